	.target	sm_100a

	.elftype	@"ET_EXEC"


//--------------------- .note.nv.tkinfo           --------------------------
	.section	.note.nv.tkinfo,"",@"SHT_NOTE"
	.sectionflags	@"SHF_NOTE_NV_TKINFO"
	.tkinfo
        /*0018*/ 	.word	0x00000002
        /*0030*/ 	.string	""
        /*0030*/ 	.string	"ptxas"
        /*0030*/ 	.string	"Cuda compilation tools, release 13.0, V13.0.88"
        /*0030*/ 	.string	"Build cuda_13.0.r13.0/compiler.36424714_0"
        /*0030*/ 	.string	"-arch sm_100a -m 64 "



//--------------------- .note.nv.cuinfo           --------------------------
	.section	.note.nv.cuinfo,"",@"SHT_NOTE"
	.sectionflags	@"SHF_NOTE_NV_CUINFO"
        /*0018*/ 	.short	0x0002
        /*001a*/ 	.short	0x0064
        /*001c*/ 	.short	0x0082
	.zero		2


//--------------------- .nv.info                  --------------------------
	.section	.nv.info,"",@"SHT_CUDA_INFO"
	.align	4


	//----- nvinfo : EIATTR_REGCOUNT
	.align		4
        /*0000*/ 	.byte	0x04, 0x2f
        /*0002*/ 	.short	(.L_21 - .L_20)
	.align		4
.L_20:
        /*0004*/ 	.word	index@(_ZN7cutlass13device_kernelINS_4fmha6kernel36Sm100FmhaBwdKernelTmaWarpSpecializedIN4cute5tupleIJiiiiNS5_IJNS5_IJiiEEEiEEEEEENS_10bfloat16_tEfNS5_IJNS4_1CILi128EEESB_SB_SB_EEENS1_10collective12ResidualMaskEEEEEvNT_6ParamsE)
        /*0008*/ 	.word	0x00000080


	//----- nvinfo : EIATTR_FRAME_SIZE
	.align		4
.L_21:
        /*000c*/ 	.byte	0x04, 0x11
        /*000e*/ 	.short	(.L_23 - .L_22)
	.align		4
.L_22:
        /*0010*/ 	.word	index@($__internal_3_$__cuda_sm20_div_u16)
        /*0014*/ 	.word	0x00000018


	//----- nvinfo : EIATTR_FRAME_SIZE
	.align		4
.L_23:
        /*0018*/ 	.byte	0x04, 0x11
        /*001a*/ 	.short	(.L_25 - .L_24)
	.align		4
.L_24:
        /*001c*/ 	.word	index@($__internal_2_$__cuda_sm10x_tcgen05_guardrail_trap_unallocated_columns_being_dealloced)
        /*0020*/ 	.word	0x00000018


	//----- nvinfo : EIATTR_FRAME_SIZE
	.align		4
.L_25:
        /*0024*/ 	.byte	0x04, 0x11
        /*0026*/ 	.short	(.L_27 - .L_26)
	.align		4
.L_26:
        /*0028*/ 	.word	index@($__internal_1_$__cuda_sm10x_tcgen05_guardrail_trap_phase_invalid_during_alloc)
        /*002c*/ 	.word	0x00000018


	//----- nvinfo : EIATTR_FRAME_SIZE
	.align		4
.L_27:
        /*0030*/ 	.byte	0x04, 0x11
        /*0032*/ 	.short	(.L_29 - .L_28)
	.align		4
.L_28:
        /*0034*/ 	.word	index@($__internal_0_$__cuda_sm10x_tcgen05_guardrail_trap_col_being_dealloced_not_returned_by_alloc)
        /*0038*/ 	.word	0x00000018


	//----- nvinfo : EIATTR_FRAME_SIZE
	.align		4
.L_29:
        /*003c*/ 	.byte	0x04, 0x11
        /*003e*/ 	.short	(.L_31 - .L_30)
	.align		4
.L_30:
        /*0040*/ 	.word	index@(_ZN7cutlass13device_kernelINS_4fmha6kernel36Sm100FmhaBwdKernelTmaWarpSpecializedIN4cute5tupleIJiiiiNS5_IJNS5_IJiiEEEiEEEEEENS_10bfloat16_tEfNS5_IJNS4_1CILi128EEESB_SB_SB_EEENS1_10collective12ResidualMaskEEEEEvNT_6ParamsE)
        /*0044*/ 	.word	0x00000018


	//----- nvinfo : EIATTR_MIN_STACK_SIZE
	.align		4
.L_31:
        /*0048*/ 	.byte	0x04, 0x12
        /*004a*/ 	.short	(.L_33 - .L_32)
	.align		4
.L_32:
        /*004c*/ 	.word	index@(_ZN7cutlass13device_kernelINS_4fmha6kernel36Sm100FmhaBwdKernelTmaWarpSpecializedIN4cute5tupleIJiiiiNS5_IJNS5_IJiiEEEiEEEEEENS_10bfloat16_tEfNS5_IJNS4_1CILi128EEESB_SB_SB_EEENS1_10collective12ResidualMaskEEEEEvNT_6ParamsE)
        /*0050*/ 	.word	0x00000018
.L_33:


//--------------------- .nv.compat                --------------------------
	.section	.nv.compat,"",@"SHT_CUDA_COMPAT_INFO"
	.align	4
        /*0000*/ 	.byte	0x02, 0x09, 0x01, 0x00, 0x02, 0x02, 0x02, 0x00, 0x02, 0x05, 0x05, 0x00, 0x03, 0x07, 0x01, 0x01
        /*0010*/ 	.byte	0x02, 0x03, 0x01, 0x00, 0x02, 0x06, 0x01, 0x00, 0x04, 0x0b, 0x08, 0x00, 0x01, 0x00, 0x00, 0x00
        /*0020*/ 	.byte	0x00, 0x00, 0x00, 0x00


//--------------------- .nv.info._ZN7cutlass13device_kernelINS_4fmha6kernel36Sm100FmhaBwdKernelTmaWarpSpecializedIN4cute5tupleIJiiiiNS5_IJNS5_IJiiEEEiEEEEEENS_10bfloat16_tEfNS5_IJNS4_1CILi128EEESB_SB_SB_EEENS1_10collective12ResidualMaskEEEEEvNT_6ParamsE --------------------------
	.section	.nv.info._ZN7cutlass13device_kernelINS_4fmha6kernel36Sm100FmhaBwdKernelTmaWarpSpecializedIN4cute5tupleIJiiiiNS5_IJNS5_IJiiEEEiEEEEEENS_10bfloat16_tEfNS5_IJNS4_1CILi128EEESB_SB_SB_EEENS1_10collective12ResidualMaskEEEEEvNT_6ParamsE,"",@"SHT_CUDA_INFO"
	.sectionflags	@""
	.align	4


	//----- nvinfo : EIATTR_CUDA_API_VERSION
	.align		4
        /*0000*/ 	.byte	0x04, 0x37
        /*0002*/ 	.short	(.L_35 - .L_34)
.L_34:
        /*0004*/ 	.word	0x00000082


	//----- nvinfo : EIATTR_KPARAM_INFO
	.align		4
.L_35:
        /*0008*/ 	.byte	0x04, 0x17
        /*000a*/ 	.short	(.L_37 - .L_36)
.L_36:
        /*000c*/ 	.word	0x00000000
        /*0010*/ 	.short	0x0000
        /*0012*/ 	.short	0x0000
        /*0014*/ 	.byte	0x00, 0xf0, 0x01, 0x1a


	//----- nvinfo : EIATTR_AT_ENTRY_FRAGMENTS
	.align		4
.L_37:
        /*0018*/ 	.byte	0x04, 0x4f
        /*001a*/ 	.short	(.L_39 - .L_38)


	//   ....[0]....
.L_38:
        /*001c*/ 	.word	0x00000006


	//----- nvinfo : EIATTR_RESERVED_SMEM_USED
	.align		4
.L_39:
        /*0020*/ 	.byte	0x01, 0x41
	.zero		2


	//----- nvinfo : EIATTR_SPARSE_MMA_MASK
	.align		4
        /*0024*/ 	.byte	0x03, 0x50
        /*0026*/ 	.short	0x0000


	//----- nvinfo : EIATTR_TCGEN05_1CTA_USED
	.align		4
        /*0028*/ 	.byte	0x01, 0x51
	.zero		2


	//----- nvinfo : EIATTR_MAXREG_COUNT
	.align		4
        /*002c*/ 	.byte	0x03, 0x1b
        /*002e*/ 	.short	0x0080


	//----- nvinfo : EIATTR_NUM_BARRIERS
	.align		4
        /*0030*/ 	.byte	0x02, 0x4c
        /*0032*/ 	.byte	0x04
	.zero		1


	//----- nvinfo : EIATTR_EXTERNS
	.align		4
        /*0034*/ 	.byte	0x04, 0x0f
        /*0036*/ 	.short	(.L_41 - .L_40)


	//   ....[0]....
	.align		4
.L_40:
        /*0038*/ 	.word	index@(__assertfail)


	//----- nvinfo : EIATTR_ANNOTATIONS
	.align		4
.L_41:
        /*003c*/ 	.byte	0x04, 0x55
        /*003e*/ 	.short	(.L_43 - .L_42)


	//   ....[0]....
.L_42:
        /*0040*/ 	.word	0x00000001
        /*0044*/ 	.byte	0xd0, 0x11, 0x00, 0x00, 0x01, 0x00, 0x00, 0x00, 0x20, 0x2e, 0x00, 0x00, 0x01, 0x00, 0x00, 0x00
        /* <DEDUP_REMOVED lines=14> */
        /*0134*/ 	.byte	0xc0, 0xce, 0x00, 0x00


	//----- nvinfo : EIATTR_MERCURY_ISA_VERSION
	.align		4
.L_43:
        /*0138*/ 	.byte	0x03, 0x5f
        /*013a*/ 	.short	0x0101


	//----- nvinfo : EIATTR_INT_WARP_WIDE_INSTR_OFFSETS
	.align		4
        /*013c*/ 	.byte	0x04, 0x31
        /*013e*/ 	.short	(.L_45 - .L_44)


	//   ....[0]....
.L_44:
        /*0140*/ 	.word	0x00010300


	//   ....[1]....
        /*0144*/ 	.word	0x00010320


	//   ....[2]....
        /*0148*/ 	.word	0x00010350


	//----- nvinfo : EIATTR_COOP_GROUP_MASK_REGIDS
	.align		4
.L_45:
        /*014c*/ 	.byte	0x04, 0x29
        /*014e*/ 	.short	(.L_47 - .L_46)


	//   ....[0]....
.L_46:
        /*0150*/ 	.word	0xffffffff


	//   ....[1]....
        /*0154*/ 	.word	0xffffffff


	//   ....[2]....
        /*0158*/ 	.word	0xffffffff


	//   ....[3]....
        /*015c*/ 	.word	0xffffffff


	//   ....[4]....
        /*0160*/ 	.word	0xffffffff


	//   ....[5]....
        /*0164*/ 	.word	0xffffffff


	//   ....[6]....
        /*0168*/ 	.word	0xffffffff


	//   ....[7]....
        /*016c*/ 	.word	0xffffffff


	//   ....[8]....
        /*0170*/ 	.word	0xffffffff


	//   ....[9]....
        /*0174*/ 	.word	0xffffffff


	//   ....[10]....
        /*0178*/ 	.word	0xffffffff


	//   ....[11]....
        /*017c*/ 	.word	0xffffffff


	//   ....[12]....
        /*0180*/ 	.word	0xffffffff


	//   ....[13]....
        /*0184*/ 	.word	0xffffffff


	//   ....[14]....
        /*0188*/ 	.word	0xffffffff


	//   ....[15]....
        /*018c*/ 	.word	0xffffffff


	//----- nvinfo : EIATTR_COOP_GROUP_INSTR_OFFSETS
	.align		4
.L_47:
        /*0190*/ 	.byte	0x04, 0x28
        /*0192*/ 	.short	(.L_49 - .L_48)


	//   ....[0]....
.L_48:
        /*0194*/ 	.word	0x00000080


	//   ....[1]....
        /*0198*/ 	.word	0x00000360


	//   ....[2]....
        /*019c*/ 	.word	0x00000580


	//   ....[3]....
        /*01a0*/ 	.word	0x00000670


	//   ....[4]....
        /*01a4*/ 	.word	0x000007b0


	//   ....[5]....
        /*01a8*/ 	.word	0x000008f0


	//   ....[6]....
        /*01ac*/ 	.word	0x00000a30


	//   ....[7]....
        /*01b0*/ 	.word	0x00000b70


	//   ....[8]....
        /*01b4*/ 	.word	0x00000cb0


	//   ....[9]....
        /*01b8*/ 	.word	0x00000df0


	//   ....[10]....
        /*01bc*/ 	.word	0x00000f30


	//   ....[11]....
        /*01c0*/ 	.word	0x000039a0


	//   ....[12]....
        /*01c4*/ 	.word	0x00003ba0


	//   ....[13]....
        /*01c8*/ 	.word	0x00003bc0


	//   ....[14]....
        /*01cc*/ 	.word	0x000101f0


	//   ....[15]....
        /*01d0*/ 	.word	0x00010420


	//----- nvinfo : EIATTR_REG_RECONFIG
	.align		4
.L_49:
        /*01d4*/ 	.byte	0x01, 0x54
	.zero		2


	//----- nvinfo : EIATTR_VRC_CTA_INIT_COUNT
	.align		4
        /*01d8*/ 	.byte	0x02, 0x4a
        /*01da*/ 	.byte	0x80
	.zero		1


	//----- nvinfo : EIATTR_SYSCALL_OFFSETS
	.align		4
        /*01dc*/ 	.byte	0x04, 0x46
        /*01de*/ 	.short	(.L_51 - .L_50)


	//   ....[0]....
.L_50:
        /*01e0*/ 	.word	0x00008d80


	//   ....[1]....
        /*01e4*/ 	.word	0x00008ef0


	//   ....[2]....
        /*01e8*/ 	.word	0x00009070


	//   ....[3]....
        /*01ec*/ 	.word	0x0000a940


	//   ....[4]....
        /*01f0*/ 	.word	0x0000aab0


	//   ....[5]....
        /*01f4*/ 	.word	0x0000ac20


	//   ....[6]....
        /*01f8*/ 	.word	0x0000ad90


	//   ....[7]....
        /*01fc*/ 	.word	0x0000b1d0


	//   ....[8]....
        /*0200*/ 	.word	0x0000b380


	//   ....[9]....
        /*0204*/ 	.word	0x0000b4f0


	//   ....[10]....
        /*0208*/ 	.word	0x0000c220


	//   ....[11]....
        /*020c*/ 	.word	0x0000d220


	//   ....[12]....
        /*0210*/ 	.word	0x0000d390


	//   ....[13]....
        /*0214*/ 	.word	0x0000d500


	//   ....[14]....
        /*0218*/ 	.word	0x0000d670


	//   ....[15]....
        /*021c*/ 	.word	0x0000e800


	//   ....[16]....
        /*0220*/ 	.word	0x0000e970


	//   ....[17]....
        /*0224*/ 	.word	0x0000eae0


	//   ....[18]....
        /*0228*/ 	.word	0x0000ec50


	//----- nvinfo : EIATTR_MBARRIER_INSTR_OFFSETS
	.align		4
.L_51:
        /*022c*/ 	.byte	0x04, 0x39
        /*022e*/ 	.short	(.L_53 - .L_52)


	//   ....[0]....
.L_52:
        /*0230*/ 	.word	0x00000430
        /*0234*/ 	.word	0x000000ff
        /*0238*/ 	.word	0x00038800
        /*023c*/ 	.short	0x0100
        /*023e*/ 	.byte	0x04
	.zero		1


	//   ....[1]....
        /*0240*/ 	.word	0x00000440
        /*0244*/ 	.word	0x000000ff
        /*0248*/ 	.word	0x00038810
        /*024c*/ 	.short	0x0100
        /*024e*/ 	.byte	0x04
	.zero		1


	//   ....[2]....
        /*0250*/ 	.word	0x00000450
        /*0254*/ 	.word	0x000000ff
        /*0258*/ 	.word	0x00038808
        /*025c*/ 	.short	0x0100
        /*025e*/ 	.byte	0x04
	.zero		1


	//   ....[3]....
        /*0260*/ 	.word	0x00000460
        /*0264*/ 	.word	0x000000ff
        /*0268*/ 	.word	0x00038818
        /*026c*/ 	.short	0x0100
        /*026e*/ 	.byte	0x04
	.zero		1


	//   ....[4]....
        /*0270*/ 	.word	0x00000640
        /*0274*/ 	.word	0x000000ff
        /*0278*/ 	.word	0x00038820
        /*027c*/ 	.short	0x0100
        /*027e*/ 	.byte	0x06
	.zero		1


	//   ....[5]....
        /*0280*/ 	.word	0x00000650
        /*0284*/ 	.word	0x000000ff
        /*0288*/ 	.word	0x00038828
        /*028c*/ 	.short	0x0100
        /*028e*/ 	.byte	0x06
	.zero		1


	//   ....[6]....
        /*0290*/ 	.word	0x00000780
        /*0294*/ 	.word	0x000000ff
        /*0298*/ 	.word	0x00038830
        /*029c*/ 	.short	0x0100
        /*029e*/ 	.byte	0x04
	.zero		1


	//   ....[7]....
        /*02a0*/ 	.word	0x00000790
        /*02a4*/ 	.word	0x000000ff
        /*02a8*/ 	.word	0x00038838
        /*02ac*/ 	.short	0x0100
        /*02ae*/ 	.byte	0x04
	.zero		1


	//   ....[8]....
        /*02b0*/ 	.word	0x000008c0
        /*02b4*/ 	.word	0x000000ff
        /*02b8*/ 	.word	0x00038840
        /*02bc*/ 	.short	0x0100
        /*02be*/ 	.byte	0x04
	.zero		1


	//   ....[9]....
        /*02c0*/ 	.word	0x000008d0
        /*02c4*/ 	.word	0x000000ff
        /*02c8*/ 	.word	0x00038848
        /*02cc*/ 	.short	0x0100
        /*02ce*/ 	.byte	0x04
	.zero		1


	//   ....[10]....
        /*02d0*/ 	.word	0x00000a00
        /*02d4*/ 	.word	0x000000ff
        /*02d8*/ 	.word	0x00038850
        /*02dc*/ 	.short	0x0100
        /*02de*/ 	.byte	0x04
	.zero		1


	//   ....[11]....
        /*02e0*/ 	.word	0x00000a10
        /*02e4*/ 	.word	0x000000ff
        /*02e8*/ 	.word	0x00038858
        /*02ec*/ 	.short	0x0100
        /*02ee*/ 	.byte	0x04
	.zero		1


	//   ....[12]....
        /*02f0*/ 	.word	0x00000b40
        /*02f4*/ 	.word	0x000000ff
        /*02f8*/ 	.word	0x00038860
        /*02fc*/ 	.short	0x0100
        /*02fe*/ 	.byte	0x04
	.zero		1


	//   ....[13]....
        /*0300*/ 	.word	0x00000b50
        /*0304*/ 	.word	0x000000ff
        /*0308*/ 	.word	0x00038868
        /*030c*/ 	.short	0x0100
        /*030e*/ 	.byte	0x04
	.zero		1


	//   ....[14]....
        /*0310*/ 	.word	0x00000c80
        /*0314*/ 	.word	0x000000ff
        /*0318*/ 	.word	0x00038870
        /*031c*/ 	.short	0x0100
        /*031e*/ 	.byte	0x04
	.zero		1


	//   ....[15]....
        /*0320*/ 	.word	0x00000c90
        /*0324*/ 	.word	0x000000ff
        /*0328*/ 	.word	0x00038878
        /*032c*/ 	.short	0x0100
        /*032e*/ 	.byte	0x04
	.zero		1


	//   ....[16]....
        /*0330*/ 	.word	0x00000dc0
        /*0334*/ 	.word	0x000000ff
        /*0338*/ 	.word	0x00038880
        /*033c*/ 	.short	0x0100
        /*033e*/ 	.byte	0x04
	.zero		1


	//   ....[17]....
        /*0340*/ 	.word	0x00000dd0
        /*0344*/ 	.word	0x000000ff
        /*0348*/ 	.word	0x00038888
        /*034c*/ 	.short	0x0100
        /*034e*/ 	.byte	0x04
	.zero		1


	//   ....[18]....
        /*0350*/ 	.word	0x00000f00
        /*0354*/ 	.word	0x000000ff
        /*0358*/ 	.word	0x00038890
        /*035c*/ 	.short	0x0100
        /*035e*/ 	.byte	0x04
	.zero		1


	//   ....[19]....
        /*0360*/ 	.word	0x00000f10
        /*0364*/ 	.word	0x000000ff
        /*0368*/ 	.word	0x00038898
        /*036c*/ 	.short	0x0100
        /*036e*/ 	.byte	0x04
	.zero		1


	//   ....[20]....
        /*0370*/ 	.word	0x00001040
        /*0374*/ 	.word	0x000000ff
        /*0378*/ 	.word	0x000388a0
        /*037c*/ 	.short	0x0100
        /*037e*/ 	.byte	0x04
	.zero		1


	//   ....[21]....
        /*0380*/ 	.word	0x00001050
        /*0384*/ 	.word	0x000000ff
        /*0388*/ 	.word	0x000388b0
        /*038c*/ 	.short	0x0100
        /*038e*/ 	.byte	0x04
	.zero		1


	//   ....[22]....
        /*0390*/ 	.word	0x00001060
        /*0394*/ 	.word	0x000000ff
        /*0398*/ 	.word	0x000388a8
        /*039c*/ 	.short	0x0100
        /*039e*/ 	.byte	0x04
	.zero		1


	//   ....[23]....
        /*03a0*/ 	.word	0x00001070
        /*03a4*/ 	.word	0x000000ff
        /*03a8*/ 	.word	0x000388b8
        /*03ac*/ 	.short	0x0100
        /*03ae*/ 	.byte	0x04
	.zero		1


	//   ....[24]....
        /*03b0*/ 	.word	0x000022b0
        /*03b4*/ 	.word	0x000000ff
        /*03b8*/ 	.word	0x00038810
        /*03bc*/ 	.short	0x010a
        /*03be*/ 	.byte	0x18
	.zero		1


	//   ....[25]....
        /*03c0*/ 	.word	0x00002430
        /*03c4*/ 	.word	0x000000ff
        /*03c8*/ 	.word	0x00038800
        /*03cc*/ 	.short	0x010b
        /*03ce*/ 	.byte	0x18
	.zero		1


	//   ....[26]....
        /*03d0*/ 	.word	0x00002670
        /*03d4*/ 	.word	0x000000ff
        /*03d8*/ 	.word	0x00038838
        /*03dc*/ 	.short	0x010a
        /*03de*/ 	.byte	0x18
	.zero		1


	//   ....[27]....
        /*03e0*/ 	.word	0x00002860
        /*03e4*/ 	.word	0x000000ff
        /*03e8*/ 	.word	0x00038830
        /*03ec*/ 	.short	0x0107
        /*03ee*/ 	.byte	0x18
	.zero		1


	//   ....[28]....
        /*03f0*/ 	.word	0x000028c0
        /*03f4*/ 	.word	0x000000ff
        /*03f8*/ 	.word	0x00038830
        /*03fc*/ 	.short	0x0101
        /*03fe*/ 	.byte	0x18
	.zero		1


	//   ....[29]....
        /*0400*/ 	.word	0x000028f0
        /*0404*/ 	.word	0x000000ff
        /*0408*/ 	.word	0x00038828
        /*040c*/ 	.short	0x010a
        /*040e*/ 	.byte	0x18
	.zero		1


	//   ....[30]....
        /*0410*/ 	.word	0x00002a10
        /*0414*/ 	.word	0x000000ff
        /*0418*/ 	.word	0x00038820
        /*041c*/ 	.short	0x010b
        /*041e*/ 	.byte	0x18
	.zero		1


	//   ....[31]....
        /*0420*/ 	.word	0x00002c60
        /*0424*/ 	.word	0x000000ff
        /*0428*/ 	.word	0x00038848
        /*042c*/ 	.short	0x010a
        /*042e*/ 	.byte	0x18
	.zero		1


	//   ....[32]....
        /*0430*/ 	.word	0x00002dc0
        /*0434*/ 	.word	0x000000ff
        /*0438*/ 	.word	0x00038840
        /*043c*/ 	.short	0x0107
        /*043e*/ 	.byte	0x18
	.zero		1


	//   ....[33]....
        /*0440*/ 	.word	0x00002e30
        /*0444*/ 	.word	0x000000ff
        /*0448*/ 	.word	0x00038840
        /*044c*/ 	.short	0x0101
        /*044e*/ 	.byte	0x18
	.zero		1


	//   ....[34]....
        /*0450*/ 	.word	0x00003000
        /*0454*/ 	.word	0x000000ff
        /*0458*/ 	.word	0x00038810
        /*045c*/ 	.short	0x010a
        /*045e*/ 	.byte	0x11
	.zero		1


	//   ....[35]....
        /*0460*/ 	.word	0x00003260
        /*0464*/ 	.word	0x000000ff
        /*0468*/ 	.word	0x00038838
        /*046c*/ 	.short	0x010a
        /*046e*/ 	.byte	0x18
	.zero		1


	//   ....[36]....
        /*0470*/ 	.word	0x00003450
        /*0474*/ 	.word	0x000000ff
        /*0478*/ 	.word	0x00038830
        /*047c*/ 	.short	0x0107
        /*047e*/ 	.byte	0x18
	.zero		1


	//   ....[37]....
        /*0480*/ 	.word	0x000034b0
        /*0484*/ 	.word	0x000000ff
        /*0488*/ 	.word	0x00038830
        /*048c*/ 	.short	0x0101
        /*048e*/ 	.byte	0x18
	.zero		1


	//   ....[38]....
        /*0490*/ 	.word	0x00003500
        /*0494*/ 	.word	0x000000ff
        /*0498*/ 	.word	0x00038828
        /*049c*/ 	.short	0x010a
        /*049e*/ 	.byte	0x18
	.zero		1


	//   ....[39]....
        /*04a0*/ 	.word	0x000036c0
        /*04a4*/ 	.word	0x000000ff
        /*04a8*/ 	.word	0x00038848
        /*04ac*/ 	.short	0x010a
        /*04ae*/ 	.byte	0x18
	.zero		1


	//   ....[40]....
        /*04b0*/ 	.word	0x00003820
        /*04b4*/ 	.word	0x000000ff
        /*04b8*/ 	.word	0x00038840
        /*04bc*/ 	.short	0x0107
        /*04be*/ 	.byte	0x18
	.zero		1


	//   ....[41]....
        /*04c0*/ 	.word	0x00003890
        /*04c4*/ 	.word	0x000000ff
        /*04c8*/ 	.word	0x00038840
        /*04cc*/ 	.short	0x0101
        /*04ce*/ 	.byte	0x18
	.zero		1


	//   ....[42]....
        /*04d0*/ 	.word	0x00003e00
        /*04d4*/ 	.word	0x000000ff
        /*04d8*/ 	.word	0x00038800
        /*04dc*/ 	.short	0x010a
        /*04de*/ 	.byte	0x16
	.zero		1


	//   ....[43]....
        /*04e0*/ 	.word	0x00003e30
        /*04e4*/ 	.word	0x000000ff
        /*04e8*/ 	.word	0x00038858
        /*04ec*/ 	.short	0x010a
        /*04ee*/ 	.byte	0x16
	.zero		1


	//   ....[44]....
        /*04f0*/ 	.word	0x00004300
        /*04f4*/ 	.word	0x000000ff
        /*04f8*/ 	.word	0x00038820
        /*04fc*/ 	.short	0x010a
        /*04fe*/ 	.byte	0x16
	.zero		1


	//   ....[45]....
        /*0500*/ 	.word	0x00004340
        /*0504*/ 	.word	0x000000ff
        /*0508*/ 	.word	0x00038868
        /*050c*/ 	.short	0x010a
        /*050e*/ 	.byte	0x16
	.zero		1


	//   ....[46]....
        /*0510*/ 	.word	0x00004380
        /*0514*/ 	.word	0x000000ff
        /*0518*/ 	.word	0x00038878
        /*051c*/ 	.short	0x010a
        /*051e*/ 	.byte	0x16
	.zero		1


	//   ....[47]....
        /*0520*/ 	.word	0x00004880
        /*0524*/ 	.word	0x000000ff
        /*0528*/ 	.word	0x00038880
        /*052c*/ 	.short	0x010a
        /*052e*/ 	.byte	0x16
	.zero		1


	//   ....[48]....
        /*0530*/ 	.word	0x000051d0
        /*0534*/ 	.word	0x000000ff
        /*0538*/ 	.word	0x00038800
        /*053c*/ 	.short	0x010a
        /*053e*/ 	.byte	0x04
	.zero		1


	//   ....[49]....
        /*0540*/ 	.word	0x00005240
        /*0544*/ 	.word	0x000000ff
        /*0548*/ 	.word	0x00038858
        /*054c*/ 	.short	0x010a
        /*054e*/ 	.byte	0x16
	.zero		1


	//   ....[50]....
        /*0550*/ 	.word	0x00005700
        /*0554*/ 	.word	0x000000ff
        /*0558*/ 	.word	0x00038890
        /*055c*/ 	.short	0x010a
        /*055e*/ 	.byte	0x16
	.zero		1


	//   ....[51]....
        /*0560*/ 	.word	0x00005750
        /*0564*/ 	.word	0x000000ff
        /*0568*/ 	.word	0x00038868
        /*056c*/ 	.short	0x010a
        /*056e*/ 	.byte	0x16
	.zero		1


	//   ....[52]....
        /*0570*/ 	.word	0x00006140
        /*0574*/ 	.word	0x000000ff
        /*0578*/ 	.word	0x00038878
        /*057c*/ 	.short	0x010a
        /*057e*/ 	.byte	0x16
	.zero		1


	//   ....[53]....
        /*0580*/ 	.word	0x000061b0
        /*0584*/ 	.word	0x000000ff
        /*0588*/ 	.word	0x00038820
        /*058c*/ 	.short	0x010a
        /*058e*/ 	.byte	0x16
	.zero		1


	//   ....[54]....
        /*0590*/ 	.word	0x000065f0
        /*0594*/ 	.word	0x000000ff
        /*0598*/ 	.word	0x00038880
        /*059c*/ 	.short	0x010a
        /*059e*/ 	.byte	0x16
	.zero		1


	//   ....[55]....
        /*05a0*/ 	.word	0x00006af0
        /*05a4*/ 	.word	0x000000ff
        /*05a8*/ 	.word	0x000388b0
        /*05ac*/ 	.short	0x010a
        /*05ae*/ 	.byte	0x16
	.zero		1


	//   ....[56]....
        /*05b0*/ 	.word	0x00006b70
        /*05b4*/ 	.word	0x000000ff
        /*05b8*/ 	.word	0x000388b8
        /*05bc*/ 	.short	0x010a
        /*05be*/ 	.byte	0x16
	.zero		1


	//   ....[57]....
        /*05c0*/ 	.word	0x00006be0
        /*05c4*/ 	.word	0x000000ff
        /*05c8*/ 	.word	0x00038890
        /*05cc*/ 	.short	0x010a
        /*05ce*/ 	.byte	0x16
	.zero		1


	//   ....[58]....
        /*05d0*/ 	.word	0x00007960
        /*05d4*/ 	.word	0x000000ff
        /*05d8*/ 	.word	0x00038870
        /*05dc*/ 	.short	0x010a
        /*05de*/ 	.byte	0x0e
	.zero		1


	//   ....[59]....
        /*05e0*/ 	.word	0x00007b10
        /*05e4*/ 	.word	0x000000ff
        /*05e8*/ 	.word	0x00000000
        /*05ec*/ 	.short	0x0101
        /*05ee*/ 	.byte	0x04
	.zero		1


	//   ....[60]....
        /*05f0*/ 	.word	0x00008ab0
        /*05f4*/ 	.word	0x00000002
        /*05f8*/ 	.word	0x00038850
        /*05fc*/ 	.short	0x010a
        /*05fe*/ 	.byte	0xff
	.zero		1


	//   ....[61]....
        /*0600*/ 	.word	0x00008b30
        /*0604*/ 	.word	0x00000002
        /*0608*/ 	.word	0x00038888
        /*060c*/ 	.short	0x010a
        /*060e*/ 	.byte	0xff
	.zero		1


	//   ....[62]....
        /*0610*/ 	.word	0x00008ba0
        /*0614*/ 	.word	0x00000002
        /*0618*/ 	.word	0x00038830
        /*061c*/ 	.short	0x010a
        /*061e*/ 	.byte	0xff
	.zero		1


	//   ....[63]....
        /*0620*/ 	.word	0x0000ae20
        /*0624*/ 	.word	0x00000002
        /*0628*/ 	.word	0x00038880
        /*062c*/ 	.short	0x0101
        /*062e*/ 	.byte	0xff
	.zero		1


	//   ....[64]....
        /*0630*/ 	.word	0x0000ae80
        /*0634*/ 	.word	0x00000000
        /*0638*/ 	.word	0x00000000
        /*063c*/ 	.short	0x0101
        /*063e*/ 	.byte	0xff
	.zero		1


	//   ....[65]....
        /*0640*/ 	.word	0x0000aed0
        /*0644*/ 	.word	0x00000000
        /*0648*/ 	.word	0x00000000
        /*064c*/ 	.short	0x0101
        /*064e*/ 	.byte	0xff
	.zero		1


	//   ....[66]....
        /*0650*/ 	.word	0x0000af30
        /*0654*/ 	.word	0x00000002
        /*0658*/ 	.word	0x00038840
        /*065c*/ 	.short	0x010a
        /*065e*/ 	.byte	0xff
	.zero		1


	//   ....[67]....
        /*0660*/ 	.word	0x0000afb0
        /*0664*/ 	.word	0x00000002
        /*0668*/ 	.word	0x00038860
        /*066c*/ 	.short	0x010a
        /*066e*/ 	.byte	0xff
	.zero		1


	//   ....[68]....
        /*0670*/ 	.word	0x0000b070
        /*0674*/ 	.word	0x00000002
        /*0678*/ 	.word	0x00038898
        /*067c*/ 	.short	0x010a
        /*067e*/ 	.byte	0xff
	.zero		1


	//   ....[69]....
        /*0680*/ 	.word	0x0000c0f0
        /*0684*/ 	.word	0x000000ff
        /*0688*/ 	.word	0x00000000
        /*068c*/ 	.short	0x0101
        /*068e*/ 	.byte	0x04
	.zero		1


	//   ....[70]....
        /*0690*/ 	.word	0x0000cd30
        /*0694*/ 	.word	0x000000ff
        /*0698*/ 	.word	0x00038890
        /*069c*/ 	.short	0x0101
        /*069e*/ 	.byte	0x24
	.zero		1


	//   ....[71]....
        /*06a0*/ 	.word	0x0000cdd0
        /*06a4*/ 	.word	0x000000ff
        /*06a8*/ 	.word	0x00000000
        /*06ac*/ 	.short	0x0101
        /*06ae*/ 	.byte	0x04
	.zero		1


	//   ....[72]....
        /*06b0*/ 	.word	0x0000d0d0
        /*06b4*/ 	.word	0x000000ff
        /*06b8*/ 	.word	0x000388a0
        /*06bc*/ 	.short	0x010a
        /*06be*/ 	.byte	0x24
	.zero		1


	//   ....[73]....
        /*06c0*/ 	.word	0x0000e680
        /*06c4*/ 	.word	0x000000ff
        /*06c8*/ 	.word	0x00000000
        /*06cc*/ 	.short	0x0101
        /*06ce*/ 	.byte	0x04
	.zero		1


	//   ....[74]....
        /*06d0*/ 	.word	0x0000e6d0
        /*06d4*/ 	.word	0x000000ff
        /*06d8*/ 	.word	0x000388a8
        /*06dc*/ 	.short	0x010a
        /*06de*/ 	.byte	0x24
	.zero		1


	//   ....[75]....
        /*06e0*/ 	.word	0x00010140
        /*06e4*/ 	.word	0x000000ff
        /*06e8*/ 	.word	0x00000000
        /*06ec*/ 	.short	0x0101
        /*06ee*/ 	.byte	0x04
	.zero		1


	//   ....[76]....
        /*06f0*/ 	.word	0x00010450
        /*06f4*/ 	.word	0x00000003
        /*06f8*/ 	.word	0x00038810
        /*06fc*/ 	.short	0x010a
        /*06fe*/ 	.byte	0xff
	.zero		1


	//   ....[77]....
        /*0700*/ 	.word	0x000104b0
        /*0704*/ 	.word	0x00000003
        /*0708*/ 	.word	0x00038838
        /*070c*/ 	.short	0x010a
        /*070e*/ 	.byte	0xff
	.zero		1


	//   ....[78]....
        /*0710*/ 	.word	0x00010510
        /*0714*/ 	.word	0x00000004
        /*0718*/ 	.word	0x00038828
        /*071c*/ 	.short	0x010a
        /*071e*/ 	.byte	0xff
	.zero		1


	//   ....[79]....
        /*0720*/ 	.word	0x00010570
        /*0724*/ 	.word	0x00000004
        /*0728*/ 	.word	0x00038848
        /*072c*/ 	.short	0x010a
        /*072e*/ 	.byte	0xff
	.zero		1


	//   ....[80]....
        /*0730*/ 	.word	0x000105d0
        /*0734*/ 	.word	0x00000000
        /*0738*/ 	.word	0x00038810
        /*073c*/ 	.short	0x010a
        /*073e*/ 	.byte	0xff
	.zero		1


	//   ....[81]....
        /*0740*/ 	.word	0x00010630
        /*0744*/ 	.word	0x00000000
        /*0748*/ 	.word	0x00038838
        /*074c*/ 	.short	0x010a
        /*074e*/ 	.byte	0xff
	.zero		1


	//   ....[82]....
        /*0750*/ 	.word	0x00010690
        /*0754*/ 	.word	0x00000004
        /*0758*/ 	.word	0x00038828
        /*075c*/ 	.short	0x010a
        /*075e*/ 	.byte	0xff
	.zero		1


	//   ....[83]....
        /*0760*/ 	.word	0x000106f0
        /*0764*/ 	.word	0x00000004
        /*0768*/ 	.word	0x00038848
        /*076c*/ 	.short	0x010a
        /*076e*/ 	.byte	0xff
	.zero		1


	//   ....[84]....
        /*0770*/ 	.word	0x00010750
        /*0774*/ 	.word	0x00000002
        /*0778*/ 	.word	0x00038800
        /*077c*/ 	.short	0x010a
        /*077e*/ 	.byte	0xff
	.zero		1


	//   ....[85]....
        /*0780*/ 	.word	0x000107b0
        /*0784*/ 	.word	0x00000008
        /*0788*/ 	.word	0x00038858
        /*078c*/ 	.short	0x010a
        /*078e*/ 	.byte	0xff
	.zero		1


	//   ....[86]....
        /*0790*/ 	.word	0x00010810
        /*0794*/ 	.word	0x00000002
        /*0798*/ 	.word	0x00038820
        /*079c*/ 	.short	0x010a
        /*079e*/ 	.byte	0xff
	.zero		1


	//   ....[87]....
        /*07a0*/ 	.word	0x00010870
        /*07a4*/ 	.word	0x00000002
        /*07a8*/ 	.word	0x00038868
        /*07ac*/ 	.short	0x010a
        /*07ae*/ 	.byte	0xff
	.zero		1


	//   ....[88]....
        /*07b0*/ 	.word	0x000108d0
        /*07b4*/ 	.word	0x00000007
        /*07b8*/ 	.word	0x00038878
        /*07bc*/ 	.short	0x010a
        /*07be*/ 	.byte	0xff
	.zero		1


	//   ....[89]....
        /*07c0*/ 	.word	0x00010930
        /*07c4*/ 	.word	0x00000003
        /*07c8*/ 	.word	0x00038880
        /*07cc*/ 	.short	0x010a
        /*07ce*/ 	.byte	0xff
	.zero		1


	//   ....[90]....
        /*07d0*/ 	.word	0x00010990
        /*07d4*/ 	.word	0x00000000
        /*07d8*/ 	.word	0x00038800
        /*07dc*/ 	.short	0x010a
        /*07de*/ 	.byte	0xff
	.zero		1


	//   ....[91]....
        /*07e0*/ 	.word	0x000109f0
        /*07e4*/ 	.word	0x00000003
        /*07e8*/ 	.word	0x00038858
        /*07ec*/ 	.short	0x010a
        /*07ee*/ 	.byte	0xff
	.zero		1


	//   ....[92]....
        /*07f0*/ 	.word	0x00010a50
        /*07f4*/ 	.word	0x00000000
        /*07f8*/ 	.word	0x00038890
        /*07fc*/ 	.short	0x010a
        /*07fe*/ 	.byte	0xff
	.zero		1


	//   ....[93]....
        /*0800*/ 	.word	0x00010ab0
        /*0804*/ 	.word	0x00000000
        /*0808*/ 	.word	0x00038868
        /*080c*/ 	.short	0x010a
        /*080e*/ 	.byte	0xff
	.zero		1


	//   ....[94]....
        /*0810*/ 	.word	0x00010b10
        /*0814*/ 	.word	0x00000000
        /*0818*/ 	.word	0x00038878
        /*081c*/ 	.short	0x010a
        /*081e*/ 	.byte	0xff
	.zero		1


	//   ....[95]....
        /*0820*/ 	.word	0x00010b70
        /*0824*/ 	.word	0x00000003
        /*0828*/ 	.word	0x00038820
        /*082c*/ 	.short	0x010a
        /*082e*/ 	.byte	0xff
	.zero		1


	//   ....[96]....
        /*0830*/ 	.word	0x00010bd0
        /*0834*/ 	.word	0x00000003
        /*0838*/ 	.word	0x00038880
        /*083c*/ 	.short	0x010a
        /*083e*/ 	.byte	0xff
	.zero		1


	//   ....[97]....
        /*0840*/ 	.word	0x00010c30
        /*0844*/ 	.word	0x00000000
        /*0848*/ 	.word	0x000388b0
        /*084c*/ 	.short	0x010a
        /*084e*/ 	.byte	0xff
	.zero		1


	//   ....[98]....
        /*0850*/ 	.word	0x00010c90
        /*0854*/ 	.word	0x00000000
        /*0858*/ 	.word	0x000388b8
        /*085c*/ 	.short	0x010a
        /*085e*/ 	.byte	0xff
	.zero		1


	//   ....[99]....
        /*0860*/ 	.word	0x00010cf0
        /*0864*/ 	.word	0x00000003
        /*0868*/ 	.word	0x00038890
        /*086c*/ 	.short	0x010a
        /*086e*/ 	.byte	0xff
	.zero		1


	//   ....[100]....
        /*0870*/ 	.word	0x00010d50
        /*0874*/ 	.word	0x00000002
        /*0878*/ 	.word	0x00038870
        /*087c*/ 	.short	0x010a
        /*087e*/ 	.byte	0xff
	.zero		1


	//   ....[101]....
        /*0880*/ 	.word	0x00010da0
        /*0884*/ 	.word	0x00000002
        /*0888*/ 	.word	0x00038850
        /*088c*/ 	.short	0x010a
        /*088e*/ 	.byte	0xff
	.zero		1


	//   ....[102]....
        /*0890*/ 	.word	0x00010df0
        /*0894*/ 	.word	0x00000002
        /*0898*/ 	.word	0x00038888
        /*089c*/ 	.short	0x010a
        /*089e*/ 	.byte	0xff
	.zero		1


	//   ....[103]....
        /*08a0*/ 	.word	0x00010e40
        /*08a4*/ 	.word	0x00000002
        /*08a8*/ 	.word	0x00038830
        /*08ac*/ 	.short	0x010a
        /*08ae*/ 	.byte	0xff
	.zero		1


	//   ....[104]....
        /*08b0*/ 	.word	0x00010e90
        /*08b4*/ 	.word	0x00000002
        /*08b8*/ 	.word	0x00038840
        /*08bc*/ 	.short	0x010a
        /*08be*/ 	.byte	0xff
	.zero		1


	//   ....[105]....
        /*08c0*/ 	.word	0x00010ee0
        /*08c4*/ 	.word	0x00000002
        /*08c8*/ 	.word	0x00038860
        /*08cc*/ 	.short	0x010a
        /*08ce*/ 	.byte	0xff
	.zero		1


	//   ....[106]....
        /*08d0*/ 	.word	0x00010f30
        /*08d4*/ 	.word	0x00000002
        /*08d8*/ 	.word	0x00038898
        /*08dc*/ 	.short	0x010a
        /*08de*/ 	.byte	0xff
	.zero		1


	//   ....[107]....
        /*08e0*/ 	.word	0x00010f90
        /*08e4*/ 	.word	0x00000003
        /*08e8*/ 	.word	0x000388a0
        /*08ec*/ 	.short	0x010a
        /*08ee*/ 	.byte	0xff
	.zero		1


	//   ....[108]....
        /*08f0*/ 	.word	0x00010ff0
        /*08f4*/ 	.word	0x00000000
        /*08f8*/ 	.word	0x000388a8
        /*08fc*/ 	.short	0x010a
        /*08fe*/ 	.byte	0xff
	.zero		1


	//----- nvinfo : EIATTR_NUM_MBARRIERS
	.align		4
.L_53:
        /*0900*/ 	.byte	0x03, 0x38
        /*0902*/ 	.short	0x0018


	//----- nvinfo : EIATTR_EXIT_INSTR_OFFSETS
	.align		4
        /*0904*/ 	.byte	0x04, 0x1c
        /*0906*/ 	.short	(.L_55 - .L_54)


	//   ....[0]....
.L_54:
        /*0908*/ 	.word	0x00001170


	//   ....[1]....
        /*090c*/ 	.word	0x00002140


	//   ....[2]....
        /*0910*/ 	.word	0x00002e50


	//   ....[3]....
        /*0914*/ 	.word	0x00003950


	//   ....[4]....
        /*0918*/ 	.word	0x000077b0


	//   ....[5]....
        /*091c*/ 	.word	0x000077f0


	//   ....[6]....
        /*0920*/ 	.word	0x00008900


	//   ....[7]....
        /*0924*/ 	.word	0x00008930


	//   ....[8]....
        /*0928*/ 	.word	0x00010170


	//   ....[9]....
        /*092c*/ 	.word	0x00010430


	//----- nvinfo : EIATTR_INDIRECT_BRANCH_TARGETS
	.align		4
.L_55:
        /*0930*/ 	.byte	0x04, 0x34
        /*0932*/ 	.short	(.L_57 - .L_56)


	//   ....[0]....
.L_56:
        /*0934*/ 	.word	.L_x_313@srel
        /*0938*/ 	.short	0x0
        /*093a*/ 	.short	0x0
        /*093c*/ 	.word	0x3
        /*0940*/ 	.word	.L_x_314@srel
        /*0944*/ 	.word	.L_x_315@srel
        /*0948*/ 	.word	.L_x_316@srel


	//   ....[1]....
        /*094c*/ 	.word	.L_x_317@srel
        /*0950*/ 	.short	0x0
        /*0952*/ 	.short	0x0
        /*0954*/ 	.word	0x3
        /*0958*/ 	.word	.L_x_167@srel
        /*095c*/ 	.word	.L_x_146@srel
        /*0960*/ 	.word	.L_x_316@srel


	//----- nvinfo : EIATTR_MAX_THREADS
	.align		4
.L_57:
        /*0964*/ 	.byte	0x04, 0x05
        /*0966*/ 	.short	(.L_59 - .L_58)
.L_58:
        /*0968*/ 	.word	0x00000200
        /*096c*/ 	.word	0x00000001
        /*0970*/ 	.word	0x00000001


	//----- nvinfo : EIATTR_CRS_STACK_SIZE
	.align		4
.L_59:
        /*0974*/ 	.byte	0x04, 0x1e
        /*0976*/ 	.short	(.L_61 - .L_60)
.L_60:
        /*0978*/ 	.word	0x00000000


	//----- nvinfo : EIATTR_CBANK_PARAM_SIZE
	.align		4
.L_61:
        /*097c*/ 	.byte	0x03, 0x19
        /*097e*/ 	.short	0x0680


	//----- nvinfo : EIATTR_PARAM_CBANK
	.align		4
        /*0980*/ 	.byte	0x04, 0x0a
        /*0982*/ 	.short	(.L_63 - .L_62)
	.align		4
.L_62:
        /*0984*/ 	.word	index@(.nv.constant0._ZN7cutlass13device_kernelINS_4fmha6kernel36Sm100FmhaBwdKernelTmaWarpSpecializedIN4cute5tupleIJiiiiNS5_IJNS5_IJiiEEEiEEEEEENS_10bfloat16_tEfNS5_IJNS4_1CILi128EEESB_SB_SB_EEENS1_10collective12ResidualMaskEEEEEvNT_6ParamsE)
        /*0988*/ 	.short	0x0380
        /*098a*/ 	.short	0x0680


	//----- nvinfo : EIATTR_SW_WAR
	.align		4
.L_63:
        /*098c*/ 	.byte	0x04, 0x36
        /*098e*/ 	.short	(.L_65 - .L_64)
.L_64:
        /*0990*/ 	.word	0x00000008
.L_65:


//--------------------- .nv.callgraph             --------------------------
	.section	.nv.callgraph,"",@"SHT_CUDA_CALLGRAPH"
	.align	4
	.sectionentsize	8
	.align		4
        /*0000*/ 	.word	0x00000000
	.align		4
        /*0004*/ 	.word	0xffffffff
	.align		4
        /*0008*/ 	.word	index@(_ZN7cutlass13device_kernelINS_4fmha6kernel36Sm100FmhaBwdKernelTmaWarpSpecializedIN4cute5tupleIJiiiiNS5_IJNS5_IJiiEEEiEEEEEENS_10bfloat16_tEfNS5_IJNS4_1CILi128EEESB_SB_SB_EEENS1_10collective12ResidualMaskEEEEEvNT_6ParamsE)
	.align		4
        /*000c*/ 	.word	index@(__assertfail)
	.align		4
        /*0010*/ 	.word	0x00000000
	.align		4
        /*0014*/ 	.word	0xfffffffe
	.align		4
        /*0018*/ 	.word	0x00000000
	.align		4
        /*001c*/ 	.word	0xfffffffd
	.align		4
        /*0020*/ 	.word	0x00000000
	.align		4
        /*0024*/ 	.word	0xfffffffc


//--------------------- .nv.constant4             --------------------------
	.section	.nv.constant4,"a",@progbits
	.align	8
	.align		8
.nv.constant4:
        /*0000*/ 	.dword	__assertfail
	.align		8
        /*0008*/ 	.dword	__unnamed_1
	.align		8
        /*0010*/ 	.dword	__unnamed_2
	.align		8
        /*0018*/ 	.dword	__unnamed_3
	.align		8
        /*0020*/ 	.dword	__unnamed_4
	.align		8
        /*0028*/ 	.dword	_ZN39_INTERNAL_fb7afd93_4_k_cu_4bbffd93_39914cuda3std3__45__cpo5beginE
	.align		8
        /*0030*/ 	.dword	_ZN39_INTERNAL_fb7afd93_4_k_cu_4bbffd93_39914cuda3std3__45__cpo3endE
	.align		8
        /*0038*/ 	.dword	_ZN39_INTERNAL_fb7afd93_4_k_cu_4bbffd93_39914cuda3std3__45__cpo6cbeginE
	.align		8
        /*0040*/ 	.dword	_ZN39_INTERNAL_fb7afd93_4_k_cu_4bbffd93_39914cuda3std3__45__cpo4cendE
	.align		8
        /*0048*/ 	.dword	_ZN39_INTERNAL_fb7afd93_4_k_cu_4bbffd93_39914cuda3std3__441_GLOBAL__N__fb7afd93_4_k_cu_4bbffd93_39916ignoreE
	.align		8
        /*0050*/ 	.dword	_ZN39_INTERNAL_fb7afd93_4_k_cu_4bbffd93_39914cuda3std3__419piecewise_constructE
	.align		8
        /*0058*/ 	.dword	_ZN39_INTERNAL_fb7afd93_4_k_cu_4bbffd93_39914cuda3std3__48in_placeE
	.align		8
        /*0060*/ 	.dword	_ZN39_INTERNAL_fb7afd93_4_k_cu_4bbffd93_39914cuda3std6ranges3__45__cpo4swapE
	.align		8
        /*0068*/ 	.dword	_ZN39_INTERNAL_fb7afd93_4_k_cu_4bbffd93_39914cuda3std6ranges3__45__cpo9iter_moveE
	.align		8
        /*0070*/ 	.dword	_ZN39_INTERNAL_fb7afd93_4_k_cu_4bbffd93_39914cute7productE
	.align		8
        /*0078*/ 	.dword	_ZN39_INTERNAL_fb7afd93_4_k_cu_4bbffd93_39914cute1_E
	.align		8
        /*0080*/ 	.dword	$str$23
	.align		8
        /*0088*/ 	.dword	$str$24
	.align		8
        /*0090*/ 	.dword	$str$25
	.align		8
        /*0098*/ 	.dword	$str$26


//--------------------- .nv.constant2._ZN7cutlass13device_kernelINS_4fmha6kernel36Sm100FmhaBwdKernelTmaWarpSpecializedIN4cute5tupleIJiiiiNS5_IJNS5_IJiiEEEiEEEEEENS_10bfloat16_tEfNS5_IJNS4_1CILi128EEESB_SB_SB_EEENS1_10collective12ResidualMaskEEEEEvNT_6ParamsE --------------------------
	.section	.nv.constant2._ZN7cutlass13device_kernelINS_4fmha6kernel36Sm100FmhaBwdKernelTmaWarpSpecializedIN4cute5tupleIJiiiiNS5_IJNS5_IJiiEEEiEEEEEENS_10bfloat16_tEfNS5_IJNS4_1CILi128EEESB_SB_SB_EEENS1_10collective12ResidualMaskEEEEEvNT_6ParamsE,"a",@progbits
	.sectionflags	@""
	.align	4
.nv.constant2._ZN7cutlass13device_kernelINS_4fmha6kernel36Sm100FmhaBwdKernelTmaWarpSpecializedIN4cute5tupleIJiiiiNS5_IJNS5_IJiiEEEiEEEEEENS_10bfloat16_tEfNS5_IJNS4_1CILi128EEESB_SB_SB_EEENS1_10collective12ResidualMaskEEEEEvNT_6ParamsE:
        /*0000*/ 	.byte	0xe0, 0x21, 0x00, 0x00, 0x60, 0x39, 0x00, 0x00, 0x10, 0x89, 0x00, 0x00, 0x40, 0x89, 0x00, 0x00
        /*0010*/ 	.byte	0x70, 0x78, 0x00, 0x00, 0x10, 0x89, 0x00, 0x00


//--------------------- .text._ZN7cutlass13device_kernelINS_4fmha6kernel36Sm100FmhaBwdKernelTmaWarpSpecializedIN4cute5tupleIJiiiiNS5_IJNS5_IJiiEEEiEEEEEENS_10bfloat16_tEfNS5_IJNS4_1CILi128EEESB_SB_SB_EEENS1_10collective12ResidualMaskEEEEEvNT_6ParamsE --------------------------
	.section	.text._ZN7cutlass13device_kernelINS_4fmha6kernel36Sm100FmhaBwdKernelTmaWarpSpecializedIN4cute5tupleIJiiiiNS5_IJNS5_IJiiEEEiEEEEEENS_10bfloat16_tEfNS5_IJNS4_1CILi128EEESB_SB_SB_EEENS1_10collective12ResidualMaskEEEEEvNT_6ParamsE,"ax",@progbits
	.align	128
.text._ZN7cutlass13device_kernelINS_4fmha6kernel36Sm100FmhaBwdKernelTmaWarpSpecializedIN4cute5tupleIJiiiiNS5_IJNS5_IJiiEEEiEEEEEENS_10bfloat16_tEfNS5_IJNS4_1CILi128EEESB_SB_SB_EEENS1_10collective12ResidualMaskEEEEEvNT_6ParamsE:
        .type           _ZN7cutlass13device_kernelINS_4fmha6kernel36Sm100FmhaBwdKernelTmaWarpSpecializedIN4cute5tupleIJiiiiNS5_IJNS5_IJiiEEEiEEEEEENS_10bfloat16_tEfNS5_IJNS4_1CILi128EEESB_SB_SB_EEENS1_10collective12ResidualMaskEEEEEvNT_6ParamsE,@function
        .size           _ZN7cutlass13device_kernelINS_4fmha6kernel36Sm100FmhaBwdKernelTmaWarpSpecializedIN4cute5tupleIJiiiiNS5_IJNS5_IJiiEEEiEEEEEENS_10bfloat16_tEfNS5_IJNS4_1CILi128EEESB_SB_SB_EEENS1_10collective12ResidualMaskEEEEEvNT_6ParamsE,(.L_x_321 - _ZN7cutlass13device_kernelINS_4fmha6kernel36Sm100FmhaBwdKernelTmaWarpSpecializedIN4cute5tupleIJiiiiNS5_IJNS5_IJiiEEEiEEEEEENS_10bfloat16_tEfNS5_IJNS4_1CILi128EEESB_SB_SB_EEENS1_10collective12ResidualMaskEEEEEvNT_6ParamsE)
        .other          _ZN7cutlass13device_kernelINS_4fmha6kernel36Sm100FmhaBwdKernelTmaWarpSpecializedIN4cute5tupleIJiiiiNS5_IJNS5_IJiiEEEiEEEEEENS_10bfloat16_tEfNS5_IJNS4_1CILi128EEESB_SB_SB_EEENS1_10collective12ResidualMaskEEEEEvNT_6ParamsE,@"STO_CUDA_ENTRY STV_DEFAULT"
_ZN7cutlass13device_kernelINS_4fmha6kernel36Sm100FmhaBwdKernelTmaWarpSpecializedIN4cute5tupleIJiiiiNS5_IJNS5_IJiiEEEiEEEEEENS_10bfloat16_tEfNS5_IJNS4_1CILi128EEESB_SB_SB_EEENS1_10collective12ResidualMaskEEEEEvNT_6ParamsE:
[----:B------:R-:W1:Y:S02]  /*0000*/  LDC R1, c[0x0][0x37c] ;  /* 0x0000df00ff017b82 */ /* 0x000e640000000800 */
[----:B-1----:R-:W-:Y:S01]  /*0010*/  IADD3 R1, PT, PT, R1, -0x18, RZ ;  /* 0xffffffe801017810 */ /* 0x002fe20007ffe0ff */
[----:B------:R-:W1:Y:S01]  /*0020*/  S2R R11, SR_TID.X ;  /* 0x00000000000b7919 */ /* 0x000e620000002100 */
[----:B------:R-:W-:Y:S01]  /*0030*/  UMOV UR5, 0x33334444 ;  /* 0x3333444400057882 */ /* 0x000fe20000000000 */
[----:B------:R-:W-:Y:S01]  /*0040*/  ELECT P0, URZ, PT ;  /* 0x0000000000ff782f */ /* 0x000fe20003800000 */
[----:B------:R-:W-:Y:S01]  /*0050*/  BSSY.RECONVERGENT B0, `(.L_x_0) ;  /* 0x0000030000007945 */ /* 0x000fe20003800200 */
[--C-:B-1----:R-:W-:Y:S01]  /*0060*/  SHF.R.U32.HI R3, RZ, 0x5, R11.reuse ;  /* 0x00000005ff037819 */ /* 0x102fe2000001160b */
[----:B------:R-:W-:-:S04]  /*0070*/  IMAD.MOV.U32 R2, RZ, RZ, R11 ;  /* 0x000000ffff027224 */ /* 0x000fc800078e000b */
[----:B------:R-:W1:Y:S02]  /*0080*/  SHFL.IDX PT, R0, R3, RZ, 0x1f ;  /* 0x00001fff03007589 */ /* 0x000e6400000e0000 */
[----:B-1----:R-:W-:-:S13]  /*0090*/  R2UR UR40, R0 ;  /* 0x00000000002872ca */ /* 0x002fda00000e0000 */
[----:B------:R-:W-:-:S04]  /*00a0*/  USHF.L.U32 UR4, UR40, 0x2, URZ ;  /* 0x0000000228047899 */ /* 0x000fc800080006ff */
[----:B------:R-:W-:-:S04]  /*00b0*/  USHF.R.U64 UR4, UR5, UR4, 0x123333 ;  /* 0x0012333305047499 */ /* 0x000fc80008001204 */
[----:B------:R-:W-:-:S06]  /*00c0*/  ULOP3.LUT UR46, UR4, 0x7, URZ, 0xc0, !UPT ;  /* 0x00000007042e7892 */ /* 0x000fcc000f8ec0ff */
[----:B------:R-:W-:-:S05]  /*00d0*/  IMAD.U32 R0, RZ, RZ, UR46 ;  /* 0x0000002eff007e24 */ /* 0x000fca000f8e00ff */
[----:B------:R-:W-:-:S13]  /*00e0*/  ISETP.NE.OR P6, PT, R0, 0x1, !P0 ;  /* 0x000000010000780c */ /* 0x000fda00047c5670 */
[----:B------:R-:W-:Y:S05]  /*00f0*/  @P6 BRA `(.L_x_1) ;  /* 0x0000000000386947 */ /* 0x000fea0003800000 */
[----:B------:R-:W1:Y:S02]  /*0100*/  LDCU.64 UR4, c[0x0][0x348] ;  /* 0x00006900ff0477ac */ /* 0x000e640008000a00 */
[----:B-1----:R-:W-:Y:S02]  /*0110*/  UIADD3 UR10, UP3, UPT, UR4, 0x300, URZ ;  /* 0x00000300040a7890 */ /* 0x002fe4000ff7e0ff */
[----:B------:R-:W-:Y:S02]  /*0120*/  UIADD3 UR8, UP2, UPT, UR4, 0x100, URZ ;  /* 0x0000010004087890 */ /* 0x000fe4000ff5e0ff */
[----:B------:R-:W-:Y:S02]  /*0130*/  UIADD3 UR6, UP1, UPT, UR4, 0x200, URZ ;  /* 0x0000020004067890 */ /* 0x000fe4000ff3e0ff */
[----:B------:R-:W-:Y:S02]  /*0140*/  UIADD3 UR4, UP0, UPT, UR4, 0x400, URZ ;  /* 0x0000040004047890 */ /* 0x000fe4000ff1e0ff */
[----:B------:R-:W-:-:S02]  /*0150*/  UIADD3.X UR11, UPT, UPT, URZ, UR5, URZ, UP3, !UPT ;  /* 0x00000005ff0b7290 */ /* 0x000fc40009ffe4ff */
[----:B------:R-:W-:Y:S02]  /*0160*/  UIADD3.X UR9, UPT, UPT, URZ, UR5, URZ, UP2, !UPT ;  /* 0x00000005ff097290 */ /* 0x000fe400097fe4ff */
[----:B------:R-:W-:Y:S02]  /*0170*/  UIADD3.X UR7, UPT, UPT, URZ, UR5, URZ, UP1, !UPT ;  /* 0x00000005ff077290 */ /* 0x000fe40008ffe4ff */
[----:B------:R-:W-:-:S03]  /*0180*/  UIADD3.X UR5, UPT, UPT, URZ, UR5, URZ, UP0, !UPT ;  /* 0x00000005ff057290 */ /* 0x000fc600087fe4ff */
[----:B------:R1:W-:Y:S02]  /*0190*/  UTMACCTL.PF [UR10] ;  /* 0x000000000a0079b9 */ /* 0x0003e40008040000 */
[----:B------:R1:W-:Y:S02]  /*01a0*/  UTMACCTL.PF [UR8] ;  /* 0x00000000080079b9 */ /* 0x0003e40008040000 */
[----:B------:R1:W-:Y:S02]  /*01b0*/  UTMACCTL.PF [UR6] ;  /* 0x00000000060079b9 */ /* 0x0003e40008040000 */
[----:B------:R1:W-:Y:S02]  /*01c0*/  UTMACCTL.PF [UR4] ;  /* 0x00000000040079b9 */ /* 0x0003e40008040000 */
[----:B-1----:R-:W-:Y:S05]  /*01d0*/  BRA `(.L_x_2) ;  /* 0x0000000000287947 */ /* 0x002fea0003800000 */
.L_x_1:
[----:B------:R-:W-:-:S09]  /*01e0*/  UISETP.NE.AND UP0, UPT, UR46, 0x2, UPT ;  /* 0x000000022e00788c */ /* 0x000fd2000bf05270 */
[----:B------:R-:W-:Y:S05]  /*01f0*/  BRA.U !UP0, `(.L_x_3) ;  /* 0x00000001083c7547 */ /* 0x000fea000b800000 */
[----:B------:R-:W-:Y:S01]  /*0200*/  PLOP3.LUT P0, PT, PT, PT, PT, 0x80, 0x8 ;  /* 0x000000000008781c */ /* 0x000fe20003f0f070 */
[----:B------:R-:W-:Y:S01]  /*0210*/  UISETP.NE.AND UP0, UPT, UR46, 0x1, UPT ;  /* 0x000000012e00788c */ /* 0x000fe2000bf05270 */
[----:B------:R-:W-:Y:S02]  /*0220*/  LOP3.LUT R78, R78, 0xfffffffd, RZ, 0xc0, !PT ;  /* 0xfffffffd4e4e7812 */ /* 0x000fe400078ec0ff */
[----:B------:R-:W-:Y:S02]  /*0230*/  PLOP3.LUT P4, PT, PT, PT, PT, 0x80, 0x8 ;  /* 0x000000000008781c */ /* 0x000fe40003f8f070 */
[----:B------:R-:W-:Y:S02]  /*0240*/  PLOP3.LUT P2, PT, PT, PT, PT, 0x8, 0x80 ;  /* 0x000000000080781c */ /* 0x000fe40003f4e170 */
[----:B------:R-:W-:-:S05]  /*0250*/  PLOP3.LUT P1, PT, PT, PT, PT, 0x80, 0x8 ;  /* 0x000000000008781c */ /* 0x000fca0003f2f070 */
[----:B------:R-:W-:Y:S01]  /*0260*/  @P0 LOP3.LUT R78, R78, 0x2, RZ, 0xfc, !PT ;  /* 0x000000024e4e0812 */ /* 0x000fe200078efcff */
[----:B------:R-:W-:Y:S07]  /*0270*/  BRA.U UP0, `(.L_x_4) ;  /* 0x0000000100347547 */ /* 0x000fee000b800000 */
.L_x_2:
[----:B------:R-:W-:Y:S02]  /*0280*/  PLOP3.LUT P0, PT, PT, PT, PT, 0x8, 0x80 ;  /* 0x000000000080781c */ /* 0x000fe40003f0e170 */
[----:B------:R-:W-:Y:S02]  /*0290*/  LOP3.LUT R78, R78, 0xfffffffd, RZ, 0xc0, !PT ;  /* 0xfffffffd4e4e7812 */ /* 0x000fe400078ec0ff */
[----:B------:R-:W-:Y:S02]  /*02a0*/  PLOP3.LUT P4, PT, PT, PT, PT, 0x80, 0x8 ;  /* 0x000000000008781c */ /* 0x000fe40003f8f070 */
[----:B------:R-:W-:Y:S02]  /*02b0*/  PLOP3.LUT P2, PT, PT, PT, PT, 0x8, 0x80 ;  /* 0x000000000080781c */ /* 0x000fe40003f4e170 */
[----:B------:R-:W-:-:S05]  /*02c0*/  PLOP3.LUT P1, PT, PT, PT, PT, 0x8, 0x80 ;  /* 0x000000000080781c */ /* 0x000fca0003f2e170 */
[----:B------:R-:W-:Y:S01]  /*02d0*/  @P0 LOP3.LUT R78, R78, 0x2, RZ, 0xfc, !PT ;  /* 0x000000024e4e0812 */ /* 0x000fe200078efcff */
[----:B------:R-:W-:Y:S05]  /*02e0*/  BRA `(.L_x_4) ;  /* 0x0000000000187947 */ /* 0x000fea0003800000 */
.L_x_3:
[----:B------:R-:W-:Y:S02]  /*02f0*/  PLOP3.LUT P0, PT, PT, PT, PT, 0x80, 0x8 ;  /* 0x000000000008781c */ /* 0x000fe40003f0f070 */
[----:B------:R-:W-:Y:S02]  /*0300*/  LOP3.LUT R78, R78, 0xfffffffd, RZ, 0xc0, !PT ;  /* 0xfffffffd4e4e7812 */ /* 0x000fe400078ec0ff */
[----:B------:R-:W-:Y:S02]  /*0310*/  PLOP3.LUT P4, PT, PT, PT, PT, 0x8, 0x80 ;  /* 0x000000000080781c */ /* 0x000fe40003f8e170 */
[----:B------:R-:W-:Y:S02]  /*0320*/  PLOP3.LUT P2, PT, PT, PT, PT, 0x80, 0x8 ;  /* 0x000000000008781c */ /* 0x000fe40003f4f070 */
[----:B------:R-:W-:-:S05]  /*0330*/  PLOP3.LUT P1, PT, PT, PT, PT, 0x8, 0x80 ;  /* 0x000000000080781c */ /* 0x000fca0003f2e170 */
[----:B------:R-:W-:-:S08]  /*0340*/  @P0 LOP3.LUT R78, R78, 0x2, RZ, 0xfc, !PT ;  /* 0x000000024e4e0812 */ /* 0x000fd000078efcff */
.L_x_4:
[----:B------:R-:W-:Y:S05]  /*0350*/  BSYNC.RECONVERGENT B0 ;  /* 0x0000000000007941 */ /* 0x000fea0003800200 */
.L_x_0:
[----:B------:R-:W1:Y:S01]  /*0360*/  SHFL.IDX PT, R0, R3, RZ, 0x1f ;  /* 0x00001fff03007589 */ /* 0x000e6200000e0000 */
[----:B------:R-:W-:Y:S01]  /*0370*/  UISETP.NE.AND UP0, UPT, UR46, 0x2, UPT ;  /* 0x000000022e00788c */ /* 0x000fe2000bf05270 */
[----:B-1----:R-:W-:-:S13]  /*0380*/  ISETP.NE.AND P0, PT, R0, RZ, PT ;  /* 0x000000ff0000720c */ /* 0x002fda0003f05270 */
[----:B------:R-:W-:Y:S05]  /*0390*/  @P0 BRA `(.L_x_5) ;  /* 0x0000000000380947 */ /* 0x000fea0003800000 */
[----:B------:R-:W1:Y:S01]  /*03a0*/  S2UR UR4, SR_CgaCtaId ;  /* 0x00000000000479c3 */ /* 0x000e620000008800 */
[----:B------:R-:W-:Y:S01]  /*03b0*/  UMOV UR5, 0x400 ;  /* 0x0000040000057882 */ /* 0x000fe20000000000 */
[----:B------:R-:W-:Y:S01]  /*03c0*/  UMOV UR6, 0x1 ;  /* 0x0000000100067882 */ /* 0x000fe20000000000 */
[----:B------:R-:W-:Y:S01]  /*03d0*/  ELECT P0, URZ, PT ;  /* 0x0000000000ff782f */ /* 0x000fe20003800000 */
[----:B------:R-:W-:-:S04]  /*03e0*/  UIADD3 UR6, UPT, UPT, -UR6, 0x100000, URZ ;  /* 0x0010000006067890 */ /* 0x000fc8000fffe1ff */
[----:B------:R-:W-:Y:S02]  /*03f0*/  USHF.L.U32 UR7, UR6, 0xb, URZ ;  /* 0x0000000b06077899 */ /* 0x000fe400080006ff */
[----:B------:R-:W-:Y:S02]  /*0400*/  USHF.L.U32 UR6, UR6, 0x1, URZ ;  /* 0x0000000106067899 */ /* 0x000fe400080006ff */
[----:B-1----:R-:W-:Y:S01]  /*0410*/  ULEA UR4, UR4, UR5, 0x18 ;  /* 0x0000000504047291 */ /* 0x002fe2000f8ec0ff */
[----:B------:R-:W1:Y:S11]  /*0420*/  FENCE.VIEW.ASYNC.S ;  /* 0x00000000000073c6 */ /* 0x000e760000000000 */
[----:B-1----:R1:W2:Y:S01]  /*0430*/  SYNCS.EXCH.64 URZ, [UR4+0x38800], UR6 ;  /* 0x0388000604ff75b2 */ /* 0x0022a20008000100 */
[----:B------:R1:W3:Y:S01]  /*0440*/  SYNCS.EXCH.64 URZ, [UR4+0x38810], UR6 ;  /* 0x0388100604ff75b2 */ /* 0x0002e20008000100 */
[----:B------:R1:W4:Y:S01]  /*0450*/  SYNCS.EXCH.64 URZ, [UR4+0x38808], UR6 ;  /* 0x0388080604ff75b2 */ /* 0x0003220008000100 */
[----:B------:R1:W1:Y:S01]  /*0460*/  SYNCS.EXCH.64 URZ, [UR4+0x38818], UR6 ;  /* 0x0388180604ff75b2 */ /* 0x0002620008000100 */
[----:B------:R-:W-:Y:S01]  /*0470*/  NOP ;  /* 0x0000000000007918 */ /* 0x000fe20000000000 */
.L_x_5:
[----:B------:R-:W-:Y:S01]  /*0480*/  NOP ;  /* 0x0000000000007918 */ /* 0x000fe20000000000 */
[----:B------:R-:W-:Y:S05]  /*0490*/  BRA.U !UP0, `(.L_x_6) ;  /* 0x0000000108287547 */ /* 0x000fea000b800000 */
[----:B------:R-:W-:Y:S02]  /*04a0*/  UISETP.NE.AND UP0, UPT, UR46, 0x1, UPT ;  /* 0x000000012e00788c */ /* 0x000fe4000bf05270 */
[----:B------:R-:W-:Y:S02]  /*04b0*/  UPLOP3.LUT UP4, UPT, UPT, UPT, UPT, 0x80, 0x8 ;  /* 0x000000000008789c */ /* 0x000fe40003f8f070 */
[----:B------:R-:W-:Y:S02]  /*04c0*/  UPLOP3.LUT UP3, UPT, UPT, UPT, UPT, 0x40, 0x4 ;  /* 0x000000000004789c */ /* 0x000fe40003f6e870 */
[----:B------:R-:W-:Y:S02]  /*04d0*/  UPLOP3.LUT UP2, UPT, UPT, UPT, UPT, 0x80, 0x8 ;  /* 0x000000000008789c */ /* 0x000fe40003f4f070 */
[----:B------:R-:W-:Y:S01]  /*04e0*/  UPLOP3.LUT UP1, UPT, UPT, UPT, UPT, 0x80, 0x8 ;  /* 0x000000000008789c */ /* 0x000fe20003f2f070 */
[----:B------:R-:W-:Y:S10]  /*04f0*/  BRA.U UP0, `(.L_x_7) ;  /* 0x0000000100207547 */ /* 0x000ff4000b800000 */
[----:B------:R-:W-:Y:S02]  /*0500*/  UPLOP3.LUT UP3, UPT, UPT, UPT, UPT, 0x40, 0x4 ;  /* 0x000000000004789c */ /* 0x000fe40003f6e870 */
[----:B------:R-:W-:Y:S02]  /*0510*/  UPLOP3.LUT UP2, UPT, UPT, UPT, UPT, 0x40, 0x4 ;  /* 0x000000000004789c */ /* 0x000fe40003f4e870 */
[----:B------:R-:W-:Y:S01]  /*0520*/  UPLOP3.LUT UP1, UPT, UPT, UPT, UPT, 0x40, 0x4 ;  /* 0x000000000004789c */ /* 0x000fe20003f2e870 */
[----:B------:R-:W-:Y:S05]  /*0530*/  BRA `(.L_x_7) ;  /* 0x0000000000107947 */ /* 0x000fea0003800000 */
.L_x_6:
[----:B------:R-:W-:Y:S02]  /*0540*/  UPLOP3.LUT UP4, UPT, UPT, UPT, UPT, 0x40, 0x4 ;  /* 0x000000000004789c */ /* 0x000fe40003f8e870 */
[----:B------:R-:W-:Y:S02]  /*0550*/  UPLOP3.LUT UP3, UPT, UPT, UPT, UPT, 0x80, 0x8 ;  /* 0x000000000008789c */ /* 0x000fe40003f6f070 */
[----:B------:R-:W-:Y:S02]  /*0560*/  UPLOP3.LUT UP2, UPT, UPT, UPT, UPT, 0x40, 0x4 ;  /* 0x000000000004789c */ /* 0x000fe40003f4e870 */
[----:B------:R-:W-:Y:S02]  /*0570*/  UPLOP3.LUT UP1, UPT, UPT, UPT, UPT, 0x80, 0x8 ;  /* 0x000000000008789c */ /* 0x000fe40003f2f070 */
.L_x_7:
[----:B------:R-:W5:Y:S02]  /*0580*/  SHFL.IDX PT, R0, R3, RZ, 0x1f ;  /* 0x00001fff03007589 */ /* 0x000f6400000e0000 */
[----:B-----5:R-:W-:-:S13]  /*0590*/  ISETP.NE.AND P0, PT, R0, 0x1, PT ;  /* 0x000000010000780c */ /* 0x020fda0003f05270 */
[----:B------:R-:W-:Y:S05]  /*05a0*/  @P0 BRA `(.L_x_8) ;  /* 0x0000000000300947 */ /* 0x000fea0003800000 */
[----:B-1----:R-:W1:Y:S01]  /*05b0*/  S2UR UR6, SR_CgaCtaId ;  /* 0x00000000000679c3 */ /* 0x002e620000008800 */
[----:B------:R-:W-:Y:S01]  /*05c0*/  UMOV UR4, 0x400 ;  /* 0x0000040000047882 */ /* 0x000fe20000000000 */
[----:B------:R-:W-:Y:S01]  /*05d0*/  UMOV UR5, 0x1 ;  /* 0x0000000100057882 */ /* 0x000fe20000000000 */
[----:B------:R-:W-:Y:S01]  /*05e0*/  ELECT P0, URZ, PT ;  /* 0x0000000000ff782f */ /* 0x000fe20003800000 */
[----:B-1----:R-:W-:Y:S02]  /*05f0*/  ULEA UR6, UR6, UR4, 0x18 ;  /* 0x0000000406067291 */ /* 0x002fe4000f8ec0ff */
[----:B------:R-:W-:-:S04]  /*0600*/  UIADD3 UR4, UPT, UPT, -UR5, 0x100000, URZ ;  /* 0x0010000005047890 */ /* 0x000fc8000fffe1ff */
[----:B------:R-:W-:Y:S02]  /*0610*/  USHF.L.U32 UR5, UR4, 0xb, URZ ;  /* 0x0000000b04057899 */ /* 0x000fe400080006ff */
[----:B------:R-:W-:Y:S01]  /*0620*/  USHF.L.U32 UR4, UR4, 0x1, URZ ;  /* 0x0000000104047899 */ /* 0x000fe200080006ff */
[----:B------:R-:W1:Y:S11]  /*0630*/  FENCE.VIEW.ASYNC.S ;  /* 0x00000000000073c6 */ /* 0x000e760000000000 */
[----:B-1----:R1:W1:Y:S01]  /*0640*/  SYNCS.EXCH.64 URZ, [UR6+0x38820], UR4 ;  /* 0x0388200406ff75b2 */ /* 0x0022620008000100 */
[----:B------:R1:W1:Y:S01]  /*0650*/  SYNCS.EXCH.64 URZ, [UR6+0x38828], UR4 ;  /* 0x0388280406ff75b2 */ /* 0x0002620008000100 */
[----:B------:R-:W-:Y:S01]  /*0660*/  NOP ;  /* 0x0000000000007918 */ /* 0x000fe20000000000 */
.L_x_8:
[----:B------:R-:W5:Y:S01]  /*0670*/  SHFL.IDX PT, R0, R3, RZ, 0x1f ;  /* 0x00001fff03007589 */ /* 0x000f6200000e0000 */
[----:B------:R-:W-:Y:S01]  /*0680*/  NOP ;  /* 0x0000000000007918 */ /* 0x000fe20000000000 */
[----:B-----5:R-:W-:-:S13]  /*0690*/  ISETP.NE.AND P0, PT, R0, 0x2, PT ;  /* 0x000000020000780c */ /* 0x020fda0003f05270 */
[----:B------:R-:W-:Y:S05]  /*06a0*/  @P0 BRA `(.L_x_9) ;  /* 0x0000000000400947 */ /* 0x000fea0003800000 */
[----:B-1----:R-:W1:Y:S01]  /*06b0*/  S2UR UR4, SR_CgaCtaId ;  /* 0x00000000000479c3 */ /* 0x002e620000008800 */
[----:B------:R-:W-:Y:S01]  /*06c0*/  UMOV UR5, 0x400 ;  /* 0x0000040000057882 */ /* 0x000fe20000000000 */
[----:B------:R-:W-:Y:S01]  /*06d0*/  UMOV UR8, 0x20 ;  /* 0x0000002000087882 */ /* 0x000fe20000000000 */
[----:B------:R-:W-:Y:S01]  /*06e0*/  UMOV UR6, 0x100 ;  /* 0x0000010000067882 */ /* 0x000fe20000000000 */
[----:B------:R-:W-:-:S04]  /*06f0*/  UIADD3 UR8, UPT, UPT, -UR8, 0x100000, URZ ;  /* 0x0010000008087890 */ /* 0x000fc8000fffe1ff */
[----:B------:R-:W-:Y:S02]  /*0700*/  USHF.L.U32 UR9, UR8, 0xb, URZ ;  /* 0x0000000b08097899 */ /* 0x000fe400080006ff */
[----:B------:R-:W-:Y:S02]  /*0710*/  USHF.L.U32 UR8, UR8, 0x1, URZ ;  /* 0x0000000108087899 */ /* 0x000fe400080006ff */
[----:B------:R-:W-:-:S04]  /*0720*/  UIADD3 UR6, UPT, UPT, -UR6, 0x100000, URZ ;  /* 0x0010000006067890 */ /* 0x000fc8000fffe1ff */
[----:B------:R-:W-:Y:S02]  /*0730*/  USHF.L.U32 UR7, UR6, 0xb, URZ ;  /* 0x0000000b06077899 */ /* 0x000fe400080006ff */
[----:B------:R-:W-:Y:S01]  /*0740*/  USHF.L.U32 UR6, UR6, 0x1, URZ ;  /* 0x0000000106067899 */ /* 0x000fe200080006ff */
[----:B------:R-:W-:Y:S01]  /*0750*/  ELECT P0, URZ, PT ;  /* 0x0000000000ff782f */ /* 0x000fe20003800000 */
[----:B-1----:R-:W-:Y:S01]  /*0760*/  ULEA UR4, UR4, UR5, 0x18 ;  /* 0x0000000504047291 */ /* 0x002fe2000f8ec0ff */
[----:B------:R-:W1:Y:S11]  /*0770*/  FENCE.VIEW.ASYNC.S ;  /* 0x00000000000073c6 */ /* 0x000e760000000000 */
[----:B-1----:R1:W1:Y:S01]  /*0780*/  SYNCS.EXCH.64 URZ, [UR4+0x38830], UR8 ;  /* 0x0388300804ff75b2 */ /* 0x0022620008000100 */
[----:B------:R1:W1:Y:S01]  /*0790*/  SYNCS.EXCH.64 URZ, [UR4+0x38838], UR6 ;  /* 0x0388380604ff75b2 */ /* 0x0002620008000100 */
[----:B------:R-:W-:Y:S01]  /*07a0*/  NOP ;  /* 0x0000000000007918 */ /* 0x000fe20000000000 */
.L_x_9:
        /* <DEDUP_REMOVED lines=20> */
.L_x_10:
        /* <DEDUP_REMOVED lines=20> */
.L_x_11:
        /* <DEDUP_REMOVED lines=20> */
.L_x_12:
        /* <DEDUP_REMOVED lines=20> */
.L_x_13:
        /* <DEDUP_REMOVED lines=20> */
.L_x_14:
        /* <DEDUP_REMOVED lines=20> */
.L_x_15:
        /* <DEDUP_REMOVED lines=19> */
[----:B------:R1:W1:Y:S01]  /*1060*/  SYNCS.EXCH.64 URZ, [UR4+0x388a8], UR8 ;  /* 0x0388a80804ff75b2 */ /* 0x0002620008000100 */
[----:B------:R1:W1:Y:S01]  /*1070*/  SYNCS.EXCH.64 URZ, [UR4+0x388b8], UR6 ;  /* 0x0388b80604ff75b2 */ /* 0x0002620008000100 */
[----:B------:R-:W-:Y:S01]  /*1080*/  NOP ;  /* 0x0000000000007918 */ /* 0x000fe20000000000 */
.L_x_16:
[----:B------:R-:W-:Y:S01]  /*1090*/  NOP ;  /* 0x0000000000007918 */ /* 0x000fe20000000000 */
[----:B-1----:R-:W1:Y:S01]  /*10a0*/  LDCU.64 UR6, c[0x0][0x380] ;  /* 0x00007000ff0677ac */ /* 0x002e620008000a00 */
[----:B------:R-:W5:Y:S08]  /*10b0*/  S2UR UR27, SR_CTAID.X ;  /* 0x00000000001b79c3 */ /* 0x000f700000002500 */
[----:B------:R-:W2:Y:S08]  /*10c0*/  S2UR UR21, SR_CTAID.Y ;  /* 0x00000000001579c3 */ /* 0x000eb00000002600 */
[----:B------:R-:W2:Y:S01]  /*10d0*/  S2UR UR22, SR_CTAID.Z ;  /* 0x00000000001679c3 */ /* 0x000ea20000002700 */
[----:B-1----:R-:W-:-:S04]  /*10e0*/  UIADD3 UR4, UPT, UPT, UR6, 0x7f, URZ ;  /* 0x0000007f06047890 */ /* 0x002fc8000fffe0ff */
[----:B------:R-:W-:Y:S02]  /*10f0*/  USHF.R.S32.HI UR5, URZ, 0x1f, UR4 ;  /* 0x0000001fff057899 */ /* 0x000fe40008011404 */
[----:B-----5:R-:W-:Y:S02]  /*1100*/  USHF.L.U32 UR27, UR27, 0x7, URZ ;  /* 0x000000071b1b7899 */ /* 0x020fe400080006ff */
[----:B------:R-:W-:Y:S02]  /*1110*/  ULEA.HI UR4, UR5, UR4, URZ, 0x7 ;  /* 0x0000000405047291 */ /* 0x000fe4000f8f38ff */
[----:B------:R-:W-:Y:S02]  /*1120*/  UISETP.GE.U32.AND UP0, UPT, UR27, UR7, UPT ;  /* 0x000000071b00728c */ /* 0x000fe4000bf06070 */
[----:B------:R-:W-:Y:S01]  /*1130*/  USHF.R.S32.HI UR30, URZ, 0x7, UR4 ;  /* 0x00000007ff1e7899 */ /* 0x000fe20008011404 */
[----:B--234-:R-:W-:Y:S08]  /*1140*/  BAR.SYNC.DEFER_BLOCKING 0x0 ;  /* 0x0000000000007b1d */ /* 0x01cff00000010000 */
[----:B------:R-:W-:Y:S01]  /*1150*/  BAR.SYNC.DEFER_BLOCKING 0x0 ;  /* 0x0000000000007b1d */ /* 0x000fe20000010000 */
[----:B------:R-:W-:-:S13]  /*1160*/  PLOP3.LUT P0, PT, PT, PT, UP0, 0x80, 0x8 ;  /* 0x000000000008781c */ /* 0x000fda0003f0f008 */
[----:B------:R-:W-:Y:S05]  /*1170*/  @P0 EXIT ;  /* 0x000000000000094d */ /* 0x000fea0003800000 */
[----:B------:R-:W1:Y:S01]  /*1180*/  LDCU UR4, c[0x0][0x390] ;  /* 0x00007200ff0477ac */ /* 0x000e620008000800 */
[----:B------:R-:W2:Y:S01]  /*1190*/  LDCU.64 UR38, c[0x0][0x358] ;  /* 0x00006b00ff2677ac */ /* 0x000ea20008000a00 */
[----:B-1----:R-:W-:-:S04]  /*11a0*/  UIMAD UR4, UR30, UR4, URZ ;  /* 0x000000041e0472a4 */ /* 0x002fc8000f8e02ff */
[----:B------:R-:W-:Y:S02]  /*11b0*/  UISETP.GT.AND UP0, UPT, UR4, URZ, UPT ;  /* 0x000000ff0400728c */ /* 0x000fe4000bf04270 */
[----:B------:R-:W-:-:S05]  /*11c0*/  MOV R0, UR4 ;  /* 0x0000000400007c02 */ /* 0x000fca0008000f00 */
[----:B------:R1:W-:Y:S02]  /*11d0*/  STL [R1], R0 ;  /* 0x0000000001007387 */ /* 0x0003e40000100800 */
[----:B--2---:R-:W-:Y:S05]  /*11e0*/  BRA.U UP0, `(.L_x_17) ;  /* 0x0000000d00d87547 */ /* 0x004fea000b800000 */
[----:B------:R-:W1:Y:S01]  /*11f0*/  LDC R14, c[0x0][0x360] ;  /* 0x0000d800ff0e7b82 */ /* 0x000e620000000800 */
[----:B------:R-:W2:Y:S01]  /*1200*/  LDCU.64 UR4, c[0x0][0x988] ;  /* 0x00013100ff0477ac */ /* 0x000ea20008000a00 */
[----:B------:R-:W-:Y:S01]  /*1210*/  MOV R4, 0x1300 ;  /* 0x0000130000047802 */ /* 0x000fe20000000f00 */
[----:B------:R-:W3:Y:S01]  /*1220*/  LDCU.64 UR6, c[0x0][0x9a0] ;  /* 0x00013400ff0677ac */ /* 0x000ee20008000a00 */
[----:B------:R-:W4:Y:S01]  /*1230*/  LDCU UR8, c[0x0][0x990] ;  /* 0x00013200ff0877ac */ /* 0x000f220008000800 */
[----:B------:R-:W5:Y:S01]  /*1240*/  LDCU UR9, c[0x0][0x9a8] ;  /* 0x00013500ff0977ac */ /* 0x000f620008000800 */
[----:B--2---:R-:W-:Y:S02]  /*1250*/  UIMAD UR5, UR21, UR5, URZ ;  /* 0x00000005150572a4 */ /* 0x004fe4000f8e02ff */
[----:B---3--:R-:W-:Y:S01]  /*1260*/  UIMAD UR21, UR21, UR7, URZ ;  /* 0x00000007151572a4 */ /* 0x008fe2000f8e02ff */
[----:B-1----:R-:W-:Y:S01]  /*1270*/  IMAD.IADD R0, R2, 0x1, R14 ;  /* 0x0000000102007824 */ /* 0x002fe200078e020e */
[----:B------:R-:W-:Y:S01]  /*1280*/  UIMAD UR5, UR27, UR4, UR5 ;  /* 0x000000041b0572a4 */ /* 0x000fe2000f8e0205 */
[----:B------:R-:W-:Y:S01]  /*1290*/  LOP3.LUT R6, R14, 0xffff, RZ, 0xc0, !PT ;  /* 0x0000ffff0e067812 */ /* 0x000fe200078ec0ff */
[----:B------:R-:W-:-:S02]  /*12a0*/  UIMAD UR21, UR27, UR6, UR21 ;  /* 0x000000061b1572a4 */ /* 0x000fc4000f8e0215 */
[----:B------:R-:W-:Y:S01]  /*12b0*/  LOP3.LUT R0, R0, 0x3fff, RZ, 0x3c, !PT ;  /* 0x00003fff00007812 */ /* 0x000fe200078e3cff */
[----:B----4-:R-:W-:Y:S02]  /*12c0*/  UIMAD UR5, UR22, UR8, UR5 ;  /* 0x00000008160572a4 */ /* 0x010fe4000f8e0205 */
[----:B-----5:R-:W-:Y:S01]  /*12d0*/  UIMAD UR22, UR22, UR9, UR21 ;  /* 0x00000009161672a4 */ /* 0x020fe2000f8e0215 */
[----:B------:R-:W-:-:S11]  /*12e0*/  LOP3.LUT R0, R0, 0xffff, RZ, 0xc0, !PT ;  /* 0x0000ffff00007812 */ /* 0x000fd600078ec0ff */
[----:B------:R-:W-:Y:S05]  /*12f0*/  CALL.REL.NOINC `($__internal_3_$__cuda_sm20_div_u16) ;  /* 0x000000fc00747944 */ /* 0x000fea0003c00000 */
[----:B------:R-:W-:Y:S01]  /*1300*/  LOP3.LUT R16, R16, 0x3, RZ, 0xc0, !PT ;  /* 0x0000000310107812 */ /* 0x000fe200078ec0ff */
[----:B------:R-:W1:Y:S01]  /*1310*/  LDCU UR4, c[0x0][0x388] ;  /* 0x00007100ff0477ac */ /* 0x000e620008000800 */
[----:B------:R-:W-:Y:S01]  /*1320*/  BSSY.RECONVERGENT B1, `(.L_x_18) ;  /* 0x000001d000017945 */ /* 0x000fe20003800200 */
[----:B------:R-:W-:Y:S01]  /*1330*/  IMAD.MOV.U32 R6, RZ, RZ, R2 ;  /* 0x000000ffff067224 */ /* 0x000fe200078e0002 */
[----:B------:R-:W-:-:S13]  /*1340*/  ISETP.NE.AND P0, PT, R16, 0x2, PT ;  /* 0x000000021000780c */ /* 0x000fda0003f05270 */
[----:B------:R-:W-:Y:S05]  /*1350*/  @!P0 BRA `(.L_x_19) ;  /* 0x0000000000648947 */ /* 0x000fea0003800000 */
[----:B------:R-:W2:Y:S01]  /*1360*/  LDC R5, c[0x0][0x384] ;  /* 0x0000e100ff057b82 */ /* 0x000ea20000000800 */
[----:B------:R-:W-:Y:S01]  /*1370*/  HFMA2 R7, -RZ, RZ, 0, 0 ;  /* 0x00000000ff077431 */ /* 0x000fe200000001ff */
[----:B------:R-:W-:-:S07]  /*1380*/  MOV R6, R2 ;  /* 0x0000000200067202 */ /* 0x000fce0000000f00 */
.L_x_22:
[----:B------:R-:W-:Y:S01]  /*1390*/  LOP3.LUT R3, R6, 0x7f, RZ, 0xc0, !PT ;  /* 0x0000007f06037812 */ /* 0x000fe200078ec0ff */
[----:B------:R-:W-:Y:S01]  /*13a0*/  VIADD R7, R7, 0x1 ;  /* 0x0000000107077836 */ /* 0x000fe20000000000 */
[----:B------:R-:W-:Y:S03]  /*13b0*/  BSSY.RECONVERGENT B0, `(.L_x_20) ;  /* 0x0000011000007945 */ /* 0x000fe60003800200 */
[----:B------:R-:W-:Y:S01]  /*13c0*/  VIADD R4, R3, UR27 ;  /* 0x0000001b03047c36 */ /* 0x000fe20008000000 */
[----:B------:R-:W-:Y:S04]  /*13d0*/  LOP3.LUT R0, R7, R16, RZ, 0x3c, !PT ;  /* 0x0000001007007212 */ /* 0x000fe800078e3cff */
[----:B--2---:R-:W-:Y:S02]  /*13e0*/  ISETP.GE.U32.AND P0, PT, R4, R5, PT ;  /* 0x000000050400720c */ /* 0x004fe40003f06070 */
[----:B------:R-:W-:Y:S11]  /*13f0*/  ISETP.NE.AND P2, PT, R0, 0x2, PT ;  /* 0x000000020000780c */ /* 0x000ff60003f45270 */
[----:B------:R-:W-:Y:S05]  /*1400*/  @P0 BRA `(.L_x_21) ;  /* 0x00000000002c0947 */ /* 0x000fea0003800000 */
[----:B------:R-:W-:Y:S04]  /*1410*/  SHF.R.U32.HI R0, RZ, 0x7, R6 ;  /* 0x00000007ff007819 */ /* 0x000fe80000011606 */
[----:B-1----:R-:W-:Y:S11]  /*1420*/  ISETP.GE.AND P0, PT, R0, UR4, PT ;  /* 0x0000000400007c0c */ /* 0x002ff6000bf06270 */
[----:B------:R-:W-:Y:S02]  /*1430*/  @!UPT UIADD3 URZ, UPT, UPT, URZ, URZ, URZ ;  /* 0x000000fffffff290 */ /* 0x000fe4000fffe0ff */
[----:B------:R-:W1:Y:S08]  /*1440*/  @!P0 LDC R4, c[0x0][0x988] ;  /* 0x00026200ff048b82 */ /* 0x000e700000000800 */
[----:B------:R-:W2:Y:S01]  /*1450*/  @!P0 LDC.64 R8, c[0x0][0x980] ;  /* 0x00026000ff088b82 */ /* 0x000ea20000000a00 */
[----:B-1----:R-:W-:Y:S05]  /*1460*/  @!P0 IMAD R0, R3, R4, R0 ;  /* 0x0000000403008224 */ /* 0x002fea00078e0200 */
[C---:B------:R-:W-:Y:S04]  /*1470*/  @!P0 IADD3 R3, P1, PT, R0.reuse, UR5, RZ ;  /* 0x0000000500038c10 */ /* 0x040fe8000ff3e0ff */
[----:B------:R-:W-:Y:S02]  /*1480*/  @!P0 LEA.HI.X.SX32 R0, R0, RZ, 0x1, P1 ;  /* 0x000000ff00008211 */ /* 0x000fe400008f0eff */
[C---:B--2---:R-:W-:Y:S04]  /*1490*/  @!P0 LEA R8, P1, R3.reuse, R8, 0x1 ;  /* 0x0000000803088211 */ /* 0x044fe800078208ff */
[----:B------:R-:W-:Y:S05]  /*14a0*/  @!P0 LEA.HI.X R9, R3, R9, R0, 0x1, P1 ;  /* 0x0000000903098211 */ /* 0x000fea00008f0c00 */
[----:B------:R2:W-:Y:S04]  /*14b0*/  @!P0 STG.E.U16 desc[UR38][R8.64], RZ ;  /* 0x000000ff08008986 */ /* 0x0005e8000c101526 */
.L_x_21:
[----:B-1----:R-:W-:Y:S05]  /*14c0*/  BSYNC.RECONVERGENT B0 ;  /* 0x0000000000007941 */ /* 0x002fea0003800200 */
.L_x_20:
[----:B------:R-:W-:Y:S01]  /*14d0*/  IADD3 R6, PT, PT, R14, R6, RZ ;  /* 0x000000060e067210 */ /* 0x000fe20007ffe0ff */
[----:B------:R-:W-:Y:S06]  /*14e0*/  @P2 BRA `(.L_x_22) ;  /* 0xfffffffc00a82947 */ /* 0x000fec000383ffff */
.L_x_19:
[----:B-1----:R-:W-:Y:S05]  /*14f0*/  BSYNC.RECONVERGENT B1 ;  /* 0x0000000000017941 */ /* 0x002fea0003800200 */
.L_x_18:
[----:B------:R-:W1:Y:S01]  /*1500*/  LDC R17, c[0x0][0x384] ;  /* 0x0000e100ff117b82 */ /* 0x000e620000000800 */
[----:B------:R-:W-:Y:S01]  /*1510*/  BSSY.RECONVERGENT B1, `(.L_x_23) ;  /* 0x0000052000017945 */ /* 0x000fe20003800200 */
[C---:B------:R-:W-:Y:S01]  /*1520*/  LEA R5, R14.reuse, R6, 0x1 ;  /* 0x000000060e057211 */ /* 0x040fe200078e08ff */
[C---:B------:R-:W-:Y:S01]  /*1530*/  IMAD R4, R14.reuse, 0x3, R6 ;  /* 0x000000030e047824 */ /* 0x040fe200078e0206 */
[----:B------:R-:W-:Y:S01]  /*1540*/  SHF.L.U32 R15, R14, 0x2, RZ ;  /* 0x000000020e0f7819 */ /* 0x000fe200000006ff */
[----:B------:R-:W3:Y:S01]  /*1550*/  LDCU UR4, c[0x0][0x388] ;  /* 0x00007100ff0477ac */ /* 0x000ee20008000800 */
[----:B------:R-:W-:-:S07]  /*1560*/  IADD3 R3, PT, PT, R6, R14, RZ ;  /* 0x0000000e06037210 */ /* 0x000fce0007ffe0ff */
.L_x_32:
[----:B------:R-:W-:Y:S01]  /*1570*/  LOP3.LUT R7, R6, 0x7f, RZ, 0xc0, !PT ;  /* 0x0000007f06077812 */ /* 0x000fe200078ec0ff */
[----:B------:R-:W-:Y:S01]  /*1580*/  BSSY.RECONVERGENT B0, `(.L_x_24) ;  /* 0x0000018000007945 */ /* 0x000fe20003800200 */
[----:B--234-:R-:W-:Y:S02]  /*1590*/  LOP3.LUT R9, R3, 0x7f, RZ, 0xc0, !PT ;  /* 0x0000007f03097812 */ /* 0x01cfe400078ec0ff */
[----:B------:R-:W-:Y:S01]  /*15a0*/  LOP3.LUT R10, R5, 0x7f, RZ, 0xc0, !PT ;  /* 0x0000007f050a7812 */ /* 0x000fe200078ec0ff */
[----:B-1----:R-:W-:Y:S01]  /*15b0*/  VIADD R13, R7, UR27 ;  /* 0x0000001b070d7c36 */ /* 0x002fe20008000000 */
[----:B------:R-:W-:Y:S01]  /*15c0*/  LOP3.LUT R11, R4, 0x7f, RZ, 0xc0, !PT ;  /* 0x0000007f040b7812 */ /* 0x000fe200078ec0ff */
[----:B------:R-:W-:Y:S02]  /*15d0*/  VIADD R12, R9, UR27 ;  /* 0x0000001b090c7c36 */ /* 0x000fe40008000000 */
[----:B------:R-:W-:Y:S01]  /*15e0*/  VIADD R8, R10, UR27 ;  /* 0x0000001b0a087c36 */ /* 0x000fe20008000000 */
[-C--:B-1----:R-:W-:Y:S01]  /*15f0*/  ISETP.GE.U32.AND P0, PT, R13, R17.reuse, PT ;  /* 0x000000110d00720c */ /* 0x082fe20003f06070 */
[----:B------:R-:W-:Y:S01]  /*1600*/  VIADD R0, R11, UR27 ;  /* 0x0000001b0b007c36 */ /* 0x000fe20008000000 */
[-C--:B------:R-:W-:Y:S02]  /*1610*/  ISETP.GE.U32.AND P2, PT, R12, R17.reuse, PT ;  /* 0x000000110c00720c */ /* 0x080fe40003f46070 */
[-C--:B------:R-:W-:Y:S02]  /*1620*/  ISETP.GE.U32.AND P3, PT, R8, R17.reuse, PT ;  /* 0x000000110800720c */ /* 0x080fe40003f66070 */
[----:B------:R-:W-:Y:S07]  /*1630*/  ISETP.GE.U32.AND P4, PT, R0, R17, PT ;  /* 0x000000110000720c */ /* 0x000fee0003f86070 */
[----:B------:R-:W-:Y:S06]  /*1640*/  @P0 BRA `(.L_x_25) ;  /* 0x00000000002c0947 */ /* 0x000fec0003800000 */
[----:B------:R-:W-:Y:S04]  /*1650*/  SHF.R.U32.HI R0, RZ, 0x7, R6 ;  /* 0x00000007ff007819 */ /* 0x000fe80000011606 */
[----:B---3--:R-:W-:Y:S11]  /*1660*/  ISETP.GE.AND P0, PT, R0, UR4, PT ;  /* 0x0000000400007c0c */ /* 0x008ff6000bf06270 */
        /* <DEDUP_REMOVED lines=9> */
.L_x_25:
[----:B---3--:R-:W-:Y:S05]  /*1700*/  BSYNC.RECONVERGENT B0 ;  /* 0x0000000000007941 */ /* 0x008fea0003800200 */
.L_x_24:
[----:B------:R-:W-:Y:S04]  /*1710*/  BSSY.RECONVERGENT B0, `(.L_x_26) ;  /* 0x000000d000007945 */ /* 0x000fe80003800200 */
[----:B------:R-:W-:Y:S05]  /*1720*/  @P2 BRA `(.L_x_27) ;  /* 0x00000000002c2947 */ /* 0x000fea0003800000 */
[----:B------:R-:W-:Y:S04]  /*1730*/  SHF.R.U32.HI R0, RZ, 0x7, R3 ;  /* 0x00000007ff007819 */ /* 0x000fe80000011603 */
[----:B------:R-:W-:Y:S11]  /*1740*/  ISETP.GE.AND P0, PT, R0, UR4, PT ;  /* 0x0000000400007c0c */ /* 0x000ff6000bf06270 */
[----:B------:R-:W-:Y:S02]  /*1750*/  @!UPT UIADD3 URZ, UPT, UPT, URZ, URZ, URZ ;  /* 0x000000fffffff290 */ /* 0x000fe4000fffe0ff */
[----:B------:R-:W2:Y:S08]  /*1760*/  @!P0 LDC R7, c[0x0][0x988] ;  /* 0x00026200ff078b82 */ /* 0x000eb00000000800 */
[----:B-1----:R-:W1:Y:S01]  /*1770*/  @!P0 LDC.64 R12, c[0x0][0x980] ;  /* 0x00026000ff0c8b82 */ /* 0x002e620000000a00 */
[----:B--2---:R-:W-:Y:S05]  /*1780*/  @!P0 IMAD R0, R9, R7, R0 ;  /* 0x0000000709008224 */ /* 0x004fea00078e0200 */
[C---:B------:R-:W-:Y:S04]  /*1790*/  @!P0 IADD3 R7, P1, PT, R0.reuse, UR5, RZ ;  /* 0x0000000500078c10 */ /* 0x040fe8000ff3e0ff */
[----:B------:R-:W-:Y:S02]  /*17a0*/  @!P0 LEA.HI.X.SX32 R0, R0, RZ, 0x1, P1 ;  /* 0x000000ff00008211 */ /* 0x000fe400008f0eff */
[C---:B-1----:R-:W-:Y:S04]  /*17b0*/  @!P0 LEA R12, P1, R7.reuse, R12, 0x1 ;  /* 0x0000000c070c8211 */ /* 0x042fe800078208ff */
[----:B------:R-:W-:Y:S05]  /*17c0*/  @!P0 LEA.HI.X R13, R7, R13, R0, 0x1, P1 ;  /* 0x0000000d070d8211 */ /* 0x000fea00008f0c00 */
[----:B------:R2:W-:Y:S04]  /*17d0*/  @!P0 STG.E.U16 desc[UR38][R12.64], RZ ;  /* 0x000000ff0c008986 */ /* 0x0005e8000c101526 */
.L_x_27:
[----:B------:R-:W-:Y:S05]  /*17e0*/  BSYNC.RECONVERGENT B0 ;  /* 0x0000000000007941 */ /* 0x000fea0003800200 */
.L_x_26:
[----:B------:R-:W-:Y:S04]  /*17f0*/  BSSY.RECONVERGENT B0, `(.L_x_28) ;  /* 0x000000d000007945 */ /* 0x000fe80003800200 */
[----:B------:R-:W-:Y:S05]  /*1800*/  @P3 BRA `(.L_x_29) ;  /* 0x00000000002c3947 */ /* 0x000fea0003800000 */
[----:B------:R-:W-:Y:S04]  /*1810*/  SHF.R.U32.HI R0, RZ, 0x7, R5 ;  /* 0x00000007ff007819 */ /* 0x000fe80000011605 */
[----:B------:R-:W-:Y:S11]  /*1820*/  ISETP.GE.AND P0, PT, R0, UR4, PT ;  /* 0x0000000400007c0c */ /* 0x000ff6000bf06270 */
[----:B------:R-:W-:Y:S02]  /*1830*/  @!UPT UIADD3 URZ, UPT, UPT, URZ, URZ, URZ ;  /* 0x000000fffffff290 */ /* 0x000fe4000fffe0ff */
[----:B------:R-:W3:Y:S08]  /*1840*/  @!P0 LDC R7, c[0x0][0x988] ;  /* 0x00026200ff078b82 */ /* 0x000ef00000000800 */
[----:B------:R-:W4:Y:S01]  /*1850*/  @!P0 LDC.64 R8, c[0x0][0x980] ;  /* 0x00026000ff088b82 */ /* 0x000f220000000a00 */
[----:B---3--:R-:W-:Y:S05]  /*1860*/  @!P0 IMAD R0, R10, R7, R0 ;  /* 0x000000070a008224 */ /* 0x008fea00078e0200 */
[C---:B------:R-:W-:Y:S04]  /*1870*/  @!P0 IADD3 R7, P1, PT, R0.reuse, UR5, RZ ;  /* 0x0000000500078c10 */ /* 0x040fe8000ff3e0ff */
[----:B------:R-:W-:Y:S02]  /*1880*/  @!P0 LEA.HI.X.SX32 R0, R0, RZ, 0x1, P1 ;  /* 0x000000ff00008211 */ /* 0x000fe400008f0eff */
[C---:B----4-:R-:W-:Y:S04]  /*1890*/  @!P0 LEA R8, P1, R7.reuse, R8, 0x1 ;  /* 0x0000000807088211 */ /* 0x050fe800078208ff */
[----:B------:R-:W-:Y:S05]  /*18a0*/  @!P0 LEA.HI.X R9, R7, R9, R0, 0x1, P1 ;  /* 0x0000000907098211 */ /* 0x000fea00008f0c00 */
[----:B------:R3:W-:Y:S04]  /*18b0*/  @!P0 STG.E.U16 desc[UR38][R8.64], RZ ;  /* 0x000000ff08008986 */ /* 0x0007e8000c101526 */
.L_x_29:
[----:B------:R-:W-:Y:S05]  /*18c0*/  BSYNC.RECONVERGENT B0 ;  /* 0x0000000000007941 */ /* 0x000fea0003800200 */
.L_x_28:
[----:B------:R-:W-:Y:S01]  /*18d0*/  IADD3 R7, PT, PT, R14, R6, R14 ;  /* 0x000000060e077210 */ /* 0x000fe20007ffe00e */
[----:B------:R-:W-:Y:S04]  /*18e0*/  BSSY.RECONVERGENT B0, `(.L_x_30) ;  /* 0x000000d000007945 */ /* 0x000fe80003800200 */
[----:B------:R-:W-:Y:S05]  /*18f0*/  @P4 BRA `(.L_x_31) ;  /* 0x00000000002c4947 */ /* 0x000fea0003800000 */
[----:B------:R-:W-:Y:S04]  /*1900*/  SHF.R.U32.HI R0, RZ, 0x7, R4 ;  /* 0x00000007ff007819 */ /* 0x000fe80000011604 */
[----:B------:R-:W-:Y:S11]  /*1910*/  ISETP.GE.AND P0, PT, R0, UR4, PT ;  /* 0x0000000400007c0c */ /* 0x000ff6000bf06270 */
[----:B------:R-:W-:Y:S02]  /*1920*/  @!UPT UIADD3 URZ, UPT, UPT, URZ, URZ, URZ ;  /* 0x000000fffffff290 */ /* 0x000fe4000fffe0ff */
[----:B------:R-:W4:Y:S08]  /*1930*/  @!P0 LDC R6, c[0x0][0x988] ;  /* 0x00026200ff068b82 */ /* 0x000f300000000800 */
[----:B---3--:R-:W3:Y:S01]  /*1940*/  @!P0 LDC.64 R8, c[0x0][0x980] ;  /* 0x00026000ff088b82 */ /* 0x008ee20000000a00 */
[----:B----4-:R-:W-:Y:S05]  /*1950*/  @!P0 IMAD R0, R11, R6, R0 ;  /* 0x000000060b008224 */ /* 0x010fea00078e0200 */
[C---:B------:R-:W-:Y:S04]  /*1960*/  @!P0 IADD3 R6, P1, PT, R0.reuse, UR5, RZ ;  /* 0x0000000500068c10 */ /* 0x040fe8000ff3e0ff */
[----:B------:R-:W-:Y:S02]  /*1970*/  @!P0 LEA.HI.X.SX32 R0, R0, RZ, 0x1, P1 ;  /* 0x000000ff00008211 */ /* 0x000fe400008f0eff */
[C---:B---3--:R-:W-:Y:S04]  /*1980*/  @!P0 LEA R8, P1, R6.reuse, R8, 0x1 ;  /* 0x0000000806088211 */ /* 0x048fe800078208ff */
[----:B------:R-:W-:Y:S05]  /*1990*/  @!P0 LEA.HI.X R9, R6, R9, R0, 0x1, P1 ;  /* 0x0000000906098211 */ /* 0x000fea00008f0c00 */
[----:B------:R4:W-:Y:S04]  /*19a0*/  @!P0 STG.E.U16 desc[UR38][R8.64], RZ ;  /* 0x000000ff08008986 */ /* 0x0009e8000c101526 */
.L_x_31:
[----:B------:R-:W-:Y:S05]  /*19b0*/  BSYNC.RECONVERGENT B0 ;  /* 0x0000000000007941 */ /* 0x000fea0003800200 */
.L_x_30:
[----:B------:R-:W-:Y:S01]  /*19c0*/  IADD3 R6, PT, PT, R14, R7, R14 ;  /* 0x000000070e067210 */ /* 0x000fe20007ffe00e */
[C---:B------:R-:W-:Y:S01]  /*19d0*/  IMAD.IADD R5, R15.reuse, 0x1, R5 ;  /* 0x000000010f057824 */ /* 0x040fe200078e0205 */
[C---:B------:R-:W-:Y:S01]  /*19e0*/  IADD3 R4, PT, PT, R15.reuse, R4, RZ ;  /* 0x000000040f047210 */ /* 0x040fe20007ffe0ff */
[----:B------:R-:W-:Y:S01]  /*19f0*/  IMAD.IADD R3, R15, 0x1, R3 ;  /* 0x000000010f037824 */ /* 0x000fe200078e0203 */
[----:B------:R-:W-:Y:S11]  /*1a00*/  ISETP.GE.U32.AND P0, PT, R6, 0x4000, PT ;  /* 0x000040000600780c */ /* 0x000ff60003f06070 */
[----:B------:R-:W-:Y:S02]  /*1a10*/  @!UPT UIADD3 URZ, UPT, UPT, URZ, URZ, URZ ;  /* 0x000000fffffff290 */ /* 0x000fe4000fffe0ff */
[----:B------:R-:W-:Y:S05]  /*1a20*/  @!P0 BRA `(.L_x_32) ;  /* 0xfffffff800d08947 */ /* 0x000fea000383ffff */
[----:B------:R-:W-:Y:S05]  /*1a30*/  BSYNC.RECONVERGENT B1 ;  /* 0x0000000000017941 */ /* 0x000fea0003800200 */
.L_x_23:
[----:B------:R-:W-:Y:S01]  /*1a40*/  ISETP.NE.AND P0, PT, R16, 0x2, PT ;  /* 0x000000021000780c */ /* 0x000fe20003f05270 */
[----:B------:R-:W1:Y:S01]  /*1a50*/  LDCU UR4, c[0x0][0x38c] ;  /* 0x00007180ff0477ac */ /* 0x000e620008000800 */
[----:B------:R-:W-:Y:S11]  /*1a60*/  BSSY.RECONVERGENT B1, `(.L_x_33) ;  /* 0x000001a000017945 */ /* 0x000ff60003800200 */
[----:B------:R-:W-:Y:S05]  /*1a70*/  @!P0 BRA `(.L_x_34) ;  /* 0x0000000000608947 */ /* 0x000fea0003800000 */
[----:B------:R-:W1:Y:S01]  /*1a80*/  LDC R5, c[0x0][0x384] ;  /* 0x0000e100ff057b82 */ /* 0x000e620000000800 */
[----:B---34-:R-:W-:-:S07]  /*1a90*/  HFMA2 R8, -RZ, RZ, 0, 0 ;  /* 0x00000000ff087431 */ /* 0x018fce00000001ff */
.L_x_37:
[----:B------:R-:W-:Y:S01]  /*1aa0*/  LOP3.LUT R3, R2, 0x7f, RZ, 0xc0, !PT ;  /* 0x0000007f02037812 */ /* 0x000fe200078ec0ff */
[----:B------:R-:W-:Y:S01]  /*1ab0*/  VIADD R8, R8, 0x1 ;  /* 0x0000000108087836 */ /* 0x000fe20000000000 */
[----:B------:R-:W-:Y:S03]  /*1ac0*/  BSSY.RECONVERGENT B0, `(.L_x_35) ;  /* 0x0000011000007945 */ /* 0x000fe60003800200 */
[----:B------:R-:W-:Y:S01]  /*1ad0*/  VIADD R4, R3, UR27 ;  /* 0x0000001b03047c36 */ /* 0x000fe20008000000 */
[----:B------:R-:W-:Y:S04]  /*1ae0*/  LOP3.LUT R0, R8, R16, RZ, 0x3c, !PT ;  /* 0x0000001008007212 */ /* 0x000fe800078e3cff */
[----:B-1----:R-:W-:Y:S02]  /*1af0*/  ISETP.GE.U32.AND P0, PT, R4, R5, PT ;  /* 0x000000050400720c */ /* 0x002fe40003f06070 */
[----:B------:R-:W-:Y:S11]  /*1b00*/  ISETP.NE.AND P2, PT, R0, 0x2, PT ;  /* 0x000000020000780c */ /* 0x000ff60003f45270 */
[----:B------:R-:W-:Y:S05]  /*1b10*/  @P0 BRA `(.L_x_36) ;  /* 0x00000000002c0947 */ /* 0x000fea0003800000 */
[----:B------:R-:W-:Y:S04]  /*1b20*/  SHF.R.U32.HI R0, RZ, 0x7, R2 ;  /* 0x00000007ff007819 */ /* 0x000fe80000011602 */
[----:B------:R-:W-:Y:S11]  /*1b30*/  ISETP.GE.AND P0, PT, R0, UR4, PT ;  /* 0x0000000400007c0c */ /* 0x000ff6000bf06270 */
[----:B------:R-:W-:Y:S02]  /*1b40*/  @!UPT UIADD3 URZ, UPT, UPT, URZ, URZ, URZ ;  /* 0x000000fffffff290 */ /* 0x000fe4000fffe0ff */
[----:B------:R-:W1:Y:S08]  /*1b50*/  @!P0 LDC R4, c[0x0][0x9a0] ;  /* 0x00026800ff048b82 */ /* 0x000e700000000800 */
[----:B------:R-:W3:Y:S01]  /*1b60*/  @!P0 LDC.64 R6, c[0x0][0x998] ;  /* 0x00026600ff068b82 */ /* 0x000ee20000000a00 */
[----:B-1----:R-:W-:Y:S05]  /*1b70*/  @!P0 IMAD R0, R3, R4, R0 ;  /* 0x0000000403008224 */ /* 0x002fea00078e0200 */
[C---:B------:R-:W-:Y:S04]  /*1b80*/  @!P0 IADD3 R3, P1, PT, R0.reuse, UR22, RZ ;  /* 0x0000001600038c10 */ /* 0x040fe8000ff3e0ff */
[----:B------:R-:W-:Y:S02]  /*1b90*/  @!P0 LEA.HI.X.SX32 R0, R0, RZ, 0x1, P1 ;  /* 0x000000ff00008211 */ /* 0x000fe400008f0eff */
[C---:B---3--:R-:W-:Y:S04]  /*1ba0*/  @!P0 LEA R6, P1, R3.reuse, R6, 0x1 ;  /* 0x0000000603068211 */ /* 0x048fe800078208ff */
[----:B------:R-:W-:Y:S05]  /*1bb0*/  @!P0 LEA.HI.X R7, R3, R7, R0, 0x1, P1 ;  /* 0x0000000703078211 */ /* 0x000fea00008f0c00 */
[----:B------:R1:W-:Y:S04]  /*1bc0*/  @!P0 STG.E.U16 desc[UR38][R6.64], RZ ;  /* 0x000000ff06008986 */ /* 0x0003e8000c101526 */
.L_x_36:
[----:B------:R-:W-:Y:S05]  /*1bd0*/  BSYNC.RECONVERGENT B0 ;  /* 0x0000000000007941 */ /* 0x000fea0003800200 */
.L_x_35:
[----:B------:R-:W-:Y:S01]  /*1be0*/  IADD3 R2, PT, PT, R14, R2, RZ ;  /* 0x000000020e027210 */ /* 0x000fe20007ffe0ff */
[----:B------:R-:W-:Y:S06]  /*1bf0*/  @P2 BRA `(.L_x_37) ;  /* 0xfffffffc00a82947 */ /* 0x000fec000383ffff */
.L_x_34:
[----:B-1----:R-:W-:Y:S05]  /*1c00*/  BSYNC.RECONVERGENT B1 ;  /* 0x0000000000017941 */ /* 0x002fea0003800200 */
.L_x_33:
[----:B------:R-:W1:Y:S01]  /*1c10*/  LDC R11, c[0x0][0x384] ;  /* 0x0000e100ff0b7b82 */ /* 0x000e620000000800 */
[----:B------:R-:W-:Y:S01]  /*1c20*/  BSSY.RECONVERGENT B1, `(.L_x_38) ;  /* 0x0000051000017945 */ /* 0x000fe20003800200 */
[C---:B------:R-:W-:Y:S01]  /*1c30*/  LEA R5, R14.reuse, R2, 0x1 ;  /* 0x000000020e057211 */ /* 0x040fe200078e08ff */
[----:B------:R-:W-:Y:S01]  /*1c40*/  IMAD R4, R14, 0x3, R2 ;  /* 0x000000030e047824 */ /* 0x000fe200078e0202 */
[----:B------:R-:W-:Y:S01]  /*1c50*/  IADD3 R3, PT, PT, R2, R14, RZ ;  /* 0x0000000e02037210 */ /* 0x000fe20007ffe0ff */
[----:B------:R-:W1:Y:S06]  /*1c60*/  LDCU UR4, c[0x0][0x38c] ;  /* 0x00007180ff0477ac */ /* 0x000e6c0008000800 */
.L_x_47:
[----:B----4-:R-:W-:Y:S01]  /*1c70*/  LOP3.LUT R6, R2, 0x7f, RZ, 0xc0, !PT ;  /* 0x0000007f02067812 */ /* 0x010fe200078ec0ff */
[----:B------:R-:W-:Y:S01]  /*1c80*/  BSSY.RECONVERGENT B0, `(.L_x_39) ;  /* 0x0000018000007945 */ /* 0x000fe20003800200 */
[----:B---34-:R-:W-:Y:S02]  /*1c90*/  LOP3.LUT R8, R3, 0x7f, RZ, 0xc0, !PT ;  /* 0x0000007f03087812 */ /* 0x018fe400078ec0ff */
[----:B------:R-:W-:Y:S01]  /*1ca0*/  LOP3.LUT R9, R5, 0x7f, RZ, 0xc0, !PT ;  /* 0x0000007f05097812 */ /* 0x000fe200078ec0ff */
[----:B-12---:R-:W-:Y:S01]  /*1cb0*/  VIADD R13, R6, UR27 ;  /* 0x0000001b060d7c36 */ /* 0x006fe20008000000 */
        /* <DEDUP_REMOVED lines=10> */
[----:B------:R-:W-:Y:S11]  /*1d60*/  ISETP.GE.AND P0, PT, R0, UR4, PT ;  /* 0x0000000400007c0c */ /* 0x000ff6000bf06270 */
        /* <DEDUP_REMOVED lines=9> */
.L_x_40:
[----:B------:R-:W-:Y:S05]  /*1e00*/  BSYNC.RECONVERGENT B0 ;  /* 0x0000000000007941 */ /* 0x000fea0003800200 */
.L_x_39:
        /* <DEDUP_REMOVED lines=13> */
.L_x_42:
[----:B------:R-:W-:Y:S05]  /*1ee0*/  BSYNC.RECONVERGENT B0 ;  /* 0x0000000000007941 */ /* 0x000fea0003800200 */
.L_x_41:
[----:B------:R-:W-:Y:S04]  /*1ef0*/  BSSY.RECONVERGENT B0, `(.L_x_43) ;  /* 0x000000d000007945 */ /* 0x000fe80003800200 */
[----:B------:R-:W-:Y:S05]  /*1f00*/  @P3 BRA `(.L_x_44) ;  /* 0x00000000002c3947 */ /* 0x000fea0003800000 */
[----:B------:R-:W-:Y:S04]  /*1f10*/  SHF.R.U32.HI R0, RZ, 0x7, R5 ;  /* 0x00000007ff007819 */ /* 0x000fe80000011605 */
[----:B------:R-:W-:Y:S11]  /*1f20*/  ISETP.GE.AND P0, PT, R0, UR4, PT ;  /* 0x0000000400007c0c */ /* 0x000ff6000bf06270 */
[----:B------:R-:W-:Y:S02]  /*1f30*/  @!UPT UIADD3 URZ, UPT, UPT, URZ, URZ, URZ ;  /* 0x000000fffffff290 */ /* 0x000fe4000fffe0ff */
[----:B------:R-:W3:Y:S08]  /*1f40*/  @!P0 LDC R6, c[0x0][0x9a0] ;  /* 0x00026800ff068b82 */ /* 0x000ef00000000800 */
[----:B-12---:R-:W1:Y:S01]  /*1f50*/  @!P0 LDC.64 R12, c[0x0][0x998] ;  /* 0x00026600ff0c8b82 */ /* 0x006e620000000a00 */
[----:B---3--:R-:W-:Y:S05]  /*1f60*/  @!P0 IMAD R0, R9, R6, R0 ;  /* 0x0000000609008224 */ /* 0x008fea00078e0200 */
[C---:B------:R-:W-:Y:S04]  /*1f70*/  @!P0 IADD3 R6, P1, PT, R0.reuse, UR22, RZ ;  /* 0x0000001600068c10 */ /* 0x040fe8000ff3e0ff */
[----:B------:R-:W-:Y:S02]  /*1f80*/  @!P0 LEA.HI.X.SX32 R0, R0, RZ, 0x1, P1 ;  /* 0x000000ff00008211 */ /* 0x000fe400008f0eff */
[C---:B-1----:R-:W-:Y:S04]  /*1f90*/  @!P0 LEA R12, P1, R6.reuse, R12, 0x1 ;  /* 0x0000000c060c8211 */ /* 0x042fe800078208ff */
[----:B------:R-:W-:Y:S05]  /*1fa0*/  @!P0 LEA.HI.X R13, R6, R13, R0, 0x1, P1 ;  /* 0x0000000d060d8211 */ /* 0x000fea00008f0c00 */
[----:B------:R3:W-:Y:S04]  /*1fb0*/  @!P0 STG.E.U16 desc[UR38][R12.64], RZ ;  /* 0x000000ff0c008986 */ /* 0x0007e8000c101526 */
.L_x_44:
[----:B------:R-:W-:Y:S05]  /*1fc0*/  BSYNC.RECONVERGENT B0 ;  /* 0x0000000000007941 */ /* 0x000fea0003800200 */
.L_x_43:
[----:B------:R-:W-:Y:S01]  /*1fd0*/  IADD3 R8, PT, PT, R14, R2, R14 ;  /* 0x000000020e087210 */ /* 0x000fe20007ffe00e */
[----:B------:R-:W-:Y:S04]  /*1fe0*/  BSSY.RECONVERGENT B0, `(.L_x_45) ;  /* 0x000000d000007945 */ /* 0x000fe80003800200 */
[----:B------:R-:W-:Y:S05]  /*1ff0*/  @P4 BRA `(.L_x_46) ;  /* 0x00000000002c4947 */ /* 0x000fea0003800000 */
[----:B------:R-:W-:Y:S04]  /*2000*/  SHF.R.U32.HI R0, RZ, 0x7, R4 ;  /* 0x00000007ff007819 */ /* 0x000fe80000011604 */
[----:B------:R-:W-:Y:S11]  /*2010*/  ISETP.GE.AND P0, PT, R0, UR4, PT ;  /* 0x0000000400007c0c */ /* 0x000ff6000bf06270 */
[----:B------:R-:W-:Y:S02]  /*2020*/  @!UPT UIADD3 URZ, UPT, UPT, URZ, URZ, URZ ;  /* 0x000000fffffff290 */ /* 0x000fe4000fffe0ff */
[----:B------:R-:W4:Y:S08]  /*2030*/  @!P0 LDC R2, c[0x0][0x9a0] ;  /* 0x00026800ff028b82 */ /* 0x000f300000000800 */
[----:B------:R-:W5:Y:S01]  /*2040*/  @!P0 LDC.64 R6, c[0x0][0x998] ;  /* 0x00026600ff068b82 */ /* 0x000f620000000a00 */
[----:B----4-:R-:W-:Y:S05]  /*2050*/  @!P0 IMAD R0, R10, R2, R0 ;  /* 0x000000020a008224 */ /* 0x010fea00078e0200 */
[C---:B------:R-:W-:Y:S04]  /*2060*/  @!P0 IADD3 R2, P1, PT, R0.reuse, UR22, RZ ;  /* 0x0000001600028c10 */ /* 0x040fe8000ff3e0ff */
[----:B------:R-:W-:Y:S02]  /*2070*/  @!P0 LEA.HI.X.SX32 R0, R0, RZ, 0x1, P1 ;  /* 0x000000ff00008211 */ /* 0x000fe400008f0eff */
[C---:B-----5:R-:W-:Y:S04]  /*2080*/  @!P0 LEA R6, P1, R2.reuse, R6, 0x1 ;  /* 0x0000000602068211 */ /* 0x060fe800078208ff */
[----:B------:R-:W-:Y:S05]  /*2090*/  @!P0 LEA.HI.X R7, R2, R7, R0, 0x1, P1 ;  /* 0x0000000702078211 */ /* 0x000fea00008f0c00 */
[----:B------:R4:W-:Y:S04]  /*20a0*/  @!P0 STG.E.U16 desc[UR38][R6.64], RZ ;  /* 0x000000ff06008986 */ /* 0x0009e8000c101526 */
.L_x_46:
[----:B------:R-:W-:Y:S05]  /*20b0*/  BSYNC.RECONVERGENT B0 ;  /* 0x0000000000007941 */ /* 0x000fea0003800200 */
.L_x_45:
        /* <DEDUP_REMOVED lines=8> */
.L_x_38:
[----:B------:R-:W-:Y:S05]  /*2140*/  EXIT ;  /* 0x000000000000794d */ /* 0x000fea0003800000 */
.L_x_17:
[----:B------:R-:W-:-:S09]  /*2150*/  UISETP.GT.AND UP0, UPT, UR46, 0x2, UPT ;  /* 0x000000022e00788c */ /* 0x000fd2000bf04270 */
[----:B------:R-:W-:Y:S05]  /*2160*/  BRA.U UP0, `(.L_x_48) ;  /* 0x0000005500a47547 */ /* 0x000fea000b800000 */
[----:B-1----:R-:W-:Y:S01]  /*2170*/  IMAD.MOV.U32 R0, RZ, RZ, -0x1 ;  /* 0xffffffffff007424 */ /* 0x002fe200078e00ff */
[----:B------:R-:W-:-:S04]  /*2180*/  MOV R3, UR46 ;  /* 0x0000002e00037c02 */ /* 0x000fc80008000f00 */
[----:B------:R-:W-:-:S05]  /*2190*/  VIADDMNMX.U32 R3, R0, R3, 0x2, PT ;  /* 0x0000000200037446 */ /* 0x000fca0003800003 */
[----:B------:R-:W-:-:S06]  /*21a0*/  IMAD.SHL.U32 R4, R3, 0x4, RZ ;  /* 0x0000000403047824 */ /* 0x000fcc00078e00ff */
[----:B------:R-:W1:Y:S02]  /*21b0*/  LDC R4, c[0x2][R4] ;  /* 0x0080000004047b82 */ /* 0x000e640000000800 */
[----:B-1----:R-:W-:-:S04]  /*21c0*/  SHF.R.S32.HI R5, RZ, 0x1f, R4 ;  /* 0x0000001fff057819 */ /* 0x002fc80000011404 */
.L_x_313:
[----:B------:R-:W-:Y:S05]  /*21d0*/  BRX R4 -0x21e0                                                                                                                                                                                                                                     (*"BRANCH_TARGETS .L_x_314,.L_x_315,.L_x_316"*) ;  /* 0xffffffdc04887949 */ /* 0x000fea000383ffff */
.L_x_314:
[----:B------:R-:W-:-:S08]  /*21e0*/  NOP ;  /* 0x0000000000007918 */ /* 0x000fd00000000000 */
[----:B------:R-:W1:-:S00]  /*21f0*/  USETMAXREG.DEALLOC.CTAPOOL 0x60 ;  /* 0x00000060000079c8 */ /* 0x000e4000080e0500 */
[----:B-1----:R-:W-:Y:S01]  /*2200*/  LOP3.LUT P0, RZ, R78, 0x2, RZ, 0xc0, !PT ;  /* 0x000000024eff7812 */ /* 0x002fe2000780c0ff */
[----:B------:R-:W-:-:S12]  /*2210*/  BSSY.RECONVERGENT B0, `(.L_x_49) ;  /* 0x0000003000007945 */ /* 0x000fd80003800200 */
[----:B------:R-:W-:Y:S05]  /*2220*/  @!P0 BRA `(.L_x_50) ;  /* 0x0000000000048947 */ /* 0x000fea0003800000 */
[----:B------:R-:W-:Y:S05]  /*2230*/  BPT.TRAP 0x1 ;  /* 0x000000040000795c */ /* 0x000fea0000300000 */
.L_x_50:
[----:B------:R-:W-:Y:S05]  /*2240*/  BSYNC.RECONVERGENT B0 ;  /* 0x0000000000007941 */ /* 0x000fea0003800200 */
.L_x_49:
[----:B------:R-:W1:Y:S01]  /*2250*/  S2UR UR24, SR_CgaCtaId ;  /* 0x00000000001879c3 */ /* 0x000e620000008800 */
[----:B------:R-:W-:Y:S01]  /*2260*/  UMOV UR4, 0x400 ;  /* 0x0000040000047882 */ /* 0x000fe20000000000 */
[----:B------:R-:W-:Y:S01]  /*2270*/  IMAD.MOV.U32 R0, RZ, RZ, 0x1 ;  /* 0x00000001ff007424 */ /* 0x000fe200078e00ff */
[----:B------:R-:W-:-:S04]  /*2280*/  @!P6 MOV R4, 0x8000 ;  /* 0x000080000004e802 */ /* 0x000fc80000000f00 */
[----:B------:R-:W-:Y:S01]  /*2290*/  SHF.L.U32 R0, R0, 0x1f, RZ ;  /* 0x0000001f00007819 */ /* 0x000fe200000006ff */
[----:B-1----:R-:W-:-:S09]  /*22a0*/  ULEA UR24, UR24, UR4, 0x18 ;  /* 0x0000000418187291 */ /* 0x002fd2000f8ec0ff */
[----:B------:R-:W1:Y:S02]  /*22b0*/  SYNCS.PHASECHK.TRANS64.TRYWAIT P0, [UR24+0x38810], R0 ;  /* 0x03881000ff0075a7 */ /* 0x000e640008001118 */
[----:B-1----:R-:W-:Y:S05]  /*22c0*/  @!P0 BRA `(.L_x_51) ;  /* 0x000000e0005c8947 */ /* 0x002fea0003800000 */
.L_x_254:
[----:B------:R-:W-:Y:S01]  /*22d0*/  PLOP3.LUT P0, PT, P2, P1, PT, 0xf8, 0x8f ;  /* 0x00000000008f781c */ /* 0x000fe20001703f70 */
[----:B------:R2:W-:Y:S01]  /*22e0*/  @!P6 SYNCS.ARRIVE.TRANS64 RZ, [UR24+0x38800], R4 ;  /* 0x03880004ffffe9a7 */ /* 0x0005e20008000018 */
[----:B------:R-:W-:Y:S01]  /*22f0*/  LOP3.LUT R78, R78, 0xfffffffe, RZ, 0xc0, !PT ;  /* 0xfffffffe4e4e7812 */ /* 0x000fe200078ec0ff */
[----:B------:R-:W-:Y:S10]  /*2300*/  BSSY.RECONVERGENT B0, `(.L_x_52) ;  /* 0x0000004000007945 */ /* 0x000ff40003800200 */
[----:B------:R-:W-:Y:S01]  /*2310*/  @P0 LOP3.LUT R78, R78, 0x1, RZ, 0xfc, !PT ;  /* 0x000000014e4e0812 */ /* 0x000fe200078efcff */
[----:B------:R-:W-:Y:S05]  /*2320*/  @!P0 BRA `(.L_x_53) ;  /* 0x0000000000048947 */ /* 0x000fea0003800000 */
[----:B------:R-:W-:Y:S05]  /*2330*/  BPT.TRAP 0x1 ;  /* 0x000000040000795c */ /* 0x000fea0000300000 */
.L_x_53:
[----:B------:R-:W-:Y:S05]  /*2340*/  BSYNC.RECONVERGENT B0 ;  /* 0x0000000000007941 */ /* 0x000fea0003800200 */
.L_x_52:
[----:B------:R-:W-:Y:S01]  /*2350*/  LOP3.LUT P0, R2, R2, 0x1f, RZ, 0xc0, !PT ;  /* 0x0000001f02027812 */ /* 0x000fe2000780c0ff */
[----:B------:R-:W-:Y:S03]  /*2360*/  BSSY.RECONVERGENT B0, `(.L_x_54) ;  /* 0x0000004000007945 */ /* 0x000fe60003800200 */
[----:B------:R-:W-:-:S13]  /*2370*/  PLOP3.LUT P0, PT, P0, P6, PT, 0x8f, 0xf8 ;  /* 0x0000000000f8781c */ /* 0x000fda000070d177 */
[----:B------:R-:W-:Y:S05]  /*2380*/  @P0 BRA `(.L_x_55) ;  /* 0x0000000000040947 */ /* 0x000fea0003800000 */
[----:B------:R-:W-:Y:S05]  /*2390*/  BPT.TRAP 0x1 ;  /* 0x000000040000795c */ /* 0x000fea0000300000 */
.L_x_55:
[----:B------:R-:W-:Y:S05]  /*23a0*/  BSYNC.RECONVERGENT B0 ;  /* 0x0000000000007941 */ /* 0x000fea0003800200 */
.L_x_54:
[----:B------:R-:W-:Y:S01]  /*23b0*/  LOP3.LUT P0, RZ, R78, 0x2, RZ, 0xc0, !PT ;  /* 0x000000024eff7812 */ /* 0x000fe2000780c0ff */
[----:B------:R-:W-:-:S12]  /*23c0*/  BSSY.RECONVERGENT B0, `(.L_x_56) ;  /* 0x0000003000007945 */ /* 0x000fd80003800200 */
[----:B------:R-:W-:Y:S05]  /*23d0*/  @!P0 BRA `(.L_x_57) ;  /* 0x0000000000048947 */ /* 0x000fea0003800000 */
[----:B------:R-:W-:Y:S05]  /*23e0*/  BPT.TRAP 0x1 ;  /* 0x000000040000795c */ /* 0x000fea0000300000 */
.L_x_57:
[----:B------:R-:W-:Y:S05]  /*23f0*/  BSYNC.RECONVERGENT B0 ;  /* 0x0000000000007941 */ /* 0x000fea0003800200 */
.L_x_56:
[----:B------:R-:W3:Y:S01]  /*2400*/  LDCU.64 UR4, c[0x0][0x348] ;  /* 0x00006900ff0477ac */ /* 0x000ee20008000a00 */
[----:B-1----:R-:W-:Y:S01]  /*2410*/  @!P6 MOV R3, 0x8000 ;  /* 0x000080000003e802 */ /* 0x002fe20000000f00 */
[----:B------:R-:W1:Y:S03]  /*2420*/  LDCU.64 UR12, c[0x0][0x348] ;  /* 0x00006900ff0c77ac */ /* 0x000e660008000a00 */
[----:B------:R4:W-:Y:S01]  /*2430*/  @!P6 SYNCS.ARRIVE.TRANS64.RED.A0TR RZ, [UR24+0x38800], R3 ;  /* 0x03880003ffffe9a7 */ /* 0x0009e20008300418 */
[----:B------:R-:W-:Y:S02]  /*2440*/  UIADD3 UR25, UPT, UPT, UR24, 0x38800, URZ ;  /* 0x0003880018197890 */ /* 0x000fe4000fffe0ff */
[----:B------:R-:W-:Y:S02]  /*2450*/  UIADD3 UR32, UPT, UPT, UR24, 0x4000, URZ ;  /* 0x0000400018207890 */ /* 0x000fe4000fffe0ff */
[----:B------:R-:W-:-:S02]  /*2460*/  UIADD3 UR16, UPT, UPT, UR24, 0x10000, URZ ;  /* 0x0001000018107890 */ /* 0x000fc4000fffe0ff */
[----:B------:R-:W-:Y:S02]  /*2470*/  UIADD3 UR17, UPT, UPT, UR24, 0x38800, URZ ;  /* 0x0003880018117890 */ /* 0x000fe4000fffe0ff */
[----:B------:R-:W-:Y:S02]  /*2480*/  UIADD3 UR8, UPT, UPT, UR24, 0x14000, URZ ;  /* 0x0001400018087890 */ /* 0x000fe4000fffe0ff */
[----:B---3--:R-:W-:Y:S01]  /*2490*/  UIADD3 UR4, UP0, UPT, UR4, 0x100, URZ ;  /* 0x0000010004047890 */ /* 0x008fe2000ff1e0ff */
[----:B------:R-:W-:Y:S01]  /*24a0*/  UMOV UR42, 0x0 ;  /* 0x00000000002a7882 */ /* 0x000fe20000000000 */
[----:B------:R-:W-:Y:S02]  /*24b0*/  UMOV UR43, 0x10000000 ;  /* 0x10000000002b7882 */ /* 0x000fe40000000000 */
[----:B------:R-:W-:Y:S02]  /*24c0*/  UIADD3.X UR5, UPT, UPT, URZ, UR5, URZ, UP0, !UPT ;  /* 0x00000005ff057290 */ /* 0x000fe400087fe4ff */
[----:B-1----:R-:W-:Y:S01]  /*24d0*/  UIADD3 UR40, UP0, UPT, UR12, 0x300, URZ ;  /* 0x000003000c287890 */ /* 0x002fe2000ff1e0ff */
[----:B------:R-:W-:Y:S01]  /*24e0*/  UMOV UR26, URZ ;  /* 0x000000ff001a7c82 */ /* 0x000fe20008000000 */
[----:B------:R-:W-:-:S02]  /*24f0*/  UMOV UR28, UR21 ;  /* 0x00000015001c7c82 */ /* 0x000fc40008000000 */
[----:B------:R-:W-:Y:S01]  /*2500*/  UIADD3.X UR41, UPT, UPT, URZ, UR13, URZ, UP0, !UPT ;  /* 0x0000000dff297290 */ /* 0x000fe200087fe4ff */
[----:B------:R-:W-:Y:S01]  /*2510*/  UMOV UR29, UR22 ;  /* 0x00000016001d7c82 */ /* 0x000fe20008000000 */
[----:B------:R-:W-:Y:S01]  /*2520*/  UMOV UR34, 0x40 ;  /* 0x0000004000227882 */ /* 0x000fe20000000000 */
[----:B------:R-:W-:Y:S01]  /*2530*/  UMOV UR35, UR27 ;  /* 0x0000001b00237c82 */ /* 0x000fe20008000000 */
[----:B------:R-:W-:Y:S01]  /*2540*/  UMOV UR36, UR21 ;  /* 0x0000001500247c82 */ /* 0x000fe20008000000 */
[----:B------:R-:W-:Y:S01]  /*2550*/  UMOV UR37, UR22 ;  /* 0x0000001600257c82 */ /* 0x000fe20008000000 */
[----:B------:R-:W-:Y:S01]  /*2560*/  UMOV UR19, URZ ;  /* 0x000000ff00137c82 */ /* 0x000fe20008000000 */
[----:B------:R-:W-:Y:S01]  /*2570*/  UMOV UR20, URZ ;  /* 0x000000ff00147c82 */ /* 0x000fe20008000000 */
[----:B------:R-:W-:Y:S01]  /*2580*/  UMOV UR33, UR25 ;  /* 0x0000001900217c82 */ /* 0x000fe20008000000 */
[----:B------:R-:W-:Y:S01]  /*2590*/  UMOV UR18, URZ ;  /* 0x000000ff00127c82 */ /* 0x000fe20008000000 */
[----:B------:R4:W-:Y:S01]  /*25a0*/  UTMALDG.4D [UR24], [UR4], desc[UR42] ;  /* 0x00002a18040075b4 */ /* 0x0009e20008019000 */
[----:B------:R-:W-:Y:S01]  /*25b0*/  UMOV UR10, 0x40 ;  /* 0x00000040000a7882 */ /* 0x000fe20000000000 */
[----:B------:R-:W-:Y:S01]  /*25c0*/  UMOV UR13, UR21 ;  /* 0x00000015000d7c82 */ /* 0x000fe20008000000 */
[----:B------:R-:W-:Y:S01]  /*25d0*/  UMOV UR14, UR22 ;  /* 0x00000016000e7c82 */ /* 0x000fe20008000000 */
[----:B------:R-:W-:Y:S01]  /*25e0*/  UMOV UR9, UR17 ;  /* 0x0000001100097c82 */ /* 0x000fe20008000000 */
[----:B------:R-:W-:Y:S01]  /*25f0*/  UMOV UR11, UR19 ;  /* 0x00000013000b7c82 */ /* 0x000fe20008000000 */
[----:B------:R-:W-:Y:S01]  /*2600*/  UMOV UR12, UR20 ;  /* 0x00000014000c7c82 */ /* 0x000fe20008000000 */
[----:B------:R-:W-:Y:S01]  /*2610*/  UISETP.NE.AND UP0, UPT, UR46, 0x1, UPT ;  /* 0x000000012e00788c */ /* 0x000fe2000bf05270 */
[----:B------:R4:W-:Y:S01]  /*2620*/  UTMALDG.4D [UR32], [UR4], desc[UR42] ;  /* 0x00002a20040075b4 */ /* 0x0009e20008019000 */
[----:B------:R4:W-:Y:S01]  /*2630*/  UTMALDG.5D [UR16], [UR40], desc[UR42] ;  /* 0x00002a10280075b4 */ /* 0x0009e20008021000 */
[----:B------:R4:W-:Y:S06]  /*2640*/  UTMALDG.5D [UR8], [UR40], desc[UR42] ;  /* 0x00002a08280075b4 */ /* 0x0009ec0008021000 */
[----:B----4-:R-:W-:Y:S05]  /*2650*/  BRA.U !UP0, `(.L_x_58) ;  /* 0x0000000108047547 */ /* 0x010fea000b800000 */
[----:B------:R-:W-:Y:S05]  /*2660*/  BPT.TRAP 0x1 ;  /* 0x000000040000795c */ /* 0x000fea0000300000 */
.L_x_58:
[----:B------:R-:W1:Y:S02]  /*2670*/  SYNCS.PHASECHK.TRANS64.TRYWAIT P0, [UR24+0x38838], R0 ;  /* 0x03883800ff0075a7 */ /* 0x000e640008001118 */
[----:B-1----:R-:W-:Y:S05]  /*2680*/  @!P0 BRA `(.L_x_59) ;  /* 0x000000dc00848947 */ /* 0x002fea0003800000 */
.L_x_256:
[----:B------:R-:W3:Y:S01]  /*2690*/  LDCU UR4, c[0x0][0x40c] ;  /* 0x00008180ff0477ac */ /* 0x000ee20008000800 */
[----:B------:R-:W4:Y:S01]  /*26a0*/  LDC.64 R8, c[0x0][0x400] ;  /* 0x00010000ff087b82 */ /* 0x000f220000000a00 */
[C---:B-1----:R-:W-:Y:S01]  /*26b0*/  IMAD.SHL.U32 R3, R2.reuse, 0x4, RZ ;  /* 0x0000000402037824 */ /* 0x042fe200078e00ff */
[----:B------:R-:W-:Y:S01]  /*26c0*/  LEA R2, R2, UR24, 0x4 ;  /* 0x0000001802027c11 */ /* 0x000fe2000f8e20ff */
[----:B------:R-:W1:Y:S02]  /*26d0*/  LDCU UR5, c[0x0][0x410] ;  /* 0x00008200ff0577ac */ /* 0x000e640008000800 */
[C---:B------:R-:W-:Y:S01]  /*26e0*/  VIADD R6, R3.reuse, 0x1 ;  /* 0x0000000103067836 */ /* 0x040fe20000000000 */
[C---:B------:R-:W-:Y:S01]  /*26f0*/  IADD3 R5, PT, PT, R3.reuse, 0x2, RZ ;  /* 0x0000000203057810 */ /* 0x040fe20007ffe0ff */
[C---:B--2---:R-:W-:Y:S01]  /*2700*/  VIADD R4, R3.reuse, 0x3 ;  /* 0x0000000303047836 */ /* 0x044fe20000000000 */
[----:B------:R-:W-:Y:S02]  /*2710*/  ISETP.GE.AND P4, PT, R3, UR6, PT ;  /* 0x0000000603007c0c */ /* 0x000fe4000bf86270 */
[----:B------:R-:W-:-:S02]  /*2720*/  ISETP.GE.AND P3, PT, R6, UR6, PT ;  /* 0x0000000606007c0c */ /* 0x000fc4000bf66270 */
[----:B------:R-:W-:Y:S02]  /*2730*/  ISETP.GE.AND P2, PT, R5, UR6, PT ;  /* 0x0000000605007c0c */ /* 0x000fe4000bf46270 */
[----:B------:R-:W-:Y:S01]  /*2740*/  ISETP.GE.AND P1, PT, R4, UR6, PT ;  /* 0x0000000604007c0c */ /* 0x000fe2000bf26270 */
[----:B---3--:R-:W-:-:S04]  /*2750*/  UIMAD UR4, UR21, UR4, URZ ;  /* 0x00000004150472a4 */ /* 0x008fc8000f8e02ff */
[----:B-1----:R-:W-:-:S06]  /*2760*/  UIMAD UR4, UR22, UR5, UR4 ;  /* 0x00000005160472a4 */ /* 0x002fcc000f8e0204 */
[----:B------:R-:W-:-:S04]  /*2770*/  IADD3 R7, PT, PT, R3, UR4, RZ ;  /* 0x0000000403077c10 */ /* 0x000fc8000fffe0ff */
[C---:B------:R-:W-:Y:S01]  /*2780*/  IADD3 R5, PT, PT, R7.reuse, 0x2, RZ ;  /* 0x0000000207057810 */ /* 0x040fe20007ffe0ff */
[C---:B------:R-:W-:Y:S01]  /*2790*/  VIADD R6, R7.reuse, 0x1 ;  /* 0x0000000107067836 */ /* 0x040fe20000000000 */
[C---:B------:R-:W-:Y:S01]  /*27a0*/  IADD3 R4, PT, PT, R7.reuse, 0x3, RZ ;  /* 0x0000000307047810 */ /* 0x040fe20007ffe0ff */
[----:B----4-:R-:W-:-:S04]  /*27b0*/  IMAD.WIDE.U32 R12, R7, 0x4, R8 ;  /* 0x00000004070c7825 */ /* 0x010fc800078e0008 */
[--C-:B------:R-:W-:Y:S01]  /*27c0*/  IMAD.WIDE.U32 R6, R6, 0x4, R8.reuse ;  /* 0x0000000406067825 */ /* 0x100fe200078e0008 */
[----:B------:R-:W-:Y:S01]  /*27d0*/  @!PT LDS RZ, [RZ] ;  /* 0x00000000fffff984 */ /* 0x000fe20000000800 */
[----:B------:R-:W-:Y:S01]  /*27e0*/  @!PT LDS RZ, [RZ] ;  /* 0x00000000fffff984 */ /* 0x000fe20000000800 */
[----:B------:R-:W-:Y:S01]  /*27f0*/  @!PT LDS RZ, [RZ] ;  /* 0x00000000fffff984 */ /* 0x000fe20000000800 */
[----:B------:R1:W-:Y:S03]  /*2800*/  LDGSTS.E.LTC128B [R2+0x38000], desc[UR38][R12.64], !P4 ;  /* 0x380000000c027fae */ /* 0x0003e6000e1a1226 */
[--C-:B------:R-:W-:Y:S01]  /*2810*/  IMAD.WIDE.U32 R14, R5, 0x4, R8.reuse ;  /* 0x00000004050e7825 */ /* 0x100fe200078e0008 */
[----:B------:R1:W-:Y:S03]  /*2820*/  LDGSTS.E.LTC128B [R2+0x38004], desc[UR38][R6.64], !P3 ;  /* 0x3800400006027fae */ /* 0x0003e6000d9a1226 */
[----:B------:R-:W-:Y:S01]  /*2830*/  IMAD.WIDE.U32 R4, R4, 0x4, R8 ;  /* 0x0000000404047825 */ /* 0x000fe200078e0008 */
[----:B------:R1:W-:Y:S04]  /*2840*/  LDGSTS.E.LTC128B [R2+0x38008], desc[UR38][R14.64], !P2 ;  /* 0x380080000e027fae */ /* 0x0003e8000d1a1226 */
[----:B------:R1:W-:Y:S01]  /*2850*/  LDGSTS.E.LTC128B [R2+0x3800c], desc[UR38][R4.64], !P1 ;  /* 0x3800c00004027fae */ /* 0x0003e2000c9a1226 */
[----:B------:R-:W-:Y:S01]  /*2860*/  NOP ;  /* 0x0000000000007918 */ /* 0x000fe20000000000 */
[----:B------:R-:W-:Y:S02]  /*2870*/  SYNCS.ARRIVE.TRANS64.RED.A0T1 RZ, [UR24+0x38830], RZ ;  /* 0x038830ffffff79a7 */ /* 0x000fe40008200418 */
[----:B------:R-:W-:Y:S01]  /*2880*/  ARRIVES.LDGSTSBAR.64.TRANSCNT [UR24+0x38830] ;  /* 0x03883000ff0079b0 */ /* 0x000fe20008002a18 */
[----:B------:R-:W-:Y:S01]  /*2890*/  NOP ;  /* 0x0000000000007918 */ /* 0x000fe20000000000 */
[----:B------:R-:W-:Y:S05]  /*28a0*/  BRA.U !UP0, `(.L_x_60) ;  /* 0x0000000108047547 */ /* 0x000fea000b800000 */
[----:B------:R-:W-:Y:S05]  /*28b0*/  BPT.TRAP 0x1 ;  /* 0x000000040000795c */ /* 0x000fea0000300000 */
.L_x_60:
[----:B------:R-:W-:Y:S01]  /*28c0*/  SYNCS.ARRIVE.TRANS64.A1T0 RZ, [UR24+0x38830], RZ ;  /* 0x038830ffffff79a7 */ /* 0x000fe20008100018 */
[----:B------:R-:W-:Y:S05]  /*28d0*/  BRA.U !UP1, `(.L_x_61) ;  /* 0x0000000109047547 */ /* 0x000fea000b800000 */
[----:B------:R-:W-:Y:S05]  /*28e0*/  BPT.TRAP 0x1 ;  /* 0x000000040000795c */ /* 0x000fea0000300000 */
.L_x_61:
[----:B------:R-:W2:Y:S01]  /*28f0*/  SYNCS.PHASECHK.TRANS64.TRYWAIT P0, [UR24+0x38828], R0 ;  /* 0x03882800ff0075a7 */ /* 0x000ea20008001118 */
[----:B-1----:R-:W-:Y:S01]  /*2900*/  @!P6 MOV R5, 0x8000 ;  /* 0x000080000005e802 */ /* 0x002fe20000000f00 */
[----:B--2---:R-:W-:Y:S06]  /*2910*/  @!P0 BRA `(.L_x_62) ;  /* 0x000000d800f88947 */ /* 0x004fec0003800000 */
.L_x_258:
[----:B------:R2:W-:Y:S01]  /*2920*/  @!P6 SYNCS.ARRIVE.TRANS64 RZ, [UR24+0x38820], R5 ;  /* 0x03882005ffffe9a7 */ /* 0x0005e20008000018 */
[----:B------:R-:W-:-:S09]  /*2930*/  UPLOP3.LUT UP2, UPT, UP3, UP2, UPT, 0xf8, 0x8f ;  /* 0x00000000008f789c */ /* 0x000fd20001f45f70 */
[----:B------:R-:W-:Y:S05]  /*2940*/  BRA.U !UP2, `(.L_x_63) ;  /* 0x000000010a047547 */ /* 0x000fea000b800000 */
[----:B------:R-:W-:Y:S05]  /*2950*/  BPT.TRAP 0x1 ;  /* 0x000000040000795c */ /* 0x000fea0000300000 */
.L_x_63:
[----:B------:R-:W-:Y:S01]  /*2960*/  LOP3.LUT P0, R11, R11, 0x1f, RZ, 0xc0, !PT ;  /* 0x0000001f0b0b7812 */ /* 0x000fe2000780c0ff */
[----:B------:R-:W-:Y:S03]  /*2970*/  BSSY.RECONVERGENT B0, `(.L_x_64) ;  /* 0x0000004000007945 */ /* 0x000fe60003800200 */
[----:B------:R-:W-:-:S13]  /*2980*/  PLOP3.LUT P0, PT, P0, P6, PT, 0x8f, 0xf8 ;  /* 0x0000000000f8781c */ /* 0x000fda000070d177 */
[----:B------:R-:W-:Y:S05]  /*2990*/  @P0 BRA `(.L_x_65) ;  /* 0x0000000000040947 */ /* 0x000fea0003800000 */
[----:B------:R-:W-:Y:S05]  /*29a0*/  BPT.TRAP 0x1 ;  /* 0x000000040000795c */ /* 0x000fea0000300000 */
.L_x_65:
[----:B------:R-:W-:Y:S05]  /*29b0*/  BSYNC.RECONVERGENT B0 ;  /* 0x0000000000007941 */ /* 0x000fea0003800200 */
.L_x_64:
[----:B------:R-:W-:Y:S05]  /*29c0*/  BRA.U !UP1, `(.L_x_66) ;  /* 0x0000000109047547 */ /* 0x000fea000b800000 */
[----:B------:R-:W-:Y:S05]  /*29d0*/  BPT.TRAP 0x1 ;  /* 0x000000040000795c */ /* 0x000fea0000300000 */
.L_x_66:
[----:B------:R-:W3:Y:S01]  /*29e0*/  LDCU.64 UR6, c[0x0][0x348] ;  /* 0x00006900ff0677ac */ /* 0x000ee20008000a00 */
[----:B-1----:R-:W-:Y:S01]  /*29f0*/  @!P6 MOV R4, 0x8000 ;  /* 0x000080000004e802 */ /* 0x002fe20000000f00 */
[----:B------:R-:W1:Y:S03]  /*2a00*/  LDCU.64 UR10, c[0x0][0x348] ;  /* 0x00006900ff0a77ac */ /* 0x000e660008000a00 */
[----:B------:R4:W-:Y:S01]  /*2a10*/  @!P6 SYNCS.ARRIVE.TRANS64.RED.A0TR RZ, [UR24+0x38820], R4 ;  /* 0x03882004ffffe9a7 */ /* 0x0009e20008300418 */
[----:B------:R-:W-:Y:S02]  /*2a20*/  UIADD3 UR40, UPT, UPT, UR24, 0x8000, URZ ;  /* 0x0000800018287890 */ /* 0x000fe4000fffe0ff */
[----:B------:R-:W-:Y:S01]  /*2a30*/  UIADD3 UR41, UPT, UPT, UR24, 0x38820, URZ ;  /* 0x0003882018297890 */ /* 0x000fe2000fffe0ff */
[----:B------:R-:W-:Y:S01]  /*2a40*/  UMOV UR43, UR27 ;  /* 0x0000001b002b7c82 */ /* 0x000fe20008000000 */
[----:B------:R-:W-:Y:S01]  /*2a50*/  UIADD3 UR32, UPT, UPT, UR24, 0xc000, URZ ;  /* 0x0000c00018207890 */ /* 0x000fe2000fffe0ff */
[----:B------:R-:W-:Y:S01]  /*2a60*/  UMOV UR35, UR27 ;  /* 0x0000001b00237c82 */ /* 0x000fe20008000000 */
[----:B------:R-:W-:-:S02]  /*2a70*/  UIADD3 UR16, UPT, UPT, UR24, 0x20000, URZ ;  /* 0x0002000018107890 */ /* 0x000fc4000fffe0ff */
[----:B---3--:R-:W-:Y:S02]  /*2a80*/  UIADD3 UR6, UP3, UPT, UR6, 0x200, URZ ;  /* 0x0000020006067890 */ /* 0x008fe4000ff7e0ff */
[----:B------:R-:W-:Y:S02]  /*2a90*/  UIADD3 UR17, UPT, UPT, UR24, 0x38820, URZ ;  /* 0x0003882018117890 */ /* 0x000fe4000fffe0ff */
[----:B------:R-:W-:Y:S02]  /*2aa0*/  UIADD3.X UR7, UPT, UPT, URZ, UR7, URZ, UP3, !UPT ;  /* 0x00000007ff077290 */ /* 0x000fe40009ffe4ff */
[----:B-1----:R-:W-:Y:S02]  /*2ab0*/  UIADD3 UR26, UP3, UPT, UR10, 0x400, URZ ;  /* 0x000004000a1a7890 */ /* 0x002fe4000ff7e0ff */
[----:B------:R-:W-:Y:S02]  /*2ac0*/  UIADD3 UR8, UPT, UPT, UR24, 0x24000, URZ ;  /* 0x0002400018087890 */ /* 0x000fe4000fffe0ff */
[----:B------:R-:W-:Y:S01]  /*2ad0*/  UIADD3.X UR27, UPT, UPT, URZ, UR11, URZ, UP3, !UPT ;  /* 0x0000000bff1b7290 */ /* 0x000fe20009ffe4ff */
[----:B------:R-:W-:Y:S01]  /*2ae0*/  UMOV UR28, 0x0 ;  /* 0x00000000001c7882 */ /* 0x000fe20000000000 */
[----:B------:R-:W-:Y:S01]  /*2af0*/  UMOV UR29, 0x10000000 ;  /* 0x10000000001d7882 */ /* 0x000fe20000000000 */
[----:B------:R-:W-:Y:S01]  /*2b00*/  UMOV UR42, URZ ;  /* 0x000000ff002a7c82 */ /* 0x000fe20008000000 */
[----:B------:R-:W-:Y:S01]  /*2b10*/  UMOV UR44, UR21 ;  /* 0x00000015002c7c82 */ /* 0x000fe20008000000 */
[----:B------:R-:W-:Y:S01]  /*2b20*/  UMOV UR45, UR22 ;  /* 0x00000016002d7c82 */ /* 0x000fe20008000000 */
[----:B------:R-:W-:Y:S01]  /*2b30*/  UMOV UR34, 0x40 ;  /* 0x0000004000227882 */ /* 0x000fe20000000000 */
        /* <DEDUP_REMOVED lines=13> */
[----:B------:R4:W-:Y:S01]  /*2c10*/  UTMALDG.4D [UR32], [UR6], desc[UR28] ;  /* 0x00001c20060075b4 */ /* 0x0009e20008019000 */
[----:B------:R4:W-:Y:S01]  /*2c20*/  UTMALDG.5D [UR16], [UR26], desc[UR28] ;  /* 0x00001c101a0075b4 */ /* 0x0009e20008021000 */
[----:B------:R4:W-:Y:S02]  /*2c30*/  UTMALDG.5D [UR8], [UR26], desc[UR28] ;  /* 0x00001c081a0075b4 */ /* 0x0009e40008021000 */
[----:B----4-:R-:W-:Y:S05]  /*2c40*/  BRA.U !UP0, `(.L_x_67) ;  /* 0x0000000108047547 */ /* 0x010fea000b800000 */
[----:B------:R-:W-:Y:S05]  /*2c50*/  BPT.TRAP 0x1 ;  /* 0x000000040000795c */ /* 0x000fea0000300000 */
.L_x_67:
[----:B------:R-:W1:Y:S02]  /*2c60*/  SYNCS.PHASECHK.TRANS64.TRYWAIT P0, [UR24+0x38848], R0 ;  /* 0x03884800ff0075a7 */ /* 0x000e640008001118 */
[----:B-1----:R-:W-:Y:S05]  /*2c70*/  @!P0 BRA `(.L_x_68) ;  /* 0x000000d800388947 */ /* 0x002fea0003800000 */
.L_x_260:
[----:B------:R-:W3:Y:S01]  /*2c80*/  LDCU UR5, c[0x0][0x424] ;  /* 0x00008480ff0577ac */ /* 0x000ee20008000800 */
[----:B------:R-:W4:Y:S01]  /*2c90*/  LDC.64 R8, c[0x0][0x418] ;  /* 0x00010600ff087b82 */ /* 0x000f220000000a00 */
[----:B------:R-:W5:Y:S01]  /*2ca0*/  LDCU UR6, c[0x0][0x428] ;  /* 0x00008500ff0677ac */ /* 0x000f620008000800 */
[----:B---3--:R-:W-:-:S04]  /*2cb0*/  UIMAD UR5, UR21, UR5, URZ ;  /* 0x00000005150572a4 */ /* 0x008fc8000f8e02ff */
[----:B-----5:R-:W-:-:S06]  /*2cc0*/  UIMAD UR5, UR22, UR6, UR5 ;  /* 0x00000006160572a4 */ /* 0x020fcc000f8e0205 */
[----:B------:R-:W-:-:S04]  /*2cd0*/  IADD3 R6, PT, PT, R3, UR5, RZ ;  /* 0x0000000503067c10 */ /* 0x000fc8000fffe0ff */
[C---:B--2---:R-:W-:Y:S02]  /*2ce0*/  IADD3 R5, PT, PT, R6.reuse, 0x1, RZ ;  /* 0x0000000106057810 */ /* 0x044fe40007ffe0ff */
[C---:B-1----:R-:W-:Y:S02]  /*2cf0*/  IADD3 R4, PT, PT, R6.reuse, 0x2, RZ ;  /* 0x0000000206047810 */ /* 0x042fe40007ffe0ff */
        /* <DEDUP_REMOVED lines=18> */
.L_x_69:
[----:B------:R-:W2:Y:S01]  /*2e20*/  LDL R0, [R1] ;  /* 0x0000000001007983 */ /* 0x000ea20000100800 */
[----:B------:R-:W-:Y:S01]  /*2e30*/  SYNCS.ARRIVE.TRANS64.A1T0 RZ, [UR24+0x38840], RZ ;  /* 0x038840ffffff79a7 */ /* 0x000fe20008100018 */
[----:B--2---:R-:W-:-:S13]  /*2e40*/  ISETP.NE.AND P0, PT, R0, 0x1, PT ;  /* 0x000000010000780c */ /* 0x004fda0003f05270 */
[----:B------:R-:W-:Y:S05]  /*2e50*/  @!P0 EXIT ;  /* 0x000000000000894d */ /* 0x000fea0003800000 */
[----:B------:R-:W2:Y:S01]  /*2e60*/  LDC.64 R14, c[0x0][0x400] ;  /* 0x00010000ff0e7b82 */ /* 0x000ea20000000a00 */
[----:B-1----:R-:W-:Y:S02]  /*2e70*/  HFMA2 R7, -RZ, RZ, 0, 5.9604644775390625e-08 ;  /* 0x00000001ff077431 */ /* 0x002fe400000001ff */
[----:B------:R-:W-:Y:S01]  /*2e80*/  IMAD.MOV.U32 R10, RZ, RZ, RZ ;  /* 0x000000ffff0a7224 */ /* 0x000fe200078e00ff */
[----:B------:R-:W-:Y:S01]  /*2e90*/  CS2R R8, SRZ ;  /* 0x0000000000087805 */ /* 0x000fe2000001ff00 */
[----:B------:R-:W1:Y:S03]  /*2ea0*/  LDCU.64 UR28, c[0x0][0x348] ;  /* 0x00006900ff1c77ac */ /* 0x000e660008000a00 */
[----:B------:R-:W3:Y:S01]  /*2eb0*/  LDC.64 R12, c[0x0][0x418] ;  /* 0x00010600ff0c7b82 */ /* 0x000ee20000000a00 */
[----:B------:R-:W4:Y:S01]  /*2ec0*/  LDCU UR7, c[0x0][0x408] ;  /* 0x00008100ff0777ac */ /* 0x000f220008000800 */
[----:B------:R-:W1:Y:S01]  /*2ed0*/  LDCU UR31, c[0x0][0x380] ;  /* 0x00007000ff1f77ac */ /* 0x000e620008000800 */
[----:B------:R-:W1:Y:S01]  /*2ee0*/  LDCU UR15, c[0x0][0x420] ;  /* 0x00008400ff0f77ac */ /* 0x000e620008000800 */
[----:B------:R-:W-:Y:S01]  /*2ef0*/  UMOV UR23, 0x1 ;  /* 0x0000000100177882 */ /* 0x000fe20000000000 */
[----:B------:R-:W-:Y:S01]  /*2f00*/  UMOV UR25, URZ ;  /* 0x000000ff00197c82 */ /* 0x000fe20008000000 */
[----:B------:R-:W-:-:S05]  /*2f10*/  UMOV UR20, URZ ;  /* 0x000000ff00147c82 */ /* 0x000fca0008000000 */
.L_x_88:
[----:B------:R-:W-:Y:S01]  /*2f20*/  UIADD3 UR8, UPT, UPT, UR25, 0x1, URZ ;  /* 0x0000000119087890 */ /* 0x000fe2000fffe0ff */
[----:B------:R-:W-:Y:S01]  /*2f30*/  LOP3.LUT P0, RZ, R78, 0x2, RZ, 0xc0, !PT ;  /* 0x000000024eff7812 */ /* 0x000fe2000780c0ff */
[----:B------:R-:W-:Y:S01]  /*2f40*/  UIADD3 UR6, UPT, UPT, UR20, 0x1, URZ ;  /* 0x0000000114067890 */ /* 0x000fe2000fffe0ff */
[----:B------:R-:W-:Y:S01]  /*2f50*/  BSSY.RECONVERGENT B0, `(.L_x_70) ;  /* 0x0000007000007945 */ /* 0x000fe20003800200 */
[----:B------:R-:W-:Y:S04]  /*2f60*/  UISETP.NE.AND UP0, UPT, UR8, UR30, UPT ;  /* 0x0000001e0800728c */ /* 0x000fe8000bf05270 */
[----:B------:R-:W-:Y:S07]  /*2f70*/  USEL UR25, UR8, URZ, UP0 ;  /* 0x000000ff08197287 */ /* 0x000fee0008000000 */
[----:B------:R-:W-:Y:S07]  /*2f80*/  @UP0 UIADD3 UR6, UPT, UPT, UR20, URZ, URZ ;  /* 0x000000ff14060290 */ /* 0x000fee000fffe0ff */
[----:B------:R-:W-:Y:S01]  /*2f90*/  UMOV UR20, UR6 ;  /* 0x0000000600147c82 */ /* 0x000fe20008000000 */
[----:B-12---:R-:W-:Y:S05]  /*2fa0*/  @!P0 BRA `(.L_x_71) ;  /* 0x0000000000048947 */ /* 0x006fea0003800000 */
[----:B-1--4-:R-:W-:Y:S05]  /*2fb0*/  BPT.TRAP 0x1 ;  /* 0x000000040000795c */ /* 0x012fea0000300000 */
.L_x_71:
[----:B-1--4-:R-:W-:Y:S05]  /*2fc0*/  BSYNC.RECONVERGENT B0 ;  /* 0x0000000000007941 */ /* 0x012fea0003800200 */
.L_x_70:
[----:B------:R-:W-:Y:S01]  /*2fd0*/  ULEA UR17, UR23, UR24, 0x3 ;  /* 0x0000001817117291 */ /* 0x000fe2000f8e18ff */
[----:B------:R-:W-:Y:S02]  /*2fe0*/  SHF.L.U32 R5, R7, 0x1f, RZ ;  /* 0x0000001f07057819 */ /* 0x000fe400000006ff */
[----:B------:R-:W-:Y:S06]  /*2ff0*/  @!P6 MOV R4, 0x8000 ;  /* 0x000080000004e802 */ /* 0x000fec0000000f00 */
[----:B------:R-:W1:Y:S02]  /*3000*/  SYNCS.PHASECHK.TRANS64.TRYWAIT P0, [UR17+0x38810], R5 ;  /* 0x03881005ff0075a7 */ /* 0x000e640008001111 */
[----:B-1----:R-:W-:Y:S05]  /*3010*/  @!P0 BRA `(.L_x_72) ;  /* 0x000000d400688947 */ /* 0x002fea0003800000 */
.L_x_262:
[----:B------:R4:W-:Y:S01]  /*3020*/  @!P6 SYNCS.ARRIVE.TRANS64 RZ, [UR17+0x38800], R4 ;  /* 0x03880004ffffe9a7 */ /* 0x0009e20008000011 */
[----:B------:R-:W-:Y:S01]  /*3030*/  LOP3.LUT P0, RZ, R78, 0x1, RZ, 0xc0, !PT ;  /* 0x000000014eff7812 */ /* 0x000fe2000780c0ff */
[----:B------:R-:W-:Y:S11]  /*3040*/  BSSY.RECONVERGENT B0, `(.L_x_73) ;  /* 0x0000004000007945 */ /* 0x000ff60003800200 */
[----:B------:R-:W-:Y:S01]  /*3050*/  @!UPT UIADD3 URZ, UPT, UPT, URZ, URZ, URZ ;  /* 0x000000fffffff290 */ /* 0x000fe2000fffe0ff */
[----:B------:R-:W-:Y:S05]  /*3060*/  @!P0 BRA `(.L_x_74) ;  /* 0x0000000000048947 */ /* 0x000fea0003800000 */
[----:B------:R-:W-:Y:S05]  /*3070*/  BPT.TRAP 0x1 ;  /* 0x000000040000795c */ /* 0x000fea0000300000 */
.L_x_74:
[----:B------:R-:W-:Y:S05]  /*3080*/  BSYNC.RECONVERGENT B0 ;  /* 0x0000000000007941 */ /* 0x000fea0003800200 */
.L_x_73:
[----:B------:R-:W-:Y:S01]  /*3090*/  ISETP.EQ.OR P2, PT, R11, RZ, P6 ;  /* 0x000000ff0b00720c */ /* 0x000fe20003742670 */
[----:B------:R-:W-:Y:S11]  /*30a0*/  BSSY.RECONVERGENT B0, `(.L_x_75) ;  /* 0x0000004000007945 */ /* 0x000ff60003800200 */
[----:B------:R-:W-:Y:S01]  /*30b0*/  @!UPT UIADD3 URZ, UPT, UPT, URZ, URZ, URZ ;  /* 0x000000fffffff290 */ /* 0x000fe2000fffe0ff */
[----:B------:R-:W-:Y:S05]  /*30c0*/  @P2 BRA `(.L_x_76) ;  /* 0x0000000000042947 */ /* 0x000fea0003800000 */
[----:B------:R-:W-:Y:S05]  /*30d0*/  BPT.TRAP 0x1 ;  /* 0x000000040000795c */ /* 0x000fea0000300000 */
.L_x_76:
[----:B------:R-:W-:Y:S05]  /*30e0*/  BSYNC.RECONVERGENT B0 ;  /* 0x0000000000007941 */ /* 0x000fea0003800200 */
.L_x_75:
[----:B------:R-:W-:Y:S02]  /*30f0*/  ULEA UR8, UR23, UR24, 0xf ;  /* 0x0000001817087291 */ /* 0x000fe4000f8e78ff */
[----:B------:R-:W-:Y:S02]  /*3100*/  UIADD3 UR26, UP0, UPT, UR28, 0x300, URZ ;  /* 0x000003001c1a7890 */ /* 0x000fe4000ff1e0ff */
[----:B------:R-:W-:Y:S02]  /*3110*/  UIADD3 UR17, UPT, UPT, UR17, 0x38800, URZ ;  /* 0x0003880011117890 */ /* 0x000fe4000fffe0ff */
[----:B------:R-:W-:Y:S02]  /*3120*/  USHF.L.U32 UR19, UR25, 0x7, URZ ;  /* 0x0000000719137899 */ /* 0x000fe400080006ff */
[----:B------:R-:W-:Y:S02]  /*3130*/  UIADD3 UR16, UPT, UPT, UR8, 0x10000, URZ ;  /* 0x0001000008107890 */ /* 0x000fe4000fffe0ff */
[----:B------:R-:W-:Y:S01]  /*3140*/  UIADD3.X UR27, UPT, UPT, URZ, UR29, URZ, UP0, !UPT ;  /* 0x0000001dff1b7290 */ /* 0x000fe200087fe4ff */
[----:B------:R-:W-:Y:S01]  /*3150*/  UMOV UR32, 0x0 ;  /* 0x0000000000207882 */ /* 0x000fe20000000000 */
[----:B------:R-:W-:Y:S01]  /*3160*/  UMOV UR33, 0x10000000 ;  /* 0x1000000000217882 */ /* 0x000fe20000000000 */
[----:B------:R-:W-:Y:S01]  /*3170*/  UMOV UR18, URZ ;  /* 0x000000ff00127c82 */ /* 0x000fe20008000000 */
[----:B------:R-:W-:Y:S01]  /*3180*/  UIADD3 UR8, UPT, UPT, UR8, 0x14000, URZ ;  /* 0x0001400008087890 */ /* 0x000fe2000fffe0ff */
[----:B------:R-:W-:Y:S01]  /*3190*/  UMOV UR10, 0x40 ;  /* 0x00000040000a7882 */ /* 0x000fe20000000000 */
[----:B------:R-:W-:Y:S03]  /*31a0*/  UMOV UR12, UR20 ;  /* 0x00000014000c7c82 */ /* 0x000fe60008000000 */
[----:B------:R1:W-:Y:S01]  /*31b0*/  UTMALDG.5D [UR16], [UR26], desc[UR32] ;  /* 0x000020101a0075b4 */ /* 0x0003e20008021000 */
[----:B------:R-:W-:Y:S01]  /*31c0*/  UISETP.NE.AND UP3, UPT, UR46, 0x1, UPT ;  /* 0x000000012e00788c */ /* 0x000fe2000bf65270 */
[----:B------:R-:W-:Y:S01]  /*31d0*/  UMOV UR13, UR21 ;  /* 0x00000015000d7c82 */ /* 0x000fe20008000000 */
[----:B------:R-:W-:Y:S01]  /*31e0*/  UMOV UR14, UR22 ;  /* 0x00000016000e7c82 */ /* 0x000fe20008000000 */
[----:B------:R-:W-:Y:S01]  /*31f0*/  UMOV UR9, UR17 ;  /* 0x0000001100097c82 */ /* 0x000fe20008000000 */
[----:B------:R-:W-:Y:S01]  /*3200*/  UMOV UR11, UR19 ;  /* 0x00000013000b7c82 */ /* 0x000fe20008000000 */
[----:B------:R-:W-:Y:S01]  /*3210*/  UIADD3 UR23, UPT, UPT, UR23, 0x1, URZ ;  /* 0x0000000117177890 */ /* 0x000fe2000fffe0ff */
[----:B------:R1:W-:Y:S03]  /*3220*/  UTMALDG.5D [UR8], [UR26], desc[UR32] ;  /* 0x000020081a0075b4 */ /* 0x0003e60008021000 */
[----:B-1----:R-:W-:Y:S05]  /*3230*/  BRA.U !UP3, `(.L_x_77) ;  /* 0x000000010b047547 */ /* 0x002fea000b800000 */
[----:B------:R-:W-:Y:S05]  /*3240*/  BPT.TRAP 0x1 ;  /* 0x000000040000795c */ /* 0x000fea0000300000 */
.L_x_77:
[----:B----4-:R-:W-:Y:S04]  /*3250*/  SHF.L.U32 R4, R9, 0x1f, RZ ;  /* 0x0000001f09047819 */ /* 0x010fe800000006ff */
[----:B------:R-:W1:Y:S02]  /*3260*/  SYNCS.PHASECHK.TRANS64.TRYWAIT P0, [UR24+0x38838], R4 ;  /* 0x03883804ff0075a7 */ /* 0x000e640008001118 */
[----:B-1----:R-:W-:Y:S05]  /*3270*/  @!P0 BRA `(.L_x_78) ;  /* 0x000000d000e88947 */ /* 0x002fea0003800000 */
.L_x_264:
[----:B------:R-:W-:Y:S02]  /*3280*/  USHF.L.U32 UR19, UR25, 0x7, URZ ;  /* 0x0000000719137899 */ /* 0x000fe400080006ff */
[----:B------:R-:W-:Y:S04]  /*3290*/  UIMAD UR6, UR20, UR7, UR4 ;  /* 0x00000007140672a4 */ /* 0x000fe8000f8e0204 */
[----:B-1----:R-:W-:Y:S04]  /*32a0*/  VIADD R0, R3, UR19 ;  /* 0x0000001303007c36 */ /* 0x002fe80008000000 */
[C---:B------:R-:W-:Y:S01]  /*32b0*/  VIADD R4, R0.reuse, UR6 ;  /* 0x0000000600047c36 */ /* 0x040fe20008000000 */
[C---:B------:R-:W-:Y:S01]  /*32c0*/  ISETP.GE.AND P4, PT, R0.reuse, UR31, PT ;  /* 0x0000001f00007c0c */ /* 0x040fe2000bf86270 */
[----:B------:R-:W-:Y:S02]  /*32d0*/  VIADD R16, R0, 0x1 ;  /* 0x0000000100107836 */ /* 0x000fe40000000000 */
[C---:B------:R-:W-:Y:S01]  /*32e0*/  VIADD R5, R4.reuse, 0x2 ;  /* 0x0000000204057836 */ /* 0x040fe20000000000 */
[CC--:B--2---:R-:W-:Y:S01]  /*32f0*/  LEA R20, P0, R4.reuse, R14.reuse, 0x2 ;  /* 0x0000000e04147211 */ /* 0x0c4fe200078010ff */
[----:B------:R-:W-:Y:S01]  /*3300*/  VIADD R6, R4, 0x1 ;  /* 0x0000000104067836 */ /* 0x000fe20000000000 */
[----:B------:R-:W-:Y:S02]  /*3310*/  ISETP.GE.AND P5, PT, R16, UR31, PT ;  /* 0x0000001f10007c0c */ /* 0x000fe4000bfa6270 */
[CC--:B------:R-:W-:Y:S01]  /*3320*/  LEA.HI.X R21, R4.reuse, R15.reuse, RZ, 0x2, P0 ;  /* 0x0000000f04157211 */ /* 0x0c0fe200000f14ff */
[----:B------:R-:W-:Y:S01]  /*3330*/  VIADD R4, R4, 0x3 ;  /* 0x0000000304047836 */ /* 0x000fe20000000000 */
[CC--:B------:R-:W-:Y:S02]  /*3340*/  LEA R16, P0, R5.reuse, R14.reuse, 0x2 ;  /* 0x0000000e05107211 */ /* 0x0c0fe400078010ff */
[-C--:B------:R-:W-:Y:S01]  /*3350*/  LEA R18, P1, R6, R14.reuse, 0x2 ;  /* 0x0000000e06127211 */ /* 0x080fe200078210ff */
[----:B------:R-:W-:Y:S01]  /*3360*/  @!PT LDS RZ, [RZ] ;  /* 0x00000000fffff984 */ /* 0x000fe20000000800 */
[----:B------:R-:W-:Y:S01]  /*3370*/  @!PT LDS RZ, [RZ] ;  /* 0x00000000fffff984 */ /* 0x000fe20000000800 */
[----:B------:R-:W-:Y:S01]  /*3380*/  @!PT LDS RZ, [RZ] ;  /* 0x00000000fffff984 */ /* 0x000fe20000000800 */
[----:B------:R1:W-:Y:S01]  /*3390*/  LDGSTS.E.LTC128B [R2+0x38000], desc[UR38][R20.64], !P4 ;  /* 0x3800000014027fae */ /* 0x0003e2000e1a1226 */
[-C--:B------:R-:W-:Y:S01]  /*33a0*/  LEA.HI.X R17, R5, R15.reuse, RZ, 0x2, P0 ;  /* 0x0000000f05117211 */ /* 0x080fe200000f14ff */
[----:B------:R-:W-:Y:S01]  /*33b0*/  VIADD R5, R0, 0x2 ;  /* 0x0000000200057836 */ /* 0x000fe20000000000 */
[----:B------:R-:W-:Y:S02]  /*33c0*/  LEA R22, P0, R4, R14, 0x2 ;  /* 0x0000000e04167211 */ /* 0x000fe400078010ff */
[-C--:B------:R-:W-:Y:S02]  /*33d0*/  LEA.HI.X R19, R6, R15.reuse, RZ, 0x2, P1 ;  /* 0x0000000f06137211 */ /* 0x080fe400008f14ff */
[----:B------:R-:W-:Y:S01]  /*33e0*/  LEA.HI.X R23, R4, R15, RZ, 0x2, P0 ;  /* 0x0000000f04177211 */ /* 0x000fe200000f14ff */
[----:B------:R-:W-:Y:S01]  /*33f0*/  VIADD R4, R0, 0x3 ;  /* 0x0000000300047836 */ /* 0x000fe20000000000 */
[----:B------:R-:W-:Y:S01]  /*3400*/  ISETP.GE.AND P3, PT, R5, UR31, PT ;  /* 0x0000001f05007c0c */ /* 0x000fe2000bf66270 */
[----:B------:R1:W-:Y:S03]  /*3410*/  LDGSTS.E.LTC128B [R2+0x38004], desc[UR38][R18.64], !P5 ;  /* 0x3800400012027fae */ /* 0x0003e6000e9a1226 */
[----:B------:R-:W-:Y:S09]  /*3420*/  ISETP.GE.AND P1, PT, R4, UR31, PT ;  /* 0x0000001f04007c0c */ /* 0x000ff2000bf26270 */
        /* <DEDUP_REMOVED lines=8> */
.L_x_79:
[----:B------:R-:W-:Y:S01]  /*34b0*/  SYNCS.ARRIVE.TRANS64.A1T0 RZ, [UR24+0x38830], RZ ;  /* 0x038830ffffff79a7 */ /* 0x000fe20008100018 */
[----:B------:R-:W-:Y:S05]  /*34c0*/  BRA.U !UP1, `(.L_x_80) ;  /* 0x0000000109047547 */ /* 0x000fea000b800000 */
[----:B------:R-:W-:Y:S05]  /*34d0*/  BPT.TRAP 0x1 ;  /* 0x000000040000795c */ /* 0x000fea0000300000 */
.L_x_80:
[----:B------:R-:W-:Y:S02]  /*34e0*/  SHF.L.U32 R6, R8, 0x1f, RZ ;  /* 0x0000001f08067819 */ /* 0x000fe400000006ff */
[----:B------:R-:W-:Y:S02]  /*34f0*/  @!P6 MOV R5, 0x8000 ;  /* 0x000080000005e802 */ /* 0x000fe40000000f00 */
[----:B------:R-:W2:Y:S02]  /*3500*/  SYNCS.PHASECHK.TRANS64.TRYWAIT P0, [UR24+0x38828], R6 ;  /* 0x03882806ff0075a7 */ /* 0x000ea40008001118 */
[----:B--2---:R-:W-:Y:S05]  /*3510*/  @!P0 BRA `(.L_x_81) ;  /* 0x000000d000588947 */ /* 0x004fea0003800000 */
.L_x_266:
[----:B------:R4:W-:Y:S01]  /*3520*/  @!P6 SYNCS.ARRIVE.TRANS64 RZ, [UR24+0x38820], R5 ;  /* 0x03882005ffffe9a7 */ /* 0x0009e20008000018 */
[----:B------:R-:W-:Y:S05]  /*3530*/  BRA.U !UP2, `(.L_x_82) ;  /* 0x000000010a047547 */ /* 0x000fea000b800000 */
[----:B------:R-:W-:Y:S05]  /*3540*/  BPT.TRAP 0x1 ;  /* 0x000000040000795c */ /* 0x000fea0000300000 */
.L_x_82:
[----:B------:R-:W-:Y:S04]  /*3550*/  BSSY.RECONVERGENT B0, `(.L_x_83) ;  /* 0x0000003000007945 */ /* 0x000fe80003800200 */
[----:B------:R-:W-:Y:S05]  /*3560*/  @P2 BRA `(.L_x_84) ;  /* 0x0000000000042947 */ /* 0x000fea0003800000 */
[----:B------:R-:W-:Y:S05]  /*3570*/  BPT.TRAP 0x1 ;  /* 0x000000040000795c */ /* 0x000fea0000300000 */
.L_x_84:
[----:B------:R-:W-:Y:S05]  /*3580*/  BSYNC.RECONVERGENT B0 ;  /* 0x0000000000007941 */ /* 0x000fea0003800200 */
.L_x_83:
[----:B------:R-:W-:Y:S02]  /*3590*/  UIADD3 UR26, UP0, UPT, UR28, 0x400, URZ ;  /* 0x000004001c1a7890 */ /* 0x000fe4000ff1e0ff */
[----:B------:R-:W-:Y:S02]  /*35a0*/  UIADD3 UR17, UPT, UPT, UR24, 0x38820, URZ ;  /* 0x0003882018117890 */ /* 0x000fe4000fffe0ff */
        /* <DEDUP_REMOVED lines=9> */
[----:B------:R-:W-:Y:S01]  /*3640*/  UMOV UR12, UR20 ;  /* 0x00000014000c7c82 */ /* 0x000fe20008000000 */
[----:B------:R-:W-:Y:S01]  /*3650*/  UMOV UR13, UR21 ;  /* 0x00000015000d7c82 */ /* 0x000fe20008000000 */
[----:B------:R-:W-:Y:S01]  /*3660*/  UMOV UR14, UR22 ;  /* 0x00000016000e7c82 */ /* 0x000fe20008000000 */
[----:B------:R-:W-:Y:S02]  /*3670*/  UMOV UR9, UR17 ;  /* 0x0000001100097c82 */ /* 0x000fe40008000000 */
[----:B------:R1:W-:Y:S02]  /*3680*/  UTMALDG.5D [UR8], [UR26], desc[UR32] ;  /* 0x000020081a0075b4 */ /* 0x0003e40008021000 */
[----:B-1----:R-:W-:Y:S05]  /*3690*/  BRA.U !UP3, `(.L_x_85) ;  /* 0x000000010b047547 */ /* 0x002fea000b800000 */
[----:B------:R-:W-:Y:S05]  /*36a0*/  BPT.TRAP 0x1 ;  /* 0x000000040000795c */ /* 0x000fea0000300000 */
.L_x_85:
[----:B----4-:R-:W-:Y:S04]  /*36b0*/  SHF.L.U32 R5, R10, 0x1f, RZ ;  /* 0x0000001f0a057819 */ /* 0x010fe800000006ff */
[----:B------:R-:W1:Y:S02]  /*36c0*/  SYNCS.PHASECHK.TRANS64.TRYWAIT P0, [UR24+0x38848], R5 ;  /* 0x03884805ff0075a7 */ /* 0x000e640008001118 */
[----:B-1----:R-:W-:Y:S05]  /*36d0*/  @!P0 BRA `(.L_x_86) ;  /* 0x000000d000008947 */ /* 0x002fea0003800000 */
.L_x_268:
[----:B------:R-:W-:Y:S06]  /*36e0*/  UIMAD UR6, UR20, UR15, UR5 ;  /* 0x0000000f140672a4 */ /* 0x000fec000f8e0205 */
[----:B-12---:R-:W-:Y:S04]  /*36f0*/  VIADD R4, R0, UR6 ;  /* 0x0000000600047c36 */ /* 0x006fe80008000000 */
[C---:B------:R-:W-:Y:S01]  /*3700*/  VIADD R0, R4.reuse, 0x1 ;  /* 0x0000000104007836 */ /* 0x040fe20000000000 */
[CC--:B---3--:R-:W-:Y:S04]  /*3710*/  LEA R18, P0, R4.reuse, R12.reuse, 0x2 ;  /* 0x0000000c04127211 */ /* 0x0c8fe800078010ff */
[-C--:B------:R-:W-:Y:S02]  /*3720*/  LEA.HI.X R19, R4, R13.reuse, RZ, 0x2, P0 ;  /* 0x0000000d04137211 */ /* 0x080fe400000f14ff */
[CC--:B------:R-:W-:Y:S03]  /*3730*/  LEA R16, P0, R0.reuse, R12.reuse, 0x2 ;  /* 0x0000000c00107211 */ /* 0x0c0fe600078010ff */
[----:B------:R-:W-:Y:S01]  /*3740*/  @!PT LDS RZ, [RZ] ;  /* 0x00000000fffff984 */ /* 0x000fe20000000800 */
[----:B------:R-:W-:Y:S01]  /*3750*/  @!PT LDS RZ, [RZ] ;  /* 0x00000000fffff984 */ /* 0x000fe20000000800 */
[----:B------:R-:W-:Y:S01]  /*3760*/  @!PT LDS RZ, [RZ] ;  /* 0x00000000fffff984 */ /* 0x000fe20000000800 */
[----:B------:R1:W-:Y:S01]  /*3770*/  LDGSTS.E.LTC128B [R2+0x38200], desc[UR38][R18.64], !P4 ;  /* 0x3820000012027fae */ /* 0x0003e2000e1a1226 */
[-C--:B------:R-:W-:Y:S01]  /*3780*/  LEA.HI.X R17, R0, R13.reuse, RZ, 0x2, P0 ;  /* 0x0000000d00117211 */ /* 0x080fe200000f14ff */
[C---:B------:R-:W-:Y:S02]  /*3790*/  VIADD R0, R4.reuse, 0x2 ;  /* 0x0000000204007836 */ /* 0x040fe40000000000 */
[----:B------:R-:W-:Y:S02]  /*37a0*/  VIADD R4, R4, 0x3 ;  /* 0x0000000304047836 */ /* 0x000fe40000000000 */
[----:B------:R1:W-:Y:S01]  /*37b0*/  LDGSTS.E.LTC128B [R2+0x38204], desc[UR38][R16.64], !P5 ;  /* 0x3820400010027fae */ /* 0x0003e2000e9a1226 */
[CC--:B------:R-:W-:Y:S04]  /*37c0*/  LEA R20, P0, R0.reuse, R12.reuse, 0x2 ;  /* 0x0000000c00147211 */ /* 0x0c0fe800078010ff */
[-C--:B------:R-:W-:Y:S02]  /*37d0*/  LEA.HI.X R21, R0, R13.reuse, RZ, 0x2, P0 ;  /* 0x0000000d00157211 */ /* 0x080fe400000f14ff */
[C---:B------:R-:W-:Y:S03]  /*37e0*/  LEA R22, P0, R4.reuse, R12, 0x2 ;  /* 0x0000000c04167211 */ /* 0x040fe600078010ff */
[----:B------:R1:W-:Y:S01]  /*37f0*/  LDGSTS.E.LTC128B [R2+0x38208], desc[UR38][R20.64], !P3 ;  /* 0x3820800014027fae */ /* 0x0003e2000d9a1226 */
[----:B------:R-:W-:Y:S05]  /*3800*/  LEA.HI.X R23, R4, R13, RZ, 0x2, P0 ;  /* 0x0000000d04177211 */ /* 0x000fea00000f14ff */
[----:B------:R1:W-:Y:S01]  /*3810*/  LDGSTS.E.LTC128B [R2+0x3820c], desc[UR38][R22.64], !P1 ;  /* 0x3820c00016027fae */ /* 0x0003e2000c9a1226 */
[----:B------:R-:W-:Y:S01]  /*3820*/  NOP ;  /* 0x0000000000007918 */ /* 0x000fe20000000000 */
[----:B------:R-:W-:Y:S02]  /*3830*/  SYNCS.ARRIVE.TRANS64.RED.A0T1 RZ, [UR24+0x38840], RZ ;  /* 0x038840ffffff79a7 */ /* 0x000fe40008200418 */
[----:B------:R-:W-:Y:S01]  /*3840*/  ARRIVES.LDGSTSBAR.64.TRANSCNT [UR24+0x38840] ;  /* 0x03884000ff0079b0 */ /* 0x000fe20008002a18 */
[----:B------:R-:W-:Y:S01]  /*3850*/  NOP ;  /* 0x0000000000007918 */ /* 0x000fe20000000000 */
[----:B------:R-:W-:Y:S05]  /*3860*/  BRA.U !UP3, `(.L_x_87) ;  /* 0x000000010b047547 */ /* 0x000fea000b800000 */
[----:B------:R-:W-:Y:S05]  /*3870*/  BPT.TRAP 0x1 ;  /* 0x000000040000795c */ /* 0x000fea0000300000 */
.L_x_87:
[----:B------:R-:W-:Y:S01]  /*3880*/  LOP3.LUT R10, R10, 0x1, RZ, 0x3c, !PT ;  /* 0x000000010a0a7812 */ /* 0x000fe200078e3cff */
[----:B------:R-:W-:Y:S01]  /*3890*/  SYNCS.ARRIVE.TRANS64.A1T0 RZ, [UR24+0x38840], RZ ;  /* 0x038840ffffff79a7 */ /* 0x000fe20008100018 */
[----:B------:R-:W2:Y:S01]  /*38a0*/  LDL.LU R0, [R1] ;  /* 0x0000000001007983 */ /* 0x000ea20000300800 */
[----:B------:R-:W-:Y:S01]  /*38b0*/  LOP3.LUT R9, R9, 0x1, RZ, 0x3c, !PT ;  /* 0x0000000109097812 */ /* 0x000fe200078e3cff */
[----:B------:R-:W-:Y:S01]  /*38c0*/  UISETP.NE.AND UP0, UPT, UR23, 0x2, UPT ;  /* 0x000000021700788c */ /* 0x000fe2000bf05270 */
[----:B------:R-:W-:Y:S03]  /*38d0*/  LOP3.LUT R8, R8, 0x1, RZ, 0x3c, !PT ;  /* 0x0000000108087812 */ /* 0x000fe600078e3cff */
[----:B------:R-:W-:Y:S02]  /*38e0*/  USEL UR6, URZ, 0x1, UP0 ;  /* 0x00000001ff067887 */ /* 0x000fe40008000000 */
[----:B------:R-:W-:Y:S04]  /*38f0*/  USEL UR23, UR23, URZ, UP0 ;  /* 0x000000ff17177287 */ /* 0x000fe80008000000 */
[----:B------:R-:W-:Y:S02]  /*3900*/  LOP3.LUT R7, R7, UR6, RZ, 0x3c, !PT ;  /* 0x0000000607077c12 */ /* 0x000fe4000f8e3cff */
[C---:B--2---:R-:W-:Y:S01]  /*3910*/  ISETP.GT.U32.AND P0, PT, R0.reuse, 0x2, PT ;  /* 0x000000020000780c */ /* 0x044fe20003f04070 */
[----:B------:R-:W-:Y:S05]  /*3920*/  VIADD R0, R0, 0xffffffff ;  /* 0xffffffff00007836 */ /* 0x000fea0000000000 */
[----:B------:R2:W-:Y:S07]  /*3930*/  STL [R1], R0 ;  /* 0x0000000001007387 */ /* 0x0005ee0000100800 */
[----:B------:R-:W-:Y:S05]  /*3940*/  @P0 BRA `(.L_x_88) ;  /* 0xfffffff400740947 */ /* 0x000fea000383ffff */
[----:B------:R-:W-:Y:S05]  /*3950*/  EXIT ;  /* 0x000000000000794d */ /* 0x000fea0003800000 */
.L_x_315:
[----:B------:R-:W-:-:S08]  /*3960*/  NOP ;  /* 0x0000000000007918 */ /* 0x000fd00000000000 */
[----:B------:R-:W1:-:S00]  /*3970*/  USETMAXREG.DEALLOC.CTAPOOL 0x60 ;  /* 0x00000060000079c8 */ /* 0x000e4000080e0500 */
[----:B------:R-:W2:Y:S01]  /*3980*/  S2UR UR22, SR_CgaCtaId ;  /* 0x00000000001679c3 */ /* 0x000ea20000008800 */
[----:B------:R-:W-:Y:S01]  /*3990*/  UMOV UR4, 0x40 ;  /* 0x0000004000047882 */ /* 0x000fe20000000000 */
[----:B------:R-:W-:Y:S01]  /*39a0*/  NOP ;  /* 0x0000000000007918 */ /* 0x000fe20000000000 */
[----:B--2---:R-:W-:-:S03]  /*39b0*/  ULEA UR5, UR22, UR4, 0x18 ;  /* 0x0000000416057291 */ /* 0x004fc6000f8ec0ff */
[----:B------:R-:W-:Y:S02]  /*39c0*/  UMOV UR4, 0x400 ;  /* 0x0000040000047882 */ /* 0x000fe40000000000 */
[----:B------:R-:W-:-:S04]  /*39d0*/  ULEA UR22, UR22, UR4, 0x18 ;  /* 0x0000000416167291 */ /* 0x000fc8000f8ec0ff */
[----:B-1----:R-:W1:Y:S02]  /*39e0*/  LDS.U8 R2, [UR5+0x1c] ;  /* 0x00001c05ff027984 */ /* 0x002e640008000000 */
[----:B-1----:R-:W-:-:S13]  /*39f0*/  ISETP.NE.AND P0, PT, R2, RZ, PT ;  /* 0x000000ff0200720c */ /* 0x002fda0003f05270 */
[----:B------:R-:W-:Y:S05]  /*3a00*/  @P0 BRA `(.L_x_89) ;  /* 0x0000000000580947 */ /* 0x000fea0003800000 */
[----:B------:R-:W-:-:S13]  /*3a10*/  ELECT P0, URZ, PT ;  /* 0x0000000000ff782f */ /* 0x000fda0003800000 */
[----:B------:R-:W-:Y:S05]  /*3a20*/  @!P0 BRA `(.L_x_90) ;  /* 0x00000000005c8947 */ /* 0x000fea0003800000 */
[----:B------:R-:W-:Y:S01]  /*3a30*/  UMOV UR4, 0x10 ;  /* 0x0000001000047882 */ /* 0x000fe20000000000 */
[----:B------:R-:W-:Y:S01]  /*3a40*/  HFMA2 R0, -RZ, RZ, 0, 5.9604644775390625e-08 ;  /* 0x00000001ff007431 */ /* 0x000fe200000001ff */
[----:B------:R-:W-:-:S03]  /*3a50*/  MOV R2, 0xffff ;  /* 0x0000ffff00027802 */ /* 0x000fc60000000f00 */
[----:B------:R-:W-:Y:S04]  /*3a60*/  DEPBAR.LE SB1, 0x36 ;  /* 0x00009d800000791a */ /* 0x000fe80000000000 */
[----:B------:R-:W1:Y:S02]  /*3a70*/  UTCATOMSWS.FIND_AND_SET.ALIGN UP0, UR4, UR4 ;  /* 0x00000004000475e3 */ /* 0x000e640008000800 */
[----:B-1----:R-:W-:Y:S01]  /*3a80*/  MOV R3, UR4 ;  /* 0x0000000400037c02 */ /* 0x002fe20008000f00 */
[----:B------:R-:W-:Y:S06]  /*3a90*/  BRA.U UP0, `(.L_x_91) ;  /* 0x0000000100187547 */ /* 0x000fec000b800000 */
.L_x_92:
[----:B------:R-:W-:Y:S05]  /*3aa0*/  NANOSLEEP 0x64 ;  /* 0x000000640000795d */ /* 0x000fea0003800000 */
[----:B------:R-:W-:-:S05]  /*3ab0*/  UMOV UR4, 0x10 ;  /* 0x0000001000047882 */ /* 0x000fca0000000000 */
[----:B------:R-:W-:Y:S04]  /*3ac0*/  DEPBAR.LE SB1, 0x36 ;  /* 0x00009d800000791a */ /* 0x000fe80000000000 */
[----:B------:R-:W1:Y:S02]  /*3ad0*/  UTCATOMSWS.FIND_AND_SET.ALIGN UP0, UR4, UR4 ;  /* 0x00000004000475e3 */ /* 0x000e640008000800 */
[----:B-1----:R-:W-:Y:S01]  /*3ae0*/  MOV R3, UR4 ;  /* 0x0000000400037c02 */ /* 0x002fe20008000f00 */
[----:B------:R-:W-:Y:S05]  /*3af0*/  BRA.U !UP0, `(.L_x_92) ;  /* 0xfffffffd08e87547 */ /* 0x000fea000b83ffff */
.L_x_91:
[-C--:B------:R-:W-:Y:S02]  /*3b00*/  SHF.L.U32 R2, R2, R3.reuse, RZ ;  /* 0x0000000302027219 */ /* 0x080fe400000006ff */
[----:B------:R-:W-:Y:S01]  /*3b10*/  SHF.L.U32 R0, R0, R3, RZ ;  /* 0x0000000300007219 */ /* 0x000fe200000006ff */
[----:B------:R-:W-:Y:S02]  /*3b20*/  IMAD.SHL.U32 R3, R3, 0x20, RZ ;  /* 0x0000002003037824 */ /* 0x000fe400078e00ff */
[----:B------:R1:W-:Y:S04]  /*3b30*/  ATOMS.OR RZ, [UR5+0x14], R2 ;  /* 0x00001402ffff798c */ /* 0x0003e8000b000005 */
[----:B------:R1:W-:Y:S04]  /*3b40*/  ATOMS.OR RZ, [UR5+0x18], R0 ;  /* 0x00001800ffff798c */ /* 0x0003e8000b000005 */
[----:B------:R1:W-:Y:S01]  /*3b50*/  STS [UR22+0x388c0], R3 ;  /* 0x0388c003ff007988 */ /* 0x0003e20008000816 */
[----:B------:R-:W-:Y:S05]  /*3b60*/  BRA `(.L_x_90) ;  /* 0x00000000000c7947 */ /* 0x000fea0003800000 */
.L_x_89:
[----:B------:R1:W-:Y:S01]  /*3b70*/  STS [UR22+0x388c0], R0 ;  /* 0x0388c000ff007988 */ /* 0x0003e20008000816 */
[----:B------:R-:W-:-:S03]  /*3b80*/  MOV R2, 0x3ba0 ;  /* 0x00003ba000027802 */ /* 0x000fc60000000f00 */
[----:B-1----:R-:W-:Y:S05]  /*3b90*/  CALL.REL.NOINC `($__internal_1_$__cuda_sm10x_tcgen05_guardrail_trap_phase_invalid_during_alloc) ;  /* 0x000000d400347944 */ /* 0x002fea0003c00000 */
.L_x_90:
[----:B------:R-:W-:Y:S05]  /*3ba0*/  WARPSYNC.ALL ;  /* 0x0000000000007948 */ /* 0x000fea0003800000 */
[----:B------:R-:W-:Y:S01]  /*3bb0*/  USHF.R.U32.HI UR6, URZ, 0x4, UR22 ;  /* 0x00000004ff067899 */ /* 0x000fe20008011616 */
[----:B------:R-:W-:Y:S01]  /*3bc0*/  NOP ;  /* 0x0000000000007918 */ /* 0x000fe20000000000 */
[----:B------:R-:W-:Y:S01]  /*3bd0*/  UIADD3 UR4, UPT, UPT, UR22, 0x8000, URZ ;  /* 0x0000800016047890 */ /* 0x000fe2000fffe0ff */
[----:B------:R-:W-:Y:S01]  /*3be0*/  BSSY.RECONVERGENT B0, `(.L_x_93) ;  /* 0x000001f000007945 */ /* 0x000fe20003800200 */
[----:B------:R-:W-:Y:S02]  /*3bf0*/  UIADD3 UR10, UPT, UPT, UR22, 0x28000, URZ ;  /* 0x00028000160a7890 */ /* 0x000fe4000fffe0ff */
[----:B------:R-:W-:-:S02]  /*3c00*/  UIADD3 UR5, UPT, UPT, UR22, 0x10000, URZ ;  /* 0x0001000016057890 */ /* 0x000fc4000fffe0ff */
[----:B------:R-:W-:Y:S02]  /*3c10*/  ULOP3.LUT UR9, UR6, 0x3fff, URZ, 0xc0, !UPT ;  /* 0x00003fff06097892 */ /* 0x000fe4000f8ec0ff */
[----:B------:R-:W-:Y:S02]  /*3c20*/  USHF.R.U32.HI UR6, URZ, 0x4, UR4 ;  /* 0x00000004ff067899 */ /* 0x000fe40008011604 */
[----:B------:R-:W-:Y:S02]  /*3c30*/  USHF.R.U32.HI UR4, URZ, 0x4, UR10 ;  /* 0x00000004ff047899 */ /* 0x000fe4000801160a */
[----:B------:R-:W-:Y:S02]  /*3c40*/  USHF.R.U32.HI UR8, URZ, 0x4, UR5 ;  /* 0x00000004ff087899 */ /* 0x000fe40008011605 */
[----:B------:R-:W-:Y:S02]  /*3c50*/  UIADD3 UR7, UPT, UPT, UR22, 0x20000, URZ ;  /* 0x0002000016077890 */ /* 0x000fe4000fffe0ff */
[----:B------:R-:W-:-:S02]  /*3c60*/  ULOP3.LUT UR6, UR6, 0x3fff, URZ, 0xc0, !UPT ;  /* 0x00003fff06067892 */ /* 0x000fc4000f8ec0ff */
[----:B------:R-:W-:Y:S02]  /*3c70*/  ULOP3.LUT UR4, UR4, 0x3fff, URZ, 0xc0, !UPT ;  /* 0x00003fff04047892 */ /* 0x000fe4000f8ec0ff */
[----:B------:R-:W-:Y:S02]  /*3c80*/  ULOP3.LUT UR8, UR8, 0x3fff, URZ, 0xc0, !UPT ;  /* 0x00003fff08087892 */ /* 0x000fe4000f8ec0ff */
[----:B------:R-:W-:Y:S02]  /*3c90*/  USHF.R.U32.HI UR5, URZ, 0x4, UR7 ;  /* 0x00000004ff057899 */ /* 0x000fe40008011607 */
[----:B------:R-:W-:Y:S02]  /*3ca0*/  ULOP3.LUT UR26, UR6, 0x10000, URZ, 0xfc, !UPT ;  /* 0x00010000061a7892 */ /* 0x000fe4000f8efcff */
[----:B------:R-:W-:Y:S02]  /*3cb0*/  ULOP3.LUT UR42, UR9, 0x10000, URZ, 0xfc, !UPT ;  /* 0x00010000092a7892 */ /* 0x000fe4000f8efcff */
[----:B------:R-:W-:-:S02]  /*3cc0*/  ULOP3.LUT UR6, UR4, 0x4000000, URZ, 0xfc, !UPT ;  /* 0x0400000004067892 */ /* 0x000fc4000f8efcff */
[----:B------:R-:W-:Y:S02]  /*3cd0*/  ULOP3.LUT UR24, UR4, 0x10000, URZ, 0xfc, !UPT ;  /* 0x0001000004187892 */ /* 0x000fe4000f8efcff */
[----:B------:R-:W-:Y:S02]  /*3ce0*/  ULOP3.LUT UR9, UR9, 0x4000000, URZ, 0xfc, !UPT ;  /* 0x0400000009097892 */ /* 0x000fe4000f8efcff */
[----:B------:R-:W-:Y:S01]  /*3cf0*/  ULOP3.LUT UR4, UR8, 0x4000000, URZ, 0xfc, !UPT ;  /* 0x0400000008047892 */ /* 0x000fe2000f8efcff */
[----:B------:R-:W-:Y:S01]  /*3d00*/  MOV R4, UR6 ;  /* 0x0000000600047c02 */ /* 0x000fe20008000f00 */
[----:B------:R-:W-:Y:S02]  /*3d10*/  ULOP3.LUT UR5, UR5, 0x3fff, URZ, 0xc0, !UPT ;  /* 0x00003fff05057892 */ /* 0x000fe4000f8ec0ff */
[----:B------:R-:W-:Y:S01]  /*3d20*/  ULOP3.LUT UR47, UR8, 0x10000, URZ, 0xfc, !UPT ;  /* 0x00010000082f7892 */ /* 0x000fe2000f8efcff */
[----:B------:R-:W-:Y:S01]  /*3d30*/  MOV R5, UR9 ;  /* 0x0000000900057c02 */ /* 0x000fe20008000f00 */
[----:B------:R-:W-:Y:S01]  /*3d40*/  ULOP3.LUT UR30, UR5, 0x10000, URZ, 0xfc, !UPT ;  /* 0x00010000051e7892 */ /* 0x000fe2000f8efcff */
[----:B------:R-:W-:Y:S01]  /*3d50*/  MOV R13, UR4 ;  /* 0x00000004000d7c02 */ /* 0x000fe20008000f00 */
[----:B------:R-:W-:Y:S01]  /*3d60*/  ULOP3.LUT UR23, UR5, 0x4000000, URZ, 0xfc, !UPT ;  /* 0x0400000005177892 */ /* 0x000fe2000f8efcff */
[----:B------:R-:W-:Y:S01]  /*3d70*/  UMOV UR43, 0x40004040 ;  /* 0x40004040002b7882 */ /* 0x000fe20000000000 */
[----:B------:R-:W-:Y:S01]  /*3d80*/  UMOV UR27, 0x40004040 ;  /* 0x40004040001b7882 */ /* 0x000fe20000000000 */
[----:B------:R-:W-:Y:S01]  /*3d90*/  UMOV UR31, 0x40004040 ;  /* 0x40004040001f7882 */ /* 0x000fe20000000000 */
[----:B------:R-:W-:Y:S01]  /*3da0*/  UMOV UR25, 0x40004040 ;  /* 0x4000404000197882 */ /* 0x000fe20000000000 */
[----:B------:R-:W-:Y:S06]  /*3db0*/  @!P4 BRA `(.L_x_94) ;  /* 0x000000000004c947 */ /* 0x000fec0003800000 */
[----:B------:R-:W-:Y:S05]  /*3dc0*/  BPT.TRAP 0x1 ;  /* 0x000000040000795c */ /* 0x000fea0000300000 */
.L_x_94:
[----:B------:R-:W-:Y:S05]  /*3dd0*/  BSYNC.RECONVERGENT B0 ;  /* 0x0000000000007941 */ /* 0x000fea0003800200 */
.L_x_93:
[----:B------:R-:W-:Y:S01]  /*3de0*/  SHF.L.U32 R6, RZ, 0x1f, RZ ;  /* 0x0000001fff067819 */ /* 0x000fe200000006ff */
[----:B-1----:R-:W-:-:S03]  /*3df0*/  IMAD.MOV.U32 R0, RZ, RZ, 0x1 ;  /* 0x00000001ff007424 */ /* 0x002fc600078e00ff */
[----:B------:R-:W1:Y:S02]  /*3e00*/  SYNCS.PHASECHK.TRANS64.TRYWAIT P0, [UR22+0x38800], R6 ;  /* 0x03880006ff0075a7 */ /* 0x000e640008001116 */
[----:B------:R-:W-:Y:S01]  /*3e10*/  SHF.L.U32 R0, R0, 0x1f, RZ ;  /* 0x0000001f00007819 */ /* 0x000fe200000006ff */
[----:B-1----:R-:W-:Y:S06]  /*3e20*/  @!P0 BRA `(.L_x_95) ;  /* 0x000000c800448947 */ /* 0x002fec0003800000 */
.L_x_270:
[----:B------:R-:W2:Y:S01]  /*3e30*/  SYNCS.PHASECHK.TRANS64.TRYWAIT P0, [UR22+0x38858], R0 ;  /* 0x03885800ff0075a7 */ /* 0x000ea20008001116 */
[----:B------:R-:W-:Y:S01]  /*3e40*/  HFMA2 R7, -RZ, RZ, 0, 2.288818359375e-05 ;  /* 0x00000180ff077431 */ /* 0x000fe200000001ff */
[----:B------:R-:W-:Y:S01]  /*3e50*/  MOV R3, 0x180 ;  /* 0x0000018000037802 */ /* 0x000fe20000000f00 */
[----:B-1----:R-:W-:Y:S01]  /*3e60*/  HFMA2 R2, -RZ, RZ, 0, 2.288818359375e-05 ;  /* 0x00000180ff027431 */ /* 0x002fe200000001ff */
[----:B--2---:R-:W-:Y:S06]  /*3e70*/  @!P0 BRA `(.L_x_96) ;  /* 0x000000c800488947 */ /* 0x004fec0003800000 */
.L_x_272:
[----:B------:R-:W-:Y:S01]  /*3e80*/  R2UR UR35, R7 ;  /* 0x00000000072372ca */ /* 0x000fe200000e0000 */
[----:B------:R-:W-:Y:S01]  /*3e90*/  IMAD.MOV.U32 R7, RZ, RZ, 0x180 ;  /* 0x00000180ff077424 */ /* 0x000fe200078e00ff */
[----:B------:R-:W-:Y:S01]  /*3ea0*/  R2UR UR33, R2 ;  /* 0x00000000022172ca */ /* 0x000fe200000e0000 */
[----:B------:R-:W-:Y:S01]  /*3eb0*/  IMAD.MOV.U32 R2, RZ, RZ, 0x180 ;  /* 0x00000180ff027424 */ /* 0x000fe200078e00ff */
[----:B------:R-:W-:Y:S01]  /*3ec0*/  R2UR UR34, R3 ;  /* 0x00000000032272ca */ /* 0x000fe200000e0000 */
[----:B------:R-:W-:Y:S01]  /*3ed0*/  IMAD.MOV.U32 R3, RZ, RZ, 0x180 ;  /* 0x00000180ff037424 */ /* 0x000fe200078e00ff */
[----:B------:R-:W-:Y:S01]  /*3ee0*/  R2UR UR32, R7 ;  /* 0x00000000072072ca */ /* 0x000fe200000e0000 */
[----:B------:R-:W-:Y:S01]  /*3ef0*/  UIADD3 UR56, UPT, UPT, UR42, 0x2, URZ ;  /* 0x000000022a387890 */ /* 0x000fe2000fffe0ff */
[C---:B------:R-:W-:Y:S01]  /*3f00*/  R2UR UR29, R2.reuse ;  /* 0x00000000021d72ca */ /* 0x040fe200000e0000 */
[----:B------:R-:W-:Y:S01]  /*3f10*/  UIADD3 UR16, UPT, UPT, UR47, 0x2, URZ ;  /* 0x000000022f107890 */ /* 0x000fe2000fffe0ff */
[C---:B------:R-:W-:Y:S01]  /*3f20*/  R2UR UR28, R3.reuse ;  /* 0x00000000031c72ca */ /* 0x040fe200000e0000 */
[----:B------:R-:W-:Y:S01]  /*3f30*/  UIADD3 UR54, UPT, UPT, UR42, 0x4, URZ ;  /* 0x000000042a367890 */ /* 0x000fe2000fffe0ff */
[----:B------:R-:W-:Y:S01]  /*3f40*/  R2UR UR21, R3 ;  /* 0x00000000031572ca */ /* 0x000fe200000e0000 */
[----:B------:R-:W-:Y:S01]  /*3f50*/  UIADD3 UR14, UPT, UPT, UR47, 0x4, URZ ;  /* 0x000000042f0e7890 */ /* 0x000fe2000fffe0ff */
[----:B------:R-:W-:Y:S01]  /*3f60*/  R2UR UR20, R2 ;  /* 0x00000000021472ca */ /* 0x000fe200000e0000 */
[----:B------:R-:W-:-:S02]  /*3f70*/  UIADD3 UR52, UPT, UPT, UR42, 0x6, URZ ;  /* 0x000000062a347890 */ /* 0x000fc4000fffe0ff */
[----:B------:R-:W-:Y:S02]  /*3f80*/  UIADD3 UR12, UPT, UPT, UR47, 0x6, URZ ;  /* 0x000000062f0c7890 */ /* 0x000fe4000fffe0ff */
[----:B------:R-:W-:Y:S02]  /*3f90*/  UIADD3 UR50, UPT, UPT, UR42, 0x400, URZ ;  /* 0x000004002a327890 */ /* 0x000fe4000fffe0ff */
[----:B------:R-:W-:Y:S02]  /*3fa0*/  UIADD3 UR10, UPT, UPT, UR47, 0x400, URZ ;  /* 0x000004002f0a7890 */ /* 0x000fe4000fffe0ff */
[----:B------:R-:W-:Y:S02]  /*3fb0*/  UIADD3 UR48, UPT, UPT, UR42, 0x402, URZ ;  /* 0x000004022a307890 */ /* 0x000fe4000fffe0ff */
[----:B------:R-:W-:Y:S02]  /*3fc0*/  UIADD3 UR8, UPT, UPT, UR47, 0x402, URZ ;  /* 0x000004022f087890 */ /* 0x000fe4000fffe0ff */
[----:B------:R-:W-:-:S02]  /*3fd0*/  UIADD3 UR44, UPT, UPT, UR42, 0x404, URZ ;  /* 0x000004042a2c7890 */ /* 0x000fc4000fffe0ff */
[----:B------:R-:W-:Y:S02]  /*3fe0*/  UIADD3 UR6, UPT, UPT, UR47, 0x404, URZ ;  /* 0x000004042f067890 */ /* 0x000fe4000fffe0ff */
[----:B------:R-:W-:Y:S01]  /*3ff0*/  UIADD3 UR72, UPT, UPT, UR42, 0x406, URZ ;  /* 0x000004062a487890 */ /* 0x000fe2000fffe0ff */
[----:B------:R-:W-:Y:S01]  /*4000*/  UMOV UR66, 0x0 ;  /* 0x0000000000427882 */ /* 0x000fe20000000000 */
[----:B------:R-:W-:Y:S01]  /*4010*/  UMOV UR67, 0x8200490 ;  /* 0x0820049000437882 */ /* 0x000fe20000000000 */
[----:B------:R-:W-:Y:S01]  /*4020*/  UMOV UR18, UR47 ;  /* 0x0000002f00127c82 */ /* 0x000fe20008000000 */
[----:B------:R-:W-:Y:S01]  /*4030*/  UMOV UR19, 0x40004040 ;  /* 0x4000404000137882 */ /* 0x000fe20000000000 */
[----:B------:R-:W-:Y:S01]  /*4040*/  UIADD3 UR4, UPT, UPT, UR47, 0x406, URZ ;  /* 0x000004062f047890 */ /* 0x000fe2000fffe0ff */
[----:B------:R2:W-:Y:S01]  /*4050*/  UTCHMMA gdesc[UR42], gdesc[UR18], tmem[UR35], tmem[UR66], idesc[UR67], !UPT ;  /* 0x00ff42122a0075ea */ /* 0x0005e2000f800023 */
[----:B------:R-:W-:Y:S01]  /*4060*/  UMOV UR64, 0x0 ;  /* 0x0000000000407882 */ /* 0x000fe20000000000 */
        /* <DEDUP_REMOVED lines=11> */
[----:B------:R2:W-:Y:S01]  /*4120*/  UTCHMMA gdesc[UR56], gdesc[UR16], tmem[UR34], tmem[UR64], idesc[UR65], UPT ;  /* 0x00ff4010380075ea */ /* 0x0005e2000b800022 */
        /* <DEDUP_REMOVED lines=20> */
[----:B------:R2:W-:Y:S01]  /*4270*/  UTCHMMA gdesc[UR44], gdesc[UR6], tmem[UR21], tmem[UR38], idesc[UR39], UPT ;  /* 0x00ff26062c0075ea */ /* 0x0005e2000b800015 */
[----:B------:R2:W-:Y:S01]  /*4280*/  UTCHMMA gdesc[UR72], gdesc[UR4], tmem[UR20], tmem[UR36], idesc[UR37], UPT ;  /* 0x00ff2404480075ea */ /* 0x0005e2000b800014 */
[----:B------:R-:W-:-:S09]  /*4290*/  UISETP.NE.AND UP0, UPT, UR46, 0x2, UPT ;  /* 0x000000022e00788c */ /* 0x000fd2000bf05270 */
[----:B------:R-:W-:Y:S05]  /*42a0*/  BRA.U !UP0, `(.L_x_97) ;  /* 0x0000000108047547 */ /* 0x000fea000b800000 */
[----:B--2---:R-:W-:Y:S05]  /*42b0*/  BPT.TRAP 0x1 ;  /* 0x000000040000795c */ /* 0x004fea0000300000 */
.L_x_97:
[----:B--2---:R-:W-:-:S09]  /*42c0*/  UIADD3 UR4, UPT, UPT, UR22, 0x38850, URZ ;  /* 0x0003885016047890 */ /* 0x004fd2000fffe0ff */
[----:B------:R2:W-:Y:S01]  /*42d0*/  UTCBAR [UR4], URZ ;  /* 0x000000ff040073e9 */ /* 0x0005e200080000ff */
[----:B------:R-:W-:Y:S05]  /*42e0*/  BRA.U !UP4, `(.L_x_98) ;  /* 0x000000010c047547 */ /* 0x000fea000b800000 */
[----:B--2---:R-:W-:Y:S05]  /*42f0*/  BPT.TRAP 0x1 ;  /* 0x000000040000795c */ /* 0x004fea0000300000 */
.L_x_98:
[----:B------:R-:W3:Y:S02]  /*4300*/  SYNCS.PHASECHK.TRANS64.TRYWAIT P0, [UR22+0x38820], R6 ;  /* 0x03882006ff0075a7 */ /* 0x000ee40008001116 */
[----:B---3--:R-:W-:Y:S05]  /*4310*/  @!P0 BRA `(.L_x_99) ;  /* 0x000000c400388947 */ /* 0x008fea0003800000 */
.L_x_274:
[----:B------:R-:W-:Y:S05]  /*4320*/  BRA.U !UP0, `(.L_x_100) ;  /* 0x0000000108047547 */ /* 0x000fea000b800000 */
[----:B--2---:R-:W-:Y:S05]  /*4330*/  BPT.TRAP 0x1 ;  /* 0x000000040000795c */ /* 0x004fea0000300000 */
.L_x_100:
[----:B------:R-:W4:Y:S02]  /*4340*/  SYNCS.PHASECHK.TRANS64.TRYWAIT P0, [UR22+0x38868], R0 ;  /* 0x03886800ff0075a7 */ /* 0x000f240008001116 */
[----:B----4-:R-:W-:Y:S05]  /*4350*/  @!P0 BRA `(.L_x_101) ;  /* 0x000000c400408947 */ /* 0x010fea0003800000 */
.L_x_276:
[----:B------:R-:W-:Y:S05]  /*4360*/  BRA.U !UP0, `(.L_x_102) ;  /* 0x0000000108047547 */ /* 0x000fea000b800000 */
[----:B--2---:R-:W-:Y:S05]  /*4370*/  BPT.TRAP 0x1 ;  /* 0x000000040000795c */ /* 0x004fea0000300000 */
.L_x_102:
[----:B------:R-:W4:Y:S01]  /*4380*/  SYNCS.PHASECHK.TRANS64.TRYWAIT P0, [UR22+0x38878], R0 ;  /* 0x03887800ff0075a7 */ /* 0x000f220008001116 */
[----:B---3--:R-:W-:Y:S01]  /*4390*/  HFMA2 R2, -RZ, RZ, 0, 1.52587890625e-05 ;  /* 0x00000100ff027431 */ /* 0x008fe200000001ff */
[----:B------:R-:W-:Y:S01]  /*43a0*/  MOV R3, 0x100 ;  /* 0x0000010000037802 */ /* 0x000fe20000000f00 */
[----:B----4-:R-:W-:Y:S06]  /*43b0*/  @!P0 BRA `(.L_x_103) ;  /* 0x000000c400408947 */ /* 0x010fec0003800000 */
.L_x_278:
[----:B-1-3--:R-:W-:Y:S01]  /*43c0*/  IMAD.MOV.U32 R0, RZ, RZ, 0x100 ;  /* 0x00000100ff007424 */ /* 0x00afe200078e00ff */
[----:B------:R-:W-:Y:S01]  /*43d0*/  R2UR UR62, R2 ;  /* 0x00000000023e72ca */ /* 0x000fe200000e0000 */
[----:B------:R-:W-:Y:S01]  /*43e0*/  IMAD.MOV.U32 R2, RZ, RZ, 0x100 ;  /* 0x00000100ff027424 */ /* 0x000fe200078e00ff */
[----:B------:R-:W-:Y:S01]  /*43f0*/  R2UR UR63, R3 ;  /* 0x00000000033f72ca */ /* 0x000fe200000e0000 */
[----:B------:R-:W-:Y:S01]  /*4400*/  UIADD3 UR38, UPT, UPT, UR26, 0x2, URZ ;  /* 0x000000021a267890 */ /* 0x000fe2000fffe0ff */
[----:B------:R-:W-:Y:S01]  /*4410*/  R2UR UR61, R0 ;  /* 0x00000000003d72ca */ /* 0x000fe200000e0000 */
[----:B------:R-:W-:Y:S01]  /*4420*/  UIADD3 UR40, UPT, UPT, UR30, 0x2, URZ ;  /* 0x000000021e287890 */ /* 0x000fe2000fffe0ff */
[C---:B------:R-:W-:Y:S01]  /*4430*/  R2UR UR60, R2.reuse ;  /* 0x00000000023c72ca */ /* 0x040fe200000e0000 */
[----:B------:R-:W-:Y:S01]  /*4440*/  UIADD3 UR36, UPT, UPT, UR30, 0x4, URZ ;  /* 0x000000041e247890 */ /* 0x000fe2000fffe0ff */
[----:B------:R-:W-:Y:S01]  /*4450*/  R2UR UR59, R2 ;  /* 0x00000000023b72ca */ /* 0x000fe200000e0000 */
[----:B------:R-:W-:Y:S01]  /*4460*/  UIADD3 UR28, UPT, UPT, UR26, 0x4, URZ ;  /* 0x000000041a1c7890 */ /* 0x000fe2000fffe0ff */
[----:B------:R-:W-:Y:S01]  /*4470*/  R2UR UR58, R0 ;  /* 0x00000000003a72ca */ /* 0x000fe200000e0000 */
[----:B------:R-:W-:Y:S01]  /*4480*/  UIADD3 UR18, UPT, UPT, UR26, 0x6, URZ ;  /* 0x000000061a127890 */ /* 0x000fe2000fffe0ff */
[----:B------:R-:W-:Y:S01]  /*4490*/  R2UR UR33, R2 ;  /* 0x00000000022172ca */ /* 0x000fe200000e0000 */
[----:B------:R-:W-:Y:S01]  /*44a0*/  UIADD3 UR20, UPT, UPT, UR30, 0x6, URZ ;  /* 0x000000061e147890 */ /* 0x000fe2000fffe0ff */
[----:B------:R-:W-:Y:S01]  /*44b0*/  R2UR UR32, R0 ;  /* 0x00000000002072ca */ /* 0x000fe200000e0000 */
[----:B------:R-:W-:Y:S01]  /*44c0*/  UIADD3 UR14, UPT, UPT, UR26, 0x400, URZ ;  /* 0x000004001a0e7890 */ /* 0x000fe2000fffe0ff */
[----:B------:R-:W-:Y:S01]  /*44d0*/  MOV.SPILL R10, UR25 ;  /* 0x00000019000a7c02 */ /* 0x000fe20009000f00 */
[----:B------:R-:W-:Y:S01]  /*44e0*/  UIADD3 UR16, UPT, UPT, UR30, 0x400, URZ ;  /* 0x000004001e107890 */ /* 0x000fe2000fffe0ff */
[----:B------:R-:W-:Y:S01]  /*44f0*/  MOV.SPILL R9, UR24 ;  /* 0x0000001800097c02 */ /* 0x000fe20009000f00 */
[----:B------:R-:W-:Y:S01]  /*4500*/  UIADD3 UR10, UPT, UPT, UR26, 0x402, URZ ;  /* 0x000004021a0a7890 */ /* 0x000fe2000fffe0ff */
[----:B------:R-:W-:Y:S01]  /*4510*/  MOV.SPILL R8, UR23 ;  /* 0x0000001700087c02 */ /* 0x000fe20009000f00 */
[----:B------:R-:W-:Y:S01]  /*4520*/  UIADD3 UR12, UPT, UPT, UR30, 0x402, URZ ;  /* 0x000004021e0c7890 */ /* 0x000fe2000fffe0ff */
[----:B------:R-:W-:Y:S01]  /*4530*/  MOV.SPILL R7, UR22 ;  /* 0x0000001600077c02 */ /* 0x000fe20009000f00 */
[----:B------:R-:W-:-:S02]  /*4540*/  UIADD3 UR6, UPT, UPT, UR26, 0x404, URZ ;  /* 0x000004041a067890 */ /* 0x000fc4000fffe0ff */
[----:B------:R-:W-:Y:S02]  /*4550*/  UIADD3 UR8, UPT, UPT, UR30, 0x404, URZ ;  /* 0x000004041e087890 */ /* 0x000fe4000fffe0ff */
[----:B------:R-:W-:Y:S01]  /*4560*/  UIADD3 UR34, UPT, UPT, UR30, 0x406, URZ ;  /* 0x000004061e227890 */ /* 0x000fe2000fffe0ff */
[----:B------:R-:W-:Y:S01]  /*4570*/  UMOV UR24, 0x0 ;  /* 0x0000000000187882 */ /* 0x000fe20000000000 */
[----:B------:R-:W-:Y:S01]  /*4580*/  UMOV UR25, 0x8200490 ;  /* 0x0820049000197882 */ /* 0x000fe20000000000 */
[----:B--2---:R-:W-:Y:S01]  /*4590*/  UIADD3 UR4, UPT, UPT, UR26, 0x406, URZ ;  /* 0x000004061a047890 */ /* 0x004fe2000fffe0ff */
        /* <DEDUP_REMOVED lines=36> */
[----:B-1----:R-:W-:-:S02]  /*47e0*/  R2UR.FILL UR25, R10 ;  /* 0x000000000a1972ca */ /* 0x002fc400004e0000 */
[----:B------:R-:W-:Y:S02]  /*47f0*/  R2UR.FILL UR24, R9 ;  /* 0x00000000091872ca */ /* 0x000fe400004e0000 */
[----:B--2---:R-:W-:Y:S02]  /*4800*/  R2UR.FILL UR23, R8 ;  /* 0x00000000081772ca */ /* 0x004fe400004e0000 */
[----:B------:R-:W-:Y:S01]  /*4810*/  R2UR.FILL UR22, R7 ;  /* 0x00000000071672ca */ /* 0x000fe200004e0000 */
[----:B------:R-:W-:-:S14]  /*4820*/  BRA.U !UP0, `(.L_x_104) ;  /* 0x0000000108047547 */ /* 0x000fdc000b800000 */
[----:B---3--:R-:W-:Y:S05]  /*4830*/  BPT.TRAP 0x1 ;  /* 0x000000040000795c */ /* 0x008fea0000300000 */
.L_x_104:
[----:B---3--:R-:W-:-:S09]  /*4840*/  UIADD3 UR4, UPT, UPT, UR22, 0x38860, URZ ;  /* 0x0003886016047890 */ /* 0x008fd2000fffe0ff */
[----:B------:R1:W-:Y:S01]  /*4850*/  UTCBAR [UR4], URZ ;  /* 0x000000ff040073e9 */ /* 0x0003e200080000ff */
[----:B------:R-:W-:Y:S05]  /*4860*/  BRA.U !UP0, `(.L_x_105) ;  /* 0x0000000108047547 */ /* 0x000fea000b800000 */
[----:B-1----:R-:W-:Y:S05]  /*4870*/  BPT.TRAP 0x1 ;  /* 0x000000040000795c */ /* 0x002fea0000300000 */
.L_x_105:
[----:B------:R-:W2:Y:S01]  /*4880*/  SYNCS.PHASECHK.TRANS64.TRYWAIT P0, [UR22+0x38880], R6 ;  /* 0x03888006ff0075a7 */ /* 0x000ea20008001116 */
[----:B------:R-:W-:Y:S01]  /*4890*/  HFMA2 R0, -RZ, RZ, 0, 7.62939453125e-06 ;  /* 0x00000080ff007431 */ /* 0x000fe200000001ff */
[----:B------:R-:W-:Y:S01]  /*48a0*/  MOV R2, 0x180 ;  /* 0x0000018000027802 */ /* 0x000fe20000000f00 */
[----:B--2---:R-:W-:Y:S06]  /*48b0*/  @!P0 BRA `(.L_x_106) ;  /* 0x000000c000188947 */ /* 0x004fec0003800000 */
.L_x_280:
[----:B------:R-:W-:Y:S01]  /*48c0*/  R2UR UR66, R2 ;  /* 0x00000000024272ca */ /* 0x000fe200000e0000 */
[----:B------:R-:W-:Y:S01]  /*48d0*/  IMAD.MOV.U32 R2, RZ, RZ, 0x80 ;  /* 0x00000080ff027424 */ /* 0x000fe200078e00ff */
[----:B------:R-:W-:Y:S01]  /*48e0*/  R2UR UR67, R0 ;  /* 0x00000000004372ca */ /* 0x000fe200000e0000 */
[----:B------:R-:W-:Y:S01]  /*48f0*/  IMAD.MOV.U32 R0, RZ, RZ, 0x190 ;  /* 0x00000190ff007424 */ /* 0x000fe200078e00ff */
[----:B------:R-:W-:Y:S01]  /*4900*/  UIADD3 UR8, UPT, UPT, UR23, 0x80, URZ ;  /* 0x0000008017087890 */ /* 0x000fe2000fffe0ff */
[----:B--2---:R-:W-:Y:S01]  /*4910*/  IMAD.MOV.U32 R3, RZ, RZ, 0x188 ;  /* 0x00000188ff037424 */ /* 0x004fe200078e00ff */
[----:B------:R-:W-:Y:S01]  /*4920*/  R2UR UR65, R2 ;  /* 0x00000000024172ca */ /* 0x000fe200000e0000 */
[----:B------:R-:W-:Y:S01]  /*4930*/  IMAD.MOV.U32 R2, RZ, RZ, 0x198 ;  /* 0x00000198ff027424 */ /* 0x000fe200078e00ff */
        /* <DEDUP_REMOVED lines=8> */
[C---:B------:R-:W-:Y:S01]  /*49c0*/  R2UR UR63, R3.reuse ;  /* 0x00000000033f72ca */ /* 0x040fe200000e0000 */
[----:B------:R-:W-:Y:S01]  /*49d0*/  UIADD3 UR6, UPT, UPT, UR23, 0x100, URZ ;  /* 0x0000010017067890 */ /* 0x000fe2000fffe0ff */
[----:B------:R-:W-:Y:S01]  /*49e0*/  R2UR UR58, R2 ;  /* 0x00000000023a72ca */ /* 0x000fe200000e0000 */
[----:B------:R-:W-:Y:S01]  /*49f0*/  IMAD.MOV.U32 R2, RZ, RZ, 0x80 ;  /* 0x00000080ff027424 */ /* 0x000fe200078e00ff */
[----:B------:R-:W-:Y:S01]  /*4a00*/  R2UR UR32, R0 ;  /* 0x00000000002072ca */ /* 0x000fe200000e0000 */
[----:B------:R-:W-:Y:S01]  /*4a10*/  IMAD.MOV.U32 R0, RZ, RZ, 0x1b0 ;  /* 0x000001b0ff007424 */ /* 0x000fe200078e00ff */
[----:B------:R-:W-:Y:S01]  /*4a20*/  R2UR UR59, R3 ;  /* 0x00000000033b72ca */ /* 0x000fe200000e0000 */
[----:B-1----:R-:W-:Y:S01]  /*4a30*/  UIADD3 UR4, UPT, UPT, UR23, 0x180, URZ ;  /* 0x0000018017047890 */ /* 0x002fe2000fffe0ff */
[----:B------:R-:W-:Y:S01]  /*4a40*/  R2UR UR33, R2 ;  /* 0x00000000022172ca */ /* 0x000fe200000e0000 */
[----:B------:R-:W-:Y:S01]  /*4a50*/  UIADD3 UR18, UPT, UPT, UR23, 0x200, URZ ;  /* 0x0000020017127890 */ /* 0x000fe2000fffe0ff */
[----:B------:R-:W-:Y:S01]  /*4a60*/  R2UR UR28, R0 ;  /* 0x00000000001c72ca */ /* 0x000fe200000e0000 */
[----:B------:R-:W-:Y:S01]  /*4a70*/  IMAD.MOV.U32 R0, RZ, RZ, 0x80 ;  /* 0x00000080ff007424 */ /* 0x000fe200078e00ff */
[----:B------:R-:W-:Y:S01]  /*4a80*/  R2UR UR29, R2 ;  /* 0x00000000021d72ca */ /* 0x000fe200000e0000 */
[----:B------:R-:W-:Y:S01]  /*4a90*/  IMAD.MOV.U32 R2, RZ, RZ, 0x1b8 ;  /* 0x000001b8ff027424 */ /* 0x000fe200078e00ff */
[----:B------:R-:W-:-:S02]  /*4aa0*/  UIADD3 UR14, UPT, UPT, UR23, 0x280, URZ ;  /* 0x00000280170e7890 */ /* 0x000fc4000fffe0ff */
[----:B------:R-:W-:Y:S01]  /*4ab0*/  R2UR UR21, R0 ;  /* 0x00000000001572ca */ /* 0x000fe200000e0000 */
[----:B------:R-:W-:Y:S01]  /*4ac0*/  UIADD3 UR12, UPT, UPT, UR23, 0x300, URZ ;  /* 0x00000300170c7890 */ /* 0x000fe2000fffe0ff */
[----:B------:R-:W-:Y:S01]  /*4ad0*/  R2UR UR20, R2 ;  /* 0x00000000021472ca */ /* 0x000fe200000e0000 */
[----:B------:R-:W-:Y:S01]  /*4ae0*/  UIADD3 UR10, UPT, UPT, UR23, 0x380, URZ ;  /* 0x00000380170a7890 */ /* 0x000fe2000fffe0ff */
[----:B------:R-:W-:Y:S01]  /*4af0*/  UMOV UR16, UR23 ;  /* 0x0000001700107c82 */ /* 0x000fe20008000000 */
[----:B------:R-:W-:Y:S01]  /*4b00*/  UMOV UR17, 0x40004040 ;  /* 0x4000404000117882 */ /* 0x000fe20000000000 */
[----:B------:R-:W-:Y:S01]  /*4b10*/  UMOV UR74, 0x0 ;  /* 0x00000000004a7882 */ /* 0x000fe20000000000 */
[----:B------:R-:W-:Y:S01]  /*4b20*/  UMOV UR75, 0x8210490 ;  /* 0x08210490004b7882 */ /* 0x000fe20000000000 */
[----:B------:R-:W-:Y:S01]  /*4b30*/  UMOV UR9, 0x40004040 ;  /* 0x4000404000097882 */ /* 0x000fe20000000000 */
[----:B------:R-:W-:Y:S01]  /*4b40*/  UMOV UR76, 0x0 ;  /* 0x00000000004c7882 */ /* 0x000fe20000000000 */
[----:B------:R-:W-:Y:S01]  /*4b50*/  UMOV UR77, 0x8210490 ;  /* 0x08210490004d7882 */ /* 0x000fe20000000000 */
[----:B------:R-:W-:Y:S01]  /*4b60*/  UMOV UR7, 0x40004040 ;  /* 0x4000404000077882 */ /* 0x000fe20000000000 */
[----:B------:R1:W-:Y:S01]  /*4b70*/  UTCHMMA tmem[UR66], gdesc[UR16], tmem[UR67], tmem[UR74], idesc[UR75], !UPT ;  /* 0x00ff4a10420079ea */ /* 0x0003e2000f800043 */
[----:B------:R-:W-:Y:S01]  /*4b80*/  UMOV UR5, 0x40004040 ;  /* 0x4000404000057882 */ /* 0x000fe20000000000 */
[----:B------:R2:W-:Y:S01]  /*4b90*/  UTCHMMA tmem[UR64], gdesc[UR8], tmem[UR65], tmem[UR76], idesc[UR77], UPT ;  /* 0x00ff4c08400079ea */ /* 0x0005e2000b800041 */
[----:B------:R-:W-:Y:S01]  /*4ba0*/  UMOV UR19, 0x40004040 ;  /* 0x4000404000137882 */ /* 0x000fe20000000000 */
[----:B------:R2:W-:Y:S01]  /*4bb0*/  UTCHMMA tmem[UR62], gdesc[UR6], tmem[UR63], tmem[UR76], idesc[UR77], UPT ;  /* 0x00ff4c063e0079ea */ /* 0x0005e2000b80003f */
[----:B------:R-:W-:Y:S01]  /*4bc0*/  UMOV UR15, 0x40004040 ;  /* 0x40004040000f7882 */ /* 0x000fe20000000000 */
[----:B------:R-:W-:Y:S01]  /*4bd0*/  UMOV UR13, 0x40004040 ;  /* 0x40004040000d7882 */ /* 0x000fe20000000000 */
[----:B------:R-:W-:Y:S01]  /*4be0*/  UMOV UR70, 0x0 ;  /* 0x0000000000467882 */ /* 0x000fe20000000000 */
[----:B------:R-:W-:Y:S01]  /*4bf0*/  UMOV UR71, 0x8210490 ;  /* 0x0821049000477882 */ /* 0x000fe20000000000 */
[----:B------:R-:W-:Y:S01]  /*4c00*/  UMOV UR11, 0x40004040 ;  /* 0x40004040000b7882 */ /* 0x000fe20000000000 */
[----:B------:R-:W-:Y:S01]  /*4c10*/  UMOV UR68, 0x0 ;  /* 0x0000000000447882 */ /* 0x000fe20000000000 */
[----:B------:R-:W-:Y:S01]  /*4c20*/  UMOV UR69, 0x8210490 ;  /* 0x0821049000457882 */ /* 0x000fe20000000000 */
[----:B-1----:R-:W-:Y:S01]  /*4c30*/  UMOV UR66, 0x0 ;  /* 0x0000000000427882 */ /* 0x002fe20000000000 */
[----:B------:R-:W-:Y:S01]  /*4c40*/  UMOV UR67, 0x8210490 ;  /* 0x0821049000437882 */ /* 0x000fe20000000000 */
[----:B------:R-:W-:Y:S01]  /*4c50*/  UMOV UR16, 0x0 ;  /* 0x0000000000107882 */ /* 0x000fe20000000000 */
[----:B------:R-:W-:Y:S01]  /*4c60*/  UMOV UR17, 0x8210490 ;  /* 0x0821049000117882 */ /* 0x000fe20000000000 */
[----:B------:R2:W-:Y:S01]  /*4c70*/  UTCHMMA tmem[UR60], gdesc[UR4], tmem[UR61], tmem[UR66], idesc[UR67], UPT ;  /* 0x00ff42043c0079ea */ /* 0x0005e2000b80003d */
[----:B------:R2:W-:Y:S01]  /*4c80*/  UTCHMMA tmem[UR58], gdesc[UR18], tmem[UR59], tmem[UR16], idesc[UR17], UPT ;  /* 0x00ff10123a0079ea */ /* 0x0005e2000b80003b */
[----:B------:R2:W-:Y:S01]  /*4c90*/  UTCHMMA tmem[UR32], gdesc[UR14], tmem[UR33], tmem[UR74], idesc[UR75], UPT ;  /* 0x00ff4a0e200079ea */ /* 0x0005e2000b800021 */
[----:B------:R2:W-:Y:S01]  /*4ca0*/  UTCHMMA tmem[UR28], gdesc[UR12], tmem[UR29], tmem[UR70], idesc[UR71], UPT ;  /* 0x00ff460c1c0079ea */ /* 0x0005e2000b80001d */
[----:B------:R2:W-:Y:S01]  /*4cb0*/  UTCHMMA tmem[UR20], gdesc[UR10], tmem[UR21], tmem[UR68], idesc[UR69], UPT ;  /* 0x00ff440a140079ea */ /* 0x0005e2000b800015 */
[----:B------:R-:W-:Y:S05]  /*4cc0*/  BRA.U !UP0, `(.L_x_107) ;  /* 0x0000000108047547 */ /* 0x000fea000b800000 */
[----:B--2---:R-:W-:Y:S05]  /*4cd0*/  BPT.TRAP 0x1 ;  /* 0x000000040000795c */ /* 0x004fea0000300000 */
.L_x_107:
[----:B--2---:R-:W-:-:S09]  /*4ce0*/  UIADD3 UR16, UPT, UPT, UR22, 0x38888, URZ ;  /* 0x0003888816107890 */ /* 0x004fd2000fffe0ff */
[----:B------:R1:W-:Y:S01]  /*4cf0*/  UTCBAR [UR16], URZ ;  /* 0x000000ff100073e9 */ /* 0x0003e200080000ff */
[----:B------:R-:W-:Y:S05]  /*4d00*/  BRA.U !UP4, `(.L_x_108) ;  /* 0x000000010c047547 */ /* 0x000fea000b800000 */
[----:B-1----:R-:W-:Y:S05]  /*4d10*/  BPT.TRAP 0x1 ;  /* 0x000000040000795c */ /* 0x002fea0000300000 */
.L_x_108:
[----:B------:R-:W2:Y:S01]  /*4d20*/  LDL R0, [R1] ;  /* 0x0000000001007983 */ /* 0x000ea20000100800 */
[----:B-1----:R-:W-:Y:S01]  /*4d30*/  UIADD3 UR16, UPT, UPT, UR22, 0x38828, URZ ;  /* 0x0003882816107890 */ /* 0x002fe2000fffe0ff */
[----:B------:R-:W-:Y:S01]  /*4d40*/  MOV R12, RZ ;  /* 0x000000ff000c7202 */ /* 0x000fe20000000f00 */
[----:B------:R-:W-:Y:S01]  /*4d50*/  UMOV UR33, URZ ;  /* 0x000000ff00217c82 */ /* 0x000fe20008000000 */
[----:B------:R-:W-:-:S06]  /*4d60*/  UMOV UR28, URZ ;  /* 0x000000ff001c7c82 */ /* 0x000fcc0008000000 */
[----:B------:R1:W-:Y:S01]  /*4d70*/  UTCBAR [UR16], URZ ;  /* 0x000000ff100073e9 */ /* 0x0003e200080000ff */
[----:B--2---:R-:W-:-:S13]  /*4d80*/  ISETP.NE.AND P0, PT, R0, 0x1, PT ;  /* 0x000000010000780c */ /* 0x004fda0003f05270 */
[----:B-1----:R-:W-:Y:S05]  /*4d90*/  @!P0 BRA `(.L_x_109) ;  /* 0x0000001c00448947 */ /* 0x002fea0003800000 */
[----:B------:R-:W-:Y:S01]  /*4da0*/  UMOV UR20, UR52 ;  /* 0x0000003400147c82 */ /* 0x000fe20008000000 */
[----:B------:R-:W-:Y:S01]  /*4db0*/  R2UR UR52, R4 ;  /* 0x00000000043472ca */ /* 0x000fe200000e0000 */
[----:B------:R-:W-:Y:S01]  /*4dc0*/  UMOV UR16, UR54 ;  /* 0x0000003600107c82 */ /* 0x000fe20008000000 */
[----:B------:R-:W-:Y:S01]  /*4dd0*/  R2UR UR35, R5 ;  /* 0x00000000052372ca */ /* 0x000fe200000e0000 */
[----:B------:R-:W-:Y:S01]  /*4de0*/  UMOV UR29, 0x40004040 ;  /* 0x40004040001d7882 */ /* 0x000fe20000000000 */
[----:B------:R-:W-:Y:S01]  /*4df0*/  UMOV UR17, 0x40004040 ;  /* 0x4000404000117882 */ /* 0x000fe20000000000 */
[----:B------:R-:W-:Y:S01]  /*4e00*/  UMOV UR21, 0x40004040 ;  /* 0x4000404000157882 */ /* 0x000fe20000000000 */
[----:B------:R-:W-:Y:S02]  /*4e10*/  HFMA2 R10, -RZ, RZ, 0, 5.9604644775390625e-08 ;  /* 0x00000001ff0a7431 */ /* 0x000fe400000001ff */
[----:B------:R-:W-:Y:S02]  /*4e20*/  IMAD.U32 R22, RZ, RZ, UR16 ;  /* 0x00000010ff167e24 */ /* 0x000fe4000f8e00ff */
[----:B------:R-:W-:Y:S01]  /*4e30*/  HFMA2 R7, -RZ, RZ, 0, 5.9604644775390625e-08 ;  /* 0x00000001ff077431 */ /* 0x000fe200000001ff */
[----:B------:R-:W-:Y:S01]  /*4e40*/  UMOV UR28, UR56 ;  /* 0x00000038001c7c82 */ /* 0x000fe20008000000 */
[----:B------:R-:W-:Y:S01]  /*4e50*/  MOV R25, UR29 ;  /* 0x0000001d00197c02 */ /* 0x000fe20008000f00 */
[----:B------:R-:W-:Y:S01]  /*4e60*/  UMOV UR16, UR50 ;  /* 0x0000003200107c82 */ /* 0x000fe20008000000 */
[----:B------:R-:W-:Y:S01]  /*4e70*/  MOV R23, UR17 ;  /* 0x0000001100177c02 */ /* 0x000fe20008000f00 */
[----:B------:R-:W-:Y:S01]  /*4e80*/  IMAD.U32 R20, RZ, RZ, UR20 ;  /* 0x00000014ff147e24 */ /* 0x000fe2000f8e00ff */
[----:B------:R-:W-:Y:S01]  /*4e90*/  MOV R21, UR21 ;  /* 0x0000001500157c02 */ /* 0x000fe20008000f00 */
[----:B------:R-:W-:Y:S01]  /*4ea0*/  IMAD.MOV.U32 R11, RZ, RZ, RZ ;  /* 0x000000ffff0b7224 */ /* 0x000fe200078e00ff */
[----:B------:R-:W-:Y:S01]  /*4eb0*/  MOV R19, UR17 ;  /* 0x0000001100137c02 */ /* 0x000fe20008000f00 */
[----:B------:R-:W-:Y:S01]  /*4ec0*/  IMAD.MOV.U32 R9, RZ, RZ, RZ ;  /* 0x000000ffff097224 */ /* 0x000fe200078e00ff */
[----:B------:R-:W-:Y:S01]  /*4ed0*/  MOV R12, RZ ;  /* 0x000000ff000c7202 */ /* 0x000fe20000000f00 */
[----:B------:R-:W-:Y:S01]  /*4ee0*/  IMAD.MOV.U32 R8, RZ, RZ, 0x1 ;  /* 0x00000001ff087424 */ /* 0x000fe200078e00ff */
[----:B------:R-:W-:Y:S01]  /*4ef0*/  UMOV UR76, UR48 ;  /* 0x00000030004c7c82 */ /* 0x000fe20008000000 */
[----:B------:R-:W-:Y:S01]  /*4f00*/  IMAD.MOV.U32 R6, RZ, RZ, RZ ;  /* 0x000000ffff067224 */ /* 0x000fe200078e00ff */
[----:B------:R-:W-:Y:S01]  /*4f10*/  UMOV UR74, UR44 ;  /* 0x0000002c004a7c82 */ /* 0x000fe20008000000 */
[----:B------:R-:W-:Y:S01]  /*4f20*/  UMOV UR70, UR34 ;  /* 0x0000002200467c82 */ /* 0x000fe20008000000 */
[----:B------:R-:W-:Y:S01]  /*4f30*/  IMAD.U32 R24, RZ, RZ, UR28 ;  /* 0x0000001cff187e24 */ /* 0x000fe2000f8e00ff */
[----:B------:R-:W-:Y:S01]  /*4f40*/  UIADD3 UR54, UPT, UPT, UR52, 0x80, URZ ;  /* 0x0000008034367890 */ /* 0x000fe2000fffe0ff */
[----:B------:R-:W-:Y:S01]  /*4f50*/  IMAD.U32 R18, RZ, RZ, UR16 ;  /* 0x00000010ff127e24 */ /* 0x000fe2000f8e00ff */
[----:B------:R-:W-:-:S02]  /*4f60*/  UIADD3 UR50, UPT, UPT, UR35, 0x80, URZ ;  /* 0x0000008023327890 */ /* 0x000fc4000fffe0ff */
[----:B------:R-:W-:Y:S02]  /*4f70*/  UIADD3 UR48, UPT, UPT, UR35, 0x180, URZ ;  /* 0x0000018023307890 */ /* 0x000fe4000fffe0ff */
[----:B------:R-:W-:Y:S02]  /*4f80*/  UIADD3 UR44, UPT, UPT, UR35, 0x200, URZ ;  /* 0x00000200232c7890 */ /* 0x000fe4000fffe0ff */
[----:B------:R-:W-:Y:S01]  /*4f90*/  UIADD3 UR34, UPT, UPT, UR35, 0x280, URZ ;  /* 0x0000028023227890 */ /* 0x000fe2000fffe0ff */
[----:B------:R-:W-:Y:S01]  /*4fa0*/  UMOV UR77, 0x40004040 ;  /* 0x40004040004d7882 */ /* 0x000fe20000000000 */
[----:B------:R-:W-:Y:S01]  /*4fb0*/  UMOV UR75, 0x40004040 ;  /* 0x40004040004b7882 */ /* 0x000fe20000000000 */
[----:B------:R-:W-:Y:S01]  /*4fc0*/  UMOV UR73, 0x40004040 ;  /* 0x4000404000497882 */ /* 0x000fe20000000000 */
[----:B------:R-:W-:Y:S01]  /*4fd0*/  UMOV UR71, 0x40004040 ;  /* 0x4000404000477882 */ /* 0x000fe20000000000 */
[----:B------:R-:W-:Y:S01]  /*4fe0*/  UMOV UR68, UR8 ;  /* 0x0000000800447c82 */ /* 0x000fe20008000000 */
[----:B------:R-:W-:Y:S01]  /*4ff0*/  UMOV UR69, 0x40004040 ;  /* 0x4000404000457882 */ /* 0x000fe20000000000 */
[----:B------:R-:W-:Y:S01]  /*5000*/  UMOV UR66, UR6 ;  /* 0x0000000600427c82 */ /* 0x000fe20008000000 */
[----:B------:R-:W-:Y:S01]  /*5010*/  UMOV UR67, 0x40004040 ;  /* 0x4000404000437882 */ /* 0x000fe20000000000 */
[----:B------:R-:W-:Y:S01]  /*5020*/  UMOV UR64, UR4 ;  /* 0x0000000400407c82 */ /* 0x000fe20008000000 */
[----:B------:R-:W-:Y:S01]  /*5030*/  UMOV UR65, 0x40004040 ;  /* 0x4000404000417882 */ /* 0x000fe20000000000 */
[----:B------:R-:W-:Y:S01]  /*5040*/  UMOV UR16, 0x1 ;  /* 0x0000000100107882 */ /* 0x000fe20000000000 */
[----:B------:R-:W-:Y:S01]  /*5050*/  UMOV UR28, URZ ;  /* 0x000000ff001c7c82 */ /* 0x000fe20008000000 */
[----:B------:R-:W-:Y:S01]  /*5060*/  UMOV UR62, UR18 ;  /* 0x00000012003e7c82 */ /* 0x000fe20008000000 */
[----:B------:R-:W-:Y:S01]  /*5070*/  UMOV UR63, 0x40004040 ;  /* 0x40004040003f7882 */ /* 0x000fe20000000000 */
[----:B------:R-:W-:Y:S01]  /*5080*/  UMOV UR60, UR14 ;  /* 0x0000000e003c7c82 */ /* 0x000fe20008000000 */
[----:B------:R-:W-:Y:S01]  /*5090*/  UMOV UR61, 0x40004040 ;  /* 0x40004040003d7882 */ /* 0x000fe20000000000 */
[----:B------:R-:W-:Y:S01]  /*50a0*/  UIADD3 UR52, UPT, UPT, UR52, 0x280, URZ ;  /* 0x0000028034347890 */ /* 0x000fe2000fffe0ff */
[----:B------:R-:W-:Y:S01]  /*50b0*/  UMOV UR58, UR12 ;  /* 0x0000000c003a7c82 */ /* 0x000fe20008000000 */
[----:B------:R-:W-:Y:S01]  /*50c0*/  UMOV UR59, 0x40004040 ;  /* 0x40004040003b7882 */ /* 0x000fe20000000000 */
[----:B------:R-:W-:Y:S01]  /*50d0*/  UMOV UR56, UR10 ;  /* 0x0000000a00387c82 */ /* 0x000fe20008000000 */
[----:B------:R-:W-:Y:S01]  /*50e0*/  UMOV UR57, 0x40004040 ;  /* 0x4000404000397882 */ /* 0x000fe20000000000 */
[----:B------:R-:W-:Y:S01]  /*50f0*/  UMOV UR33, URZ ;  /* 0x000000ff00217c82 */ /* 0x000fe20008000000 */
[----:B------:R-:W-:Y:S01]  /*5100*/  UMOV UR55, 0x40004040 ;  /* 0x4000404000377882 */ /* 0x000fe20000000000 */
[----:B------:R-:W-:Y:S01]  /*5110*/  UMOV UR53, 0x40004040 ;  /* 0x4000404000357882 */ /* 0x000fe20000000000 */
[----:B------:R-:W-:Y:S01]  /*5120*/  UMOV UR51, 0x40004040 ;  /* 0x4000404000337882 */ /* 0x000fe20000000000 */
[----:B------:R-:W-:Y:S01]  /*5130*/  UMOV UR49, 0x40004040 ;  /* 0x4000404000317882 */ /* 0x000fe20000000000 */
[----:B------:R-:W-:Y:S01]  /*5140*/  UMOV UR45, 0x40004040 ;  /* 0x40004040002d7882 */ /* 0x000fe20000000000 */
[----:B------:R-:W-:Y:S01]  /*5150*/  UMOV UR35, 0x40004040 ;  /* 0x4000404000237882 */ /* 0x000fe20000000000 */
.L_x_133:
[----:B------:R-:W-:Y:S04]  /*5160*/  BSSY.RECONVERGENT B0, `(.L_x_110) ;  /* 0x0000003000007945 */ /* 0x000fe80003800200 */
[----:B-1----:R-:W-:Y:S05]  /*5170*/  @!P4 BRA `(.L_x_111) ;  /* 0x000000000004c947 */ /* 0x002fea0003800000 */
[----:B------:R-:W-:Y:S05]  /*5180*/  BPT.TRAP 0x1 ;  /* 0x000000040000795c */ /* 0x000fea0000300000 */
.L_x_111:
[----:B------:R-:W-:Y:S05]  /*5190*/  BSYNC.RECONVERGENT B0 ;  /* 0x0000000000007941 */ /* 0x000fea0003800200 */
.L_x_110:
[----:B------:R-:W-:Y:S01]  /*51a0*/  ULEA UR4, UR16, UR22, 0x3 ;  /* 0x0000001610047291 */ /* 0x000fe2000f8e18ff */
[----:B------:R-:W-:Y:S01]  /*51b0*/  SHF.L.U32 R2, R6, 0x1f, RZ ;  /* 0x0000001f06027819 */ /* 0x000fe200000006ff */
[----:B------:R-:W-:Y:S07]  /*51c0*/  UISETP.NE.AND UP0, UPT, UR46, 0x2, UPT ;  /* 0x000000022e00788c */ /* 0x000fee000bf05270 */
[----:B------:R-:W1:Y:S02]  /*51d0*/  SYNCS.PHASECHK.TRANS64.TRYWAIT P0, [UR4+0x38800], R2 ;  /* 0x03880002ff0075a7 */ /* 0x000e640008001104 */
[----:B-1----:R-:W-:Y:S05]  /*51e0*/  @!P0 BRA `(.L_x_112) ;  /* 0x000000b400e48947 */ /* 0x002fea0003800000 */
.L_x_282:
[----:B------:R-:W-:Y:S05]  /*51f0*/  BRA.U !UP0, `(.L_x_113) ;  /* 0x0000000108047547 */ /* 0x000fea000b800000 */
[----:B------:R-:W-:Y:S05]  /*5200*/  BPT.TRAP 0x1 ;  /* 0x000000040000795c */ /* 0x000fea0000300000 */
.L_x_113:
[----:B------:R-:W-:Y:S01]  /*5210*/  SHF.L.U32 R14, R9, 0x1f, RZ ;  /* 0x0000001f090e7819 */ /* 0x000fe200000006ff */
[----:B-1----:R-:W-:Y:S02]  /*5220*/  HFMA2 R0, -RZ, RZ, 0, 2.288818359375e-05 ;  /* 0x00000180ff007431 */ /* 0x002fe400000001ff */
[----:B------:R-:W-:Y:S01]  /*5230*/  IMAD.MOV.U32 R2, RZ, RZ, 0x180 ;  /* 0x00000180ff027424 */ /* 0x000fe200078e00ff */
[----:B------:R-:W1:Y:S02]  /*5240*/  SYNCS.PHASECHK.TRANS64.TRYWAIT P0, [UR22+0x38858], R14 ;  /* 0x0388580eff0075a7 */ /* 0x000e640008001116 */
[----:B-1----:R-:W-:Y:S05]  /*5250*/  @!P0 BRA `(.L_x_114) ;  /* 0x000000b400e08947 */ /* 0x002fea0003800000 */
.L_x_284:
[----:B------:R-:W-:Y:S01]  /*5260*/  R2UR UR6, R2 ;  /* 0x00000000020672ca */ /* 0x000fe200000e0000 */
[----:B------:R-:W-:Y:S01]  /*5270*/  ULEA UR4, UR16, UR47, 0xb ;  /* 0x0000002f10047291 */ /* 0x000fe2000f8e58ff */
[----:B------:R-:W-:Y:S01]  /*5280*/  MOV.SPILL R17, UR27 ;  /* 0x0000001b00117c02 */ /* 0x000fe20009000f00 */
[----:B------:R-:W-:Y:S01]  /*5290*/  UMOV UR10, 0x0 ;  /* 0x00000000000a7882 */ /* 0x000fe20000000000 */
[----:B------:R-:W-:Y:S01]  /*52a0*/  MOV.SPILL R16, UR26 ;  /* 0x0000001a00107c02 */ /* 0x000fe20009000f00 */
[----:B------:R-:W-:Y:S01]  /*52b0*/  UMOV UR11, 0x8200490 ;  /* 0x08200490000b7882 */ /* 0x000fe20000000000 */
[----:B------:R-:W-:Y:S01]  /*52c0*/  R2UR UR26, R24 ;  /* 0x00000000181a72ca */ /* 0x000fe200000e0000 */
[----:B------:R-:W-:Y:S01]  /*52d0*/  UMOV UR5, 0x40004040 ;  /* 0x4000404000057882 */ /* 0x000fe20000000000 */
[----:B------:R-:W-:Y:S01]  /*52e0*/  R2UR UR27, R25 ;  /* 0x00000000191b72ca */ /* 0x000fe200000e0000 */
[----:B------:R-:W-:Y:S01]  /*52f0*/  UIADD3 UR8, UPT, UPT, UR4, 0x2, URZ ;  /* 0x0000000204087890 */ /* 0x000fe2000fffe0ff */
[----:B------:R-:W-:Y:S01]  /*5300*/  R2UR UR14, R0 ;  /* 0x00000000000e72ca */ /* 0x000fe200000e0000 */
[----:B------:R-:W-:Y:S01]  /*5310*/  UMOV UR7, 0x8200490 ;  /* 0x0820049000077882 */ /* 0x000fe20000000000 */
[----:B------:R-:W-:Y:S01]  /*5320*/  MOV.SPILL R15, UR25 ;  /* 0x00000019000f7c02 */ /* 0x000fe20009000f00 */
[----:B------:R2:W-:Y:S01]  /*5330*/  UTCHMMA gdesc[UR42], gdesc[UR4], tmem[UR6], tmem[UR10], idesc[UR11], !UPT ;  /* 0x00ff0a042a0075ea */ /* 0x0005e2000f800006 */
[----:B-1----:R-:W-:Y:S01]  /*5340*/  MOV.SPILL R14, UR24 ;  /* 0x00000018000e7c02 */ /* 0x002fe20009000f00 */
[----:B------:R-:W-:Y:S01]  /*5350*/  UIADD3 UR12, UPT, UPT, UR4, 0x4, URZ ;  /* 0x00000004040c7890 */ /* 0x000fe2000fffe0ff */
[----:B------:R-:W-:Y:S01]  /*5360*/  R2UR UR24, R22 ;  /* 0x00000000161872ca */ /* 0x000fe200000e0000 */
[----:B------:R-:W-:Y:S01]  /*5370*/  UIADD3 UR32, UPT, UPT, UR16, 0x1, URZ ;  /* 0x0000000110207890 */ /* 0x000fe2000fffe0ff */
[----:B------:R-:W-:Y:S01]  /*5380*/  R2UR UR25, R23 ;  /* 0x00000000171972ca */ /* 0x000fe200000e0000 */
[----:B------:R-:W-:Y:S01]  /*5390*/  UMOV UR9, 0x40004040 ;  /* 0x4000404000097882 */ /* 0x000fe20000000000 */
[----:B------:R-:W-:Y:S01]  /*53a0*/  UMOV UR15, 0x8200490 ;  /* 0x08200490000f7882 */ /* 0x000fe20000000000 */
[----:B------:R-:W-:Y:S01]  /*53b0*/  IMAD.MOV.U32 R3, RZ, RZ, 0x180 ;  /* 0x00000180ff037424 */ /* 0x000fe200078e00ff */
[----:B------:R-:W-:Y:S01]  /*53c0*/  UMOV UR13, 0x40004040 ;  /* 0x40004040000d7882 */ /* 0x000fe20000000000 */
[----:B------:R-:W-:Y:S02]  /*53d0*/  IMAD.MOV.U32 R2, RZ, RZ, 0x180 ;  /* 0x00000180ff027424 */ /* 0x000fe400078e00ff */
[----:B------:R-:W-:Y:S01]  /*53e0*/  IMAD.MOV.U32 R0, RZ, RZ, 0x180 ;  /* 0x00000180ff007424 */ /* 0x000fe200078e00ff */
[----:B------:R-:W-:Y:S02]  /*53f0*/  R2UR UR18, R3 ;  /* 0x00000000031272ca */ /* 0x000fe400000e0000 */
[----:B------:R-:W-:Y:S02]  /*5400*/  R2UR UR19, R2 ;  /* 0x00000000021372ca */ /* 0x000fe400000e0000 */
[C---:B------:R-:W-:Y:S02]  /*5410*/  R2UR UR21, R0.reuse ;  /* 0x00000000001572ca */ /* 0x040fe400000e0000 */
[C---:B------:R-:W-:Y:S02]  /*5420*/  R2UR UR23, R0.reuse ;  /* 0x00000000001772ca */ /* 0x040fe400000e0000 */
[C---:B------:R-:W-:Y:S02]  /*5430*/  R2UR UR20, R0.reuse ;  /* 0x00000000001472ca */ /* 0x040fe400000e0000 */
[----:B------:R-:W-:Y:S01]  /*5440*/  R2UR UR17, R0 ;  /* 0x00000000001172ca */ /* 0x000fe200000e0000 */
[----:B--2---:R-:W-:Y:S01]  /*5450*/  UIADD3 UR10, UPT, UPT, UR4, 0x6, URZ ;  /* 0x00000006040a7890 */ /* 0x004fe2000fffe0ff */
[----:B------:R-:W-:Y:S01]  /*5460*/  UMOV UR6, 0x0 ;  /* 0x0000000000067882 */ /* 0x000fe20000000000 */
[----:B------:R-:W-:Y:S01]  /*5470*/  UMOV UR11, 0x40004040 ;  /* 0x40004040000b7882 */ /* 0x000fe20000000000 */
[----:B------:R1:W-:Y:S02]  /*5480*/  UTCHMMA gdesc[UR26], gdesc[UR8], tmem[UR14], tmem[UR6], idesc[UR7], UPT ;  /* 0x00ff06081a0075ea */ /* 0x0003e4000b80000e */
[----:B-1----:R-:W-:Y:S01]  /*5490*/  UIADD3 UR6, UPT, UPT, UR4, 0x400, URZ ;  /* 0x0000040004067890 */ /* 0x002fe2000fffe0ff */
[----:B------:R-:W-:Y:S01]  /*54a0*/  R2UR UR8, R20 ;  /* 0x00000000140872ca */ /* 0x000fe200000e0000 */
[----:B------:R-:W-:Y:S01]  /*54b0*/  UMOV UR14, 0x0 ;  /* 0x00000000000e7882 */ /* 0x000fe20000000000 */
[----:B------:R-:W-:Y:S01]  /*54c0*/  R2UR UR9, R21 ;  /* 0x00000000150972ca */ /* 0x000fe200000e0000 */
[----:B------:R1:W-:Y:S01]  /*54d0*/  UTCHMMA gdesc[UR24], gdesc[UR12], tmem[UR18], tmem[UR14], idesc[UR15], UPT ;  /* 0x00ff0e0c180075ea */ /* 0x0003e2000b800012 */
[----:B------:R-:W-:Y:S01]  /*54e0*/  UMOV UR7, 0x40004040 ;  /* 0x4000404000077882 */ /* 0x000fe20000000000 */
[----:B------:R-:W-:Y:S02]  /*54f0*/  R2UR.FILL UR27, R17 ;  /* 0x00000000111b72ca */ /* 0x000fe400004e0000 */
[----:B------:R-:W-:Y:S01]  /*5500*/  R2UR.FILL UR26, R16 ;  /* 0x00000000101a72ca */ /* 0x000fe200004e0000 */
[----:B-1----:R-:W-:Y:S01]  /*5510*/  UIADD3 UR14, UPT, UPT, UR4, 0x402, URZ ;  /* 0x00000402040e7890 */ /* 0x002fe2000fffe0ff */
[----:B------:R-:W-:Y:S01]  /*5520*/  R2UR.FILL UR25, R15 ;  /* 0x000000000f1972ca */ /* 0x000fe200004e0000 */
[----:B------:R-:W-:Y:S01]  /*5530*/  UMOV UR12, 0x0 ;  /* 0x00000000000c7882 */ /* 0x000fe20000000000 */
[----:B------:R-:W-:Y:S01]  /*5540*/  UMOV UR13, 0x8200490 ;  /* 0x08200490000d7882 */ /* 0x000fe20000000000 */
[----:B------:R-:W-:Y:S03]  /*5550*/  UMOV UR18, 0x0 ;  /* 0x0000000000127882 */ /* 0x000fe60000000000 */
[----:B------:R1:W-:Y:S01]  /*5560*/  UTCHMMA gdesc[UR8], gdesc[UR10], tmem[UR19], tmem[UR12], idesc[UR13], UPT ;  /* 0x00ff0c0a080075ea */ /* 0x0003e2000b800013 */
[----:B------:R-:W-:Y:S01]  /*5570*/  UMOV UR15, 0x40004040 ;  /* 0x40004040000f7882 */ /* 0x000fe20000000000 */
[----:B------:R-:W-:Y:S02]  /*5580*/  R2UR.FILL UR24, R14 ;  /* 0x000000000e1872ca */ /* 0x000fe400004e0000 */
[----:B-1----:R-:W-:Y:S01]  /*5590*/  R2UR UR12, R18 ;  /* 0x00000000120c72ca */ /* 0x002fe200000e0000 */
[----:B------:R-:W-:Y:S01]  /*55a0*/  UMOV UR8, 0x0 ;  /* 0x0000000000087882 */ /* 0x000fe20000000000 */
[----:B------:R-:W-:Y:S01]  /*55b0*/  R2UR UR13, R19 ;  /* 0x00000000130d72ca */ /* 0x000fe200000e0000 */
[----:B------:R-:W-:Y:S01]  /*55c0*/  UMOV UR9, 0x8200490 ;  /* 0x0820049000097882 */ /* 0x000fe20000000000 */
[----:B------:R-:W-:Y:S01]  /*55d0*/  UMOV UR19, 0x8200490 ;  /* 0x0820049000137882 */ /* 0x000fe20000000000 */
[----:B------:R-:W-:Y:S01]  /*55e0*/  UMOV UR10, 0x0 ;  /* 0x00000000000a7882 */ /* 0x000fe20000000000 */
[----:B------:R-:W-:Y:S09]  /*55f0*/  UMOV UR11, 0x8200490 ;  /* 0x08200490000b7882 */ /* 0x000ff20000000000 */
[----:B------:R1:W-:Y:S01]  /*5600*/  UTCHMMA gdesc[UR12], gdesc[UR6], tmem[UR21], tmem[UR8], idesc[UR9], UPT ;  /* 0x00ff08060c0075ea */ /* 0x0003e2000b800015 */
[----:B------:R2:W-:Y:S01]  /*5610*/  UTCHMMA gdesc[UR76], gdesc[UR14], tmem[UR23], tmem[UR18], idesc[UR19], UPT ;  /* 0x00ff120e4c0075ea */ /* 0x0005e2000b800017 */
[----:B-1----:R-:W-:Y:S02]  /*5620*/  UIADD3 UR8, UPT, UPT, UR4, 0x404, URZ ;  /* 0x0000040404087890 */ /* 0x002fe4000fffe0ff */
[----:B------:R-:W-:Y:S01]  /*5630*/  UIADD3 UR4, UPT, UPT, UR4, 0x406, URZ ;  /* 0x0000040604047890 */ /* 0x000fe2000fffe0ff */
[----:B------:R-:W-:Y:S01]  /*5640*/  UMOV UR12, 0x0 ;  /* 0x00000000000c7882 */ /* 0x000fe20000000000 */
[----:B------:R-:W-:Y:S01]  /*5650*/  UMOV UR13, 0x8200490 ;  /* 0x08200490000d7882 */ /* 0x000fe20000000000 */
[----:B------:R-:W-:Y:S04]  /*5660*/  UMOV UR9, 0x40004040 ;  /* 0x4000404000097882 */ /* 0x000fe80000000000 */
[----:B------:R2:W-:Y:S02]  /*5670*/  UTCHMMA gdesc[UR74], gdesc[UR8], tmem[UR20], tmem[UR12], idesc[UR13], UPT ;  /* 0x00ff0c084a0075ea */ /* 0x0005e4000b800014 */
[----:B------:R2:W-:Y:S01]  /*5680*/  UTCHMMA gdesc[UR72], gdesc[UR4], tmem[UR17], tmem[UR10], idesc[UR11], UPT ;  /* 0x00ff0a04480075ea */ /* 0x0005e2000b800011 */
[----:B------:R-:W-:Y:S05]  /*5690*/  BRA.U !UP0, `(.L_x_115) ;  /* 0x0000000108047547 */ /* 0x000fea000b800000 */
[----:B--2---:R-:W-:Y:S05]  /*56a0*/  BPT.TRAP 0x1 ;  /* 0x000000040000795c */ /* 0x004fea0000300000 */
.L_x_115:
[----:B--2---:R-:W-:Y:S09]  /*56b0*/  UIADD3 UR4, UPT, UPT, UR22, 0x38850, URZ ;  /* 0x0003885016047890 */ /* 0x004ff2000fffe0ff */
[----:B------:R1:W-:Y:S01]  /*56c0*/  UTCBAR [UR4], URZ ;  /* 0x000000ff040073e9 */ /* 0x0003e200080000ff */
[----:B------:R-:W-:Y:S05]  /*56d0*/  BRA.U !UP0, `(.L_x_116) ;  /* 0x0000000108047547 */ /* 0x000fea000b800000 */
[----:B-1----:R-:W-:Y:S05]  /*56e0*/  BPT.TRAP 0x1 ;  /* 0x000000040000795c */ /* 0x002fea0000300000 */
.L_x_116:
[----:B------:R-:W-:Y:S04]  /*56f0*/  SHF.L.U32 R2, R12, 0x1f, RZ ;  /* 0x0000001f0c027819 */ /* 0x000fe800000006ff */
[----:B------:R-:W2:Y:S02]  /*5700*/  SYNCS.PHASECHK.TRANS64.TRYWAIT P0, [UR22+0x38890], R2 ;  /* 0x03889002ff0075a7 */ /* 0x000ea40008001116 */
[----:B--2---:R-:W-:Y:S05]  /*5710*/  @!P0 BRA `(.L_x_117) ;  /* 0x000000b000c88947 */ /* 0x004fea0003800000 */
.L_x_286:
[----:B------:R-:W-:Y:S05]  /*5720*/  BRA.U !UP0, `(.L_x_118) ;  /* 0x0000000108047547 */ /* 0x000fea000b800000 */
[----:B-1----:R-:W-:Y:S05]  /*5730*/  BPT.TRAP 0x1 ;  /* 0x000000040000795c */ /* 0x002fea0000300000 */
.L_x_118:
[----:B--2---:R-:W-:Y:S04]  /*5740*/  SHF.L.U32 R2, R11, 0x1f, RZ ;  /* 0x0000001f0b027819 */ /* 0x004fe800000006ff */
[----:B------:R-:W2:Y:S02]  /*5750*/  SYNCS.PHASECHK.TRANS64.TRYWAIT P0, [UR22+0x38868], R2 ;  /* 0x03886802ff0075a7 */ /* 0x000ea40008001116 */
[----:B--2---:R-:W-:Y:S05]  /*5760*/  @!P0 BRA `(.L_x_119) ;  /* 0x000000b000cc8947 */ /* 0x004fea0003800000 */
.L_x_288:
[----:B------:R-:W-:Y:S01]  /*5770*/  ELECT P0, URZ, PT ;  /* 0x0000000000ff782f */ /* 0x000fe20003800000 */
[----:B--2---:R-:W-:Y:S01]  /*5780*/  IMAD.MOV.U32 R0, RZ, RZ, 0x100 ;  /* 0x00000100ff007424 */ /* 0x004fe200078e00ff */
[----:B------:R-:W-:Y:S01]  /*5790*/  UMOV UR12, 0x0 ;  /* 0x00000000000c7882 */ /* 0x000fe20000000000 */
[----:B------:R-:W-:Y:S01]  /*57a0*/  UMOV UR13, 0x8218490 ;  /* 0x08218490000d7882 */ /* 0x000fe20000000000 */
[----:B------:R-:W-:Y:S01]  /*57b0*/  UMOV UR11, 0x40004040 ;  /* 0x40004040000b7882 */ /* 0x000fe20000000000 */
[----:B------:R-:W-:Y:S02]  /*57c0*/  ELECT P2, URZ, PT ;  /* 0x0000000000ff782f */ /* 0x000fe40003840000 */
[C---:B------:R-:W-:Y:S02]  /*57d0*/  R2UR UR7, R0.reuse ;  /* 0x00000000000772ca */ /* 0x040fe400000e0000 */
[----:B------:R-:W-:Y:S02]  /*57e0*/  ELECT P3, URZ, PT ;  /* 0x0000000000ff782f */ /* 0x000fe40003860000 */
[C---:B------:R-:W-:Y:S02]  /*57f0*/  R2UR UR21, R0.reuse ;  /* 0x00000000001572ca */ /* 0x040fe400000e0000 */
[----:B------:R-:W-:Y:S02]  /*5800*/  ELECT P1, URZ, PT ;  /* 0x0000000000ff782f */ /* 0x000fe40003820000 */
[C---:B------:R-:W-:Y:S02]  /*5810*/  R2UR UR20, R0.reuse ;  /* 0x00000000001472ca */ /* 0x040fe400000e0000 */
[----:B------:R-:W-:Y:S01]  /*5820*/  R2UR UR18, R0 ;  /* 0x00000000001272ca */ /* 0x000fe200000e0000 */
[----:B------:R-:W-:Y:S01]  /*5830*/  @P0 IMAD.MOV.U32 R15, RZ, RZ, 0x40004040 ;  /* 0x40004040ff0f0424 */ /* 0x000fe200078e00ff */
[C---:B------:R-:W-:Y:S01]  /*5840*/  @P0 R2UR UR5, R4.reuse ;  /* 0x00000000040502ca */ /* 0x040fe200000e0000 */
[----:B------:R-:W-:Y:S01]  /*5850*/  @P0 IMAD.MOV.U32 R3, RZ, RZ, 0x40004040 ;  /* 0x40004040ff030424 */ /* 0x000fe200078e00ff */
[----:B-1----:R-:W-:Y:S02]  /*5860*/  @P0 R2UR UR4, R5 ;  /* 0x00000000050402ca */ /* 0x002fe400000e0000 */
[----:B------:R-:W-:Y:S09]  /*5870*/  @P0 R2UR UR9, R15 ;  /* 0x000000000f0902ca */ /* 0x000ff200000e0000 */
[----:B------:R-:W-:Y:S01]  /*5880*/  IMAD.U32 R14, RZ, RZ, UR5 ;  /* 0x00000005ff0e7e24 */ /* 0x000fe2000f8e00ff */
[----:B------:R-:W-:Y:S01]  /*5890*/  @P0 R2UR UR5, R3 ;  /* 0x00000000030502ca */ /* 0x000fe200000e0000 */
[----:B------:R-:W-:Y:S02]  /*58a0*/  IMAD.U32 R2, RZ, RZ, UR4 ;  /* 0x00000004ff027e24 */ /* 0x000fe4000f8e00ff */
[----:B------:R-:W-:Y:S01]  /*58b0*/  @P2 VIADD R3, R4, 0x100 ;  /* 0x0000010004032836 */ /* 0x000fe20000000000 */
[----:B------:R-:W-:Y:S01]  /*58c0*/  @P0 R2UR UR8, R14 ;  /* 0x000000000e0802ca */ /* 0x000fe200000e0000 */
[----:B------:R-:W-:Y:S01]  /*58d0*/  IMAD.MOV.U32 R14, RZ, RZ, 0x100 ;  /* 0x00000100ff0e7424 */ /* 0x000fe200078e00ff */
[----:B------:R-:W-:Y:S02]  /*58e0*/  @P0 R2UR UR4, R2 ;  /* 0x00000000020402ca */ /* 0x000fe400000e0000 */
[----:B------:R-:W-:Y:S01]  /*58f0*/  ELECT P0, URZ, PT ;  /* 0x0000000000ff782f */ /* 0x000fe20003800000 */
[----:B------:R-:W-:Y:S01]  /*5900*/  IMAD.MOV.U32 R2, RZ, RZ, 0x100 ;  /* 0x00000100ff027424 */ /* 0x000fe200078e00ff */
[----:B------:R-:W-:Y:S02]  /*5910*/  @P2 R2UR UR10, R3 ;  /* 0x00000000030a22ca */ /* 0x000fe400000e0000 */
[----:B------:R-:W-:Y:S01]  /*5920*/  R2UR UR14, R14 ;  /* 0x000000000e0e72ca */ /* 0x000fe200000e0000 */
[C---:B------:R-:W-:Y:S01]  /*5930*/  @P2 VIADD R14, R5.reuse, 0x100 ;  /* 0x00000100050e2836 */ /* 0x040fe20000000000 */
[C---:B------:R-:W-:Y:S02]  /*5940*/  R2UR UR16, R2.reuse ;  /* 0x00000000021072ca */ /* 0x040fe400000e0000 */
[----:B------:R-:W-:Y:S01]  /*5950*/  R2UR UR19, R2 ;  /* 0x00000000021372ca */ /* 0x000fe200000e0000 */
[----:B------:R-:W-:Y:S01]  /*5960*/  @P1 VIADD R2, R5, 0x300 ;  /* 0x0000030005021836 */ /* 0x000fe20000000000 */
[----:B------:R-:W-:Y:S01]  /*5970*/  @P2 R2UR UR6, R14 ;  /* 0x000000000e0622ca */ /* 0x000fe200000e0000 */
[C---:B------:R-:W-:Y:S01]  /*5980*/  @P3 VIADD R14, R4.reuse, 0x200 ;  /* 0x00000200040e3836 */ /* 0x040fe20000000000 */
[----:B------:R1:W-:Y:S01]  /*5990*/  UTCHMMA gdesc[UR8], gdesc[UR4], tmem[UR7], tmem[UR12], idesc[UR13], !UPT ;  /* 0x00ff0c04080075ea */ /* 0x0003e2000f800007 */
[----:B------:R-:W-:Y:S01]  /*59a0*/  @P0 VIADD R3, R4, 0x180 ;  /* 0x0000018004030836 */ /* 0x000fe20000000000 */
[----:B------:R-:W-:Y:S01]  /*59b0*/  @P1 R2UR UR15, R2 ;  /* 0x00000000020f12ca */ /* 0x000fe200000e0000 */
[----:B-1----:R-:W-:Y:S01]  /*59c0*/  UMOV UR4, 0x0 ;  /* 0x0000000000047882 */ /* 0x002fe20000000000 */
[----:B------:R-:W-:Y:S01]  /*59d0*/  UMOV UR5, 0x8218490 ;  /* 0x0821849000057882 */ /* 0x000fe20000000000 */
[----:B------:R-:W-:Y:S01]  /*59e0*/  UMOV UR8, 0x0 ;  /* 0x0000000000087882 */ /* 0x000fe20000000000 */
[----:B------:R1:W-:Y:S01]  /*59f0*/  UTCHMMA gdesc[UR54], gdesc[UR50], tmem[UR14], tmem[UR4], idesc[UR5], UPT ;  /* 0x00ff0432360075ea */ /* 0x0003e2000b80000e */
[----:B------:R-:W-:Y:S01]  /*5a00*/  UMOV UR9, 0x8218490 ;  /* 0x0821849000097882 */ /* 0x000fe20000000000 */
[----:B------:R-:W-:Y:S01]  /*5a10*/  UMOV UR7, 0x40004040 ;  /* 0x4000404000077882 */ /* 0x000fe20000000000 */
[----:B------:R-:W-:Y:S02]  /*5a20*/  @P0 R2UR UR13, R3 ;  /* 0x00000000030d02ca */ /* 0x000fe400000e0000 */
[----:B------:R-:W-:Y:S01]  /*5a30*/  ELECT P0, URZ, PT ;  /* 0x0000000000ff782f */ /* 0x000fe20003800000 */
[----:B------:R2:W-:Y:S01]  /*5a40*/  UTCHMMA gdesc[UR10], gdesc[UR6], tmem[UR16], tmem[UR8], idesc[UR9], UPT ;  /* 0x00ff08060a0075ea */ /* 0x0005e2000b800010 */
[C---:B------:R-:W-:Y:S05]  /*5a50*/  @P1 VIADD R3, R4.reuse, 0x300 ;  /* 0x0000030004031836 */ /* 0x040fea0000000000 */
[----:B------:R-:W-:Y:S06]  /*5a60*/  @P1 R2UR UR12, R3 ;  /* 0x00000000030c12ca */ /* 0x000fec00000e0000 */
[----:B------:R-:W-:Y:S02]  /*5a70*/  @P0 VIADD R0, R5, 0x380 ;  /* 0x0000038005000836 */ /* 0x000fe40000000000 */
[----:B------:R-:W-:Y:S01]  /*5a80*/  @P0 VIADD R2, R4, 0x380 ;  /* 0x0000038004020836 */ /* 0x000fe20000000000 */
[----:B-1----:R-:W-:Y:S01]  /*5a90*/  UMOV UR4, UR13 ;  /* 0x0000000d00047c82 */ /* 0x002fe20008000000 */
[----:B------:R-:W-:Y:S01]  /*5aa0*/  UMOV UR5, 0x40004040 ;  /* 0x4000404000057882 */ /* 0x000fe20000000000 */
[----:B------:R-:W-:Y:S02]  /*5ab0*/  UMOV UR13, 0x40004040 ;  /* 0x40004040000d7882 */ /* 0x000fe40000000000 */
[----:B------:R-:W-:Y:S02]  /*5ac0*/  @P0 R2UR UR14, R2 ;  /* 0x00000000020e02ca */ /* 0x000fe400000e0000 */
[----:B--2---:R-:W-:Y:S01]  /*5ad0*/  @P3 R2UR UR8, R14 ;  /* 0x000000000e0832ca */ /* 0x004fe200000e0000 */
[----:B------:R-:W-:Y:S01]  /*5ae0*/  UMOV UR6, 0x0 ;  /* 0x0000000000067882 */ /* 0x000fe20000000000 */
[----:B------:R-:W-:Y:S01]  /*5af0*/  UMOV UR7, 0x8218490 ;  /* 0x0821849000077882 */ /* 0x000fe20000000000 */
[----:B------:R-:W-:Y:S01]  /*5b00*/  UMOV UR10, 0x0 ;  /* 0x00000000000a7882 */ /* 0x000fe20000000000 */
[----:B------:R1:W-:Y:S01]  /*5b10*/  UTCHMMA gdesc[UR4], gdesc[UR48], tmem[UR21], tmem[UR6], idesc[UR7], UPT ;  /* 0x00ff0630040075ea */ /* 0x0003e2000b800015 */
[----:B------:R-:W-:Y:S01]  /*5b20*/  UMOV UR11, 0x8218490 ;  /* 0x08218490000b7882 */ /* 0x000fe20000000000 */
[----:B------:R-:W-:Y:S01]  /*5b30*/  UMOV UR9, 0x40004040 ;  /* 0x4000404000097882 */ /* 0x000fe20000000000 */
[----:B------:R-:W-:Y:S01]  /*5b40*/  @P0 R2UR UR16, R0 ;  /* 0x00000000001002ca */ /* 0x000fe200000e0000 */
[----:B------:R-:W-:Y:S05]  /*5b50*/  IMAD.MOV.U32 R0, RZ, RZ, 0x100 ;  /* 0x00000100ff007424 */ /* 0x000fea00078e00ff */
[----:B------:R2:W-:Y:S01]  /*5b60*/  UTCHMMA gdesc[UR8], gdesc[UR44], tmem[UR19], tmem[UR10], idesc[UR11], UPT ;  /* 0x00ff0a2c080075ea */ /* 0x0005e2000b800013 */
[----:B------:R3:W-:Y:S01]  /*5b70*/  UTCHMMA gdesc[UR52], gdesc[UR34], tmem[UR20], tmem[UR6], idesc[UR7], UPT ;  /* 0x00ff0622340075ea */ /* 0x0007e2000b800014 */
[----:B------:R-:W-:Y:S01]  /*5b80*/  R2UR UR17, R0 ;  /* 0x00000000001172ca */ /* 0x000fe200000e0000 */
[----:B-1----:R-:W-:Y:S01]  /*5b90*/  UMOV UR4, 0x0 ;  /* 0x0000000000047882 */ /* 0x002fe20000000000 */
[----:B------:R-:W-:Y:S01]  /*5ba0*/  UMOV UR5, 0x8218490 ;  /* 0x0821849000057882 */ /* 0x000fe20000000000 */
[----:B--2---:R-:W-:Y:S01]  /*5bb0*/  UMOV UR8, 0x0 ;  /* 0x0000000000087882 */ /* 0x004fe20000000000 */
[----:B---3--:R-:W-:Y:S01]  /*5bc0*/  UMOV UR6, UR15 ;  /* 0x0000000f00067c82 */ /* 0x008fe20008000000 */
[----:B------:R-:W-:Y:S01]  /*5bd0*/  UMOV UR7, 0x40004040 ;  /* 0x4000404000077882 */ /* 0x000fe20000000000 */
[----:B------:R-:W-:Y:S01]  /*5be0*/  UMOV UR9, 0x8218490 ;  /* 0x0821849000097882 */ /* 0x000fe20000000000 */
[----:B------:R1:W-:Y:S01]  /*5bf0*/  UTCHMMA gdesc[UR12], gdesc[UR6], tmem[UR18], tmem[UR4], idesc[UR5], UPT ;  /* 0x00ff04060c0075ea */ /* 0x0003e2000b800012 */
[----:B------:R-:W-:Y:S01]  /*5c00*/  UMOV UR10, UR14 ;  /* 0x0000000e000a7c82 */ /* 0x000fe20008000000 */
[----:B------:R-:W-:Y:S01]  /*5c10*/  UMOV UR11, 0x40004040 ;  /* 0x40004040000b7882 */ /* 0x000fe20000000000 */
[----:B-1----:R-:W-:Y:S01]  /*5c20*/  UMOV UR4, UR16 ;  /* 0x0000001000047c82 */ /* 0x002fe20008000000 */
[----:B------:R-:W-:Y:S02]  /*5c30*/  UMOV UR5, 0x40004040 ;  /* 0x4000404000057882 */ /* 0x000fe40000000000 */
[----:B------:R1:W-:Y:S01]  /*5c40*/  UTCHMMA gdesc[UR10], gdesc[UR4], tmem[UR17], tmem[UR8], idesc[UR9], UPT ;  /* 0x00ff08040a0075ea */ /* 0x0003e2000b800011 */
[----:B------:R-:W-:Y:S05]  /*5c50*/  BRA.U !UP0, `(.L_x_120) ;  /* 0x0000000108047547 */ /* 0x000fea000b800000 */
[----:B-1----:R-:W-:Y:S05]  /*5c60*/  BPT.TRAP 0x1 ;  /* 0x000000040000795c */ /* 0x002fea0000300000 */
.L_x_120:
[----:B------:R-:W-:Y:S01]  /*5c70*/  UISETP.NE.U32.AND UP1, UPT, UR28, URZ, UPT ;  /* 0x000000ff1c00728c */ /* 0x000fe2000bf25070 */
[----:B------:R-:W-:Y:S01]  /*5c80*/  R2UR UR6, R13 ;  /* 0x000000000d0672ca */ /* 0x000fe200000e0000 */
[----:B-1----:R-:W-:Y:S01]  /*5c90*/  UIADD3 UR4, UPT, UPT, UR22, 0x38870, URZ ;  /* 0x0003887016047890 */ /* 0x002fe2000fffe0ff */
[----:B------:R-:W-:Y:S01]  /*5ca0*/  IMAD.MOV.U32 R0, RZ, RZ, RZ ;  /* 0x000000ffff007224 */ /* 0x000fe200078e00ff */
[----:B------:R-:W-:Y:S01]  /*5cb0*/  UIADD3 UR8, UPT, UPT, UR24, 0x2, URZ ;  /* 0x0000000218087890 */ /* 0x000fe2000fffe0ff */
[----:B------:R-:W-:Y:S01]  /*5cc0*/  IMAD.MOV.U32 R2, RZ, RZ, RZ ;  /* 0x000000ffff027224 */ /* 0x000fe200078e00ff */
[----:B------:R-:W-:Y:S01]  /*5cd0*/  UIADD3 UR14, UPT, UPT, UR24, 0x4, URZ ;  /* 0x00000004180e7890 */ /* 0x000fe2000fffe0ff */
[----:B------:R-:W-:Y:S01]  /*5ce0*/  BSSY.RECONVERGENT B0, `(.L_x_121) ;  /* 0x0000037000007945 */ /* 0x000fe20003800200 */
[----:B------:R-:W-:Y:S01]  /*5cf0*/  R2UR UR5, R0 ;  /* 0x00000000000572ca */ /* 0x000fe200000e0000 */
[----:B------:R-:W-:Y:S01]  /*5d00*/  UMOV UR20, 0x0 ;  /* 0x0000000000147882 */ /* 0x000fe20000000000 */
[----:B------:R-:W-:Y:S01]  /*5d10*/  R2UR UR18, R2 ;  /* 0x00000000021272ca */ /* 0x000fe200000e0000 */
[----:B------:R1:W-:Y:S01]  /*5d20*/  UTCBAR [UR4], URZ ;  /* 0x000000ff040073e9 */ /* 0x0003e200080000ff */
[C---:B------:R-:W-:Y:S01]  /*5d30*/  R2UR UR23, R0.reuse ;  /* 0x00000000001772ca */ /* 0x040fe200000e0000 */
[----:B------:R-:W-:Y:S01]  /*5d40*/  UMOV UR21, 0x8210490 ;  /* 0x0821049000157882 */ /* 0x000fe20000000000 */
[----:B------:R-:W-:Y:S01]  /*5d50*/  ULEA UR16, UR33, UR6, 0xb ;  /* 0x0000000621107291 */ /* 0x000fe2000f8e58ff */
[----:B------:R-:W-:Y:S01]  /*5d60*/  R2UR UR19, R0 ;  /* 0x00000000001372ca */ /* 0x000fe200000e0000 */
[----:B------:R-:W-:Y:S01]  /*5d70*/  UMOV UR17, 0x40004040 ;  /* 0x4000404000117882 */ /* 0x000fe20000000000 */
[----:B------:R-:W-:Y:S01]  /*5d80*/  UMOV UR12, 0x0 ;  /* 0x00000000000c7882 */ /* 0x000fe20000000000 */
[----:B------:R-:W-:Y:S01]  /*5d90*/  UIADD3 UR10, UPT, UPT, UR16, 0x80, URZ ;  /* 0x00000080100a7890 */ /* 0x000fe2000fffe0ff */
[----:B------:R-:W-:Y:S01]  /*5da0*/  LOP3.LUT R10, R10, 0x1, RZ, 0x3c, !PT ;  /* 0x000000010a0a7812 */ /* 0x000fe200078e3cff */
[----:B------:R-:W-:Y:S01]  /*5db0*/  UIADD3 UR6, UPT, UPT, UR16, 0x100, URZ ;  /* 0x0000010010067890 */ /* 0x000fe2000fffe0ff */
[----:B------:R-:W-:Y:S02]  /*5dc0*/  UMOV UR13, 0x8210490 ;  /* 0x08210490000d7882 */ /* 0x000fe40000000000 */
[----:B------:R2:W-:Y:S01]  /*5dd0*/  UTCHMMA gdesc[UR24], gdesc[UR16], tmem[UR5], tmem[UR20], idesc[UR21], UP1 ;  /* 0x00ff1410180075ea */ /* 0x0005e20008800005 */
[----:B------:R-:W-:Y:S01]  /*5de0*/  UMOV UR9, 0x40004040 ;  /* 0x4000404000097882 */ /* 0x000fe20000000000 */
[----:B------:R-:W-:Y:S01]  /*5df0*/  UMOV UR11, 0x40004040 ;  /* 0x40004040000b7882 */ /* 0x000fe20000000000 */
[----:B------:R-:W-:Y:S01]  /*5e00*/  UMOV UR28, 0x0 ;  /* 0x00000000001c7882 */ /* 0x000fe20000000000 */
[----:B------:R3:W-:Y:S01]  /*5e10*/  UTCHMMA gdesc[UR8], gdesc[UR10], tmem[UR18], tmem[UR12], idesc[UR13], UPT ;  /* 0x00ff0c0a080075ea */ /* 0x0007e2000b800012 */
[----:B------:R-:W-:Y:S01]  /*5e20*/  UMOV UR29, 0x8210490 ;  /* 0x08210490001d7882 */ /* 0x000fe20000000000 */
[----:B------:R-:W-:Y:S01]  /*5e30*/  UMOV UR15, 0x40004040 ;  /* 0x40004040000f7882 */ /* 0x000fe20000000000 */
[----:B------:R-:W-:Y:S02]  /*5e40*/  UMOV UR7, 0x40004040 ;  /* 0x4000404000077882 */ /* 0x000fe40000000000 */
[----:B------:R4:W-:Y:S01]  /*5e50*/  UTCHMMA gdesc[UR14], gdesc[UR6], tmem[UR23], tmem[UR28], idesc[UR29], UPT ;  /* 0x00ff1c060e0075ea */ /* 0x0009e2000b800017 */
[----:B-1----:R-:W-:Y:S02]  /*5e60*/  UIADD3 UR4, UPT, UPT, UR16, 0x180, URZ ;  /* 0x0000018010047890 */ /* 0x002fe4000fffe0ff */
[----:B--2---:R-:W-:Y:S01]  /*5e70*/  UIADD3 UR20, UPT, UPT, UR24, 0x400, URZ ;  /* 0x0000040018147890 */ /* 0x004fe2000fffe0ff */
[----:B------:R-:W-:Y:S01]  /*5e80*/  R2UR UR17, R2 ;  /* 0x00000000021172ca */ /* 0x000fe200000e0000 */
[----:B------:R-:W-:Y:S01]  /*5e90*/  UMOV UR5, 0x40004040 ;  /* 0x4000404000057882 */ /* 0x000fe20000000000 */
[----:B------:R-:W-:Y:S01]  /*5ea0*/  UMOV UR21, 0x40004040 ;  /* 0x4000404000157882 */ /* 0x000fe20000000000 */
[----:B---3--:R-:W-:Y:S02]  /*5eb0*/  UIADD3 UR12, UPT, UPT, UR24, 0x6, URZ ;  /* 0x00000006180c7890 */ /* 0x008fe4000fffe0ff */
[----:B------:R-:W-:Y:S02]  /*5ec0*/  UIADD3 UR10, UPT, UPT, UR16, 0x280, URZ ;  /* 0x00000280100a7890 */ /* 0x000fe4000fffe0ff */
[----:B------:R-:W-:Y:S01]  /*5ed0*/  UIADD3 UR18, UPT, UPT, UR24, 0x404, URZ ;  /* 0x0000040418127890 */ /* 0x000fe2000fffe0ff */
[C---:B----4-:R-:W-:Y:S01]  /*5ee0*/  R2UR UR28, R0.reuse ;  /* 0x00000000001c72ca */ /* 0x050fe200000e0000 */
[----:B------:R-:W-:Y:S01]  /*5ef0*/  UIADD3 UR14, UPT, UPT, UR16, 0x200, URZ ;  /* 0x00000200100e7890 */ /* 0x000fe2000fffe0ff */
[----:B------:R-:W-:Y:S01]  /*5f00*/  R2UR UR29, R0 ;  /* 0x00000000001d72ca */ /* 0x000fe200000e0000 */
[----:B------:R-:W-:Y:S01]  /*5f10*/  UIADD3 UR6, UPT, UPT, UR24, 0x402, URZ ;  /* 0x0000040218067890 */ /* 0x000fe2000fffe0ff */
[----:B------:R-:W-:Y:S01]  /*5f20*/  UMOV UR8, 0x0 ;  /* 0x0000000000087882 */ /* 0x000fe20000000000 */
[----:B------:R-:W-:Y:S01]  /*5f30*/  UMOV UR9, 0x8210490 ;  /* 0x0821049000097882 */ /* 0x000fe20000000000 */
[----:B------:R-:W-:Y:S02]  /*5f40*/  UMOV UR13, 0x40004040 ;  /* 0x40004040000d7882 */ /* 0x000fe40000000000 */
[----:B------:R1:W-:Y:S05]  /*5f50*/  UTCHMMA gdesc[UR12], gdesc[UR4], tmem[UR19], tmem[UR8], idesc[UR9], UPT ;  /* 0x00ff08040c0075ea */ /* 0x0003ea000b800013 */
[----:B------:R2:W-:Y:S01]  /*5f60*/  UTCHMMA gdesc[UR20], gdesc[UR14], tmem[UR28], tmem[UR8], idesc[UR9], UPT ;  /* 0x00ff080e140075ea */ /* 0x0005e2000b80001c */
[----:B------:R3:W-:Y:S01]  /*5f70*/  UTCHMMA gdesc[UR6], gdesc[UR10], tmem[UR17], tmem[UR8], idesc[UR9], UPT ;  /* 0x00ff080a060075ea */ /* 0x0007e2000b800011 */
[----:B-1----:R-:W-:Y:S02]  /*5f80*/  UIADD3 UR12, UPT, UPT, UR16, 0x300, URZ ;  /* 0x00000300100c7890 */ /* 0x002fe4000fffe0ff */
[----:B------:R-:W-:Y:S01]  /*5f90*/  UIADD3 UR4, UPT, UPT, UR24, 0x406, URZ ;  /* 0x0000040618047890 */ /* 0x000fe2000fffe0ff */
[----:B--2---:R-:W-:Y:S01]  /*5fa0*/  UMOV UR20, 0x0 ;  /* 0x0000000000147882 */ /* 0x004fe20000000000 */
[----:B---3--:R-:W-:Y:S01]  /*5fb0*/  UIADD3 UR8, UPT, UPT, UR16, 0x380, URZ ;  /* 0x0000038010087890 */ /* 0x008fe2000fffe0ff */
[----:B------:R-:W-:Y:S01]  /*5fc0*/  UMOV UR21, 0x8210490 ;  /* 0x0821049000157882 */ /* 0x000fe20000000000 */
[----:B------:R-:W-:Y:S01]  /*5fd0*/  UMOV UR19, 0x40004040 ;  /* 0x4000404000137882 */ /* 0x000fe20000000000 */
[----:B------:R-:W-:Y:S02]  /*5fe0*/  UMOV UR14, 0x0 ;  /* 0x00000000000e7882 */ /* 0x000fe40000000000 */
[----:B------:R1:W-:Y:S01]  /*5ff0*/  UTCHMMA gdesc[UR18], gdesc[UR12], tmem[UR29], tmem[UR20], idesc[UR21], UPT ;  /* 0x00ff140c120075ea */ /* 0x0003e2000b80001d */
[----:B------:R-:W-:Y:S01]  /*6000*/  UMOV UR15, 0x8210490 ;  /* 0x08210490000f7882 */ /* 0x000fe20000000000 */
[----:B------:R-:W-:Y:S02]  /*6010*/  UMOV UR9, 0x40004040 ;  /* 0x4000404000097882 */ /* 0x000fe40000000000 */
[----:B------:R1:W-:Y:S01]  /*6020*/  UTCHMMA gdesc[UR4], gdesc[UR8], tmem[UR23], tmem[UR14], idesc[UR15], UPT ;  /* 0x00ff0e08040075ea */ /* 0x0003e2000b800017 */
[----:B------:R-:W-:Y:S05]  /*6030*/  @!P4 BRA `(.L_x_122) ;  /* 0x000000000004c947 */ /* 0x000fea0003800000 */
[----:B-1----:R-:W-:Y:S05]  /*6040*/  BPT.TRAP 0x1 ;  /* 0x000000040000795c */ /* 0x002fea0000300000 */
.L_x_122:
[----:B-1----:R-:W-:Y:S05]  /*6050*/  BSYNC.RECONVERGENT B0 ;  /* 0x0000000000007941 */ /* 0x002fea0003800200 */
.L_x_121:
[----:B------:R-:W-:Y:S04]  /*6060*/  ULEA UR4, UR33, UR22, 0x3 ;  /* 0x0000001621047291 */ /* 0x000fe8000f8e18ff */
[----:B------:R-:W-:Y:S02]  /*6070*/  UIADD3 UR5, UPT, UPT, UR4, 0x38810, URZ ;  /* 0x0003881004057890 */ /* 0x000fe4000fffe0ff */
[----:B------:R-:W-:Y:S04]  /*6080*/  UIADD3 UR4, UPT, UPT, UR33, 0x1, URZ ;  /* 0x0000000121047890 */ /* 0x000fe8000fffe0ff */
[----:B------:R-:W-:Y:S03]  /*6090*/  UISETP.NE.AND UP1, UPT, UR4, 0x2, UPT ;  /* 0x000000020400788c */ /* 0x000fe6000bf25270 */
[----:B------:R1:W-:Y:S01]  /*60a0*/  UTCBAR [UR5], URZ ;  /* 0x000000ff050073e9 */ /* 0x0003e200080000ff */
[----:B------:R-:W-:Y:S01]  /*60b0*/  USEL UR33, UR4, URZ, UP1 ;  /* 0x000000ff04217287 */ /* 0x000fe20008800000 */
[----:B------:R-:W-:Y:S11]  /*60c0*/  BRA.U !UP0, `(.L_x_123) ;  /* 0x0000000108047547 */ /* 0x000ff6000b800000 */
[----:B-1----:R-:W-:Y:S05]  /*60d0*/  BPT.TRAP 0x1 ;  /* 0x000000040000795c */ /* 0x002fea0000300000 */
.L_x_123:
[----:B------:R-:W-:Y:S01]  /*60e0*/  LOP3.LUT R12, R12, 0x1, RZ, 0x3c, !PT ;  /* 0x000000010c0c7812 */ /* 0x000fe200078e3cff */
[----:B------:R-:W-:Y:S09]  /*60f0*/  UIADD3 UR4, UPT, UPT, UR22, 0x38898, URZ ;  /* 0x0003889816047890 */ /* 0x000ff2000fffe0ff */
[----:B------:R2:W-:Y:S01]  /*6100*/  UTCBAR [UR4], URZ ;  /* 0x000000ff040073e9 */ /* 0x0005e200080000ff */
[----:B------:R-:W-:Y:S05]  /*6110*/  BRA.U !UP0, `(.L_x_124) ;  /* 0x0000000108047547 */ /* 0x000fea000b800000 */
[----:B-12---:R-:W-:Y:S05]  /*6120*/  BPT.TRAP 0x1 ;  /* 0x000000040000795c */ /* 0x006fea0000300000 */
.L_x_124:
[----:B------:R-:W-:Y:S04]  /*6130*/  SHF.L.U32 R2, R10, 0x1f, RZ ;  /* 0x0000001f0a027819 */ /* 0x000fe800000006ff */
[----:B------:R-:W3:Y:S02]  /*6140*/  SYNCS.PHASECHK.TRANS64.TRYWAIT P0, [UR22+0x38878], R2 ;  /* 0x03887802ff0075a7 */ /* 0x000ee40008001116 */
[----:B---3--:R-:W-:Y:S05]  /*6150*/  @!P0 BRA `(.L_x_125) ;  /* 0x000000a800688947 */ /* 0x008fea0003800000 */
.L_x_290:
[----:B------:R-:W-:Y:S05]  /*6160*/  BRA.U !UP4, `(.L_x_126) ;  /* 0x000000010c047547 */ /* 0x000fea000b800000 */
[----:B-12---:R-:W-:Y:S05]  /*6170*/  BPT.TRAP 0x1 ;  /* 0x000000040000795c */ /* 0x006fea0000300000 */
.L_x_126:
[----:B------:R-:W-:Y:S01]  /*6180*/  SHF.L.U32 R14, R7, 0x1f, RZ ;  /* 0x0000001f070e7819 */ /* 0x000fe200000006ff */
[----:B---3--:R-:W-:Y:S02]  /*6190*/  HFMA2 R0, -RZ, RZ, 0, 1.52587890625e-05 ;  /* 0x00000100ff007431 */ /* 0x008fe400000001ff */
[----:B------:R-:W-:Y:S01]  /*61a0*/  IMAD.MOV.U32 R2, RZ, RZ, 0x100 ;  /* 0x00000100ff027424 */ /* 0x000fe200078e00ff */
[----:B------:R-:W3:Y:S02]  /*61b0*/  SYNCS.PHASECHK.TRANS64.TRYWAIT P0, [UR22+0x38820], R14 ;  /* 0x0388200eff0075a7 */ /* 0x000ee40008001116 */
[----:B---3--:R-:W-:Y:S05]  /*61c0*/  @!P0 BRA `(.L_x_127) ;  /* 0x000000a800648947 */ /* 0x008fea0003800000 */
.L_x_292:
[----:B--2---:R-:W-:Y:S01]  /*61d0*/  UIADD3 UR4, UPT, UPT, UR26, 0x4, URZ ;  /* 0x000000041a047890 */ /* 0x004fe2000fffe0ff */
[----:B------:R-:W-:Y:S01]  /*61e0*/  R2UR UR10, R2 ;  /* 0x00000000020a72ca */ /* 0x000fe200000e0000 */
[----:B------:R-:W-:Y:S01]  /*61f0*/  UMOV UR8, 0x0 ;  /* 0x0000000000087882 */ /* 0x000fe20000000000 */
[----:B------:R-:W-:Y:S01]  /*6200*/  UMOV UR9, 0x8200490 ;  /* 0x0820049000097882 */ /* 0x000fe20000000000 */
[----:B------:R-:W-:Y:S01]  /*6210*/  IMAD.MOV.U32 R2, RZ, RZ, 0x100 ;  /* 0x00000100ff027424 */ /* 0x000fe200078e00ff */
[----:B------:R-:W-:Y:S01]  /*6220*/  R2UR UR18, R0 ;  /* 0x00000000001272ca */ /* 0x000fe200000e0000 */
[----:B------:R-:W-:Y:S01]  /*6230*/  UMOV UR14, UR40 ;  /* 0x00000028000e7c82 */ /* 0x000fe20008000000 */
[----:B------:R-:W-:Y:S01]  /*6240*/  UMOV UR15, 0x40004040 ;  /* 0x40004040000f7882 */ /* 0x000fe20000000000 */
[----:B------:R-:W-:Y:S01]  /*6250*/  UMOV UR12, 0x0 ;  /* 0x00000000000c7882 */ /* 0x000fe20000000000 */
[----:B------:R-:W-:Y:S01]  /*6260*/  R2UR UR19, R2 ;  /* 0x00000000021372ca */ /* 0x000fe200000e0000 */
[----:B------:R-:W-:Y:S01]  /*6270*/  UMOV UR13, 0x8200490 ;  /* 0x08200490000d7882 */ /* 0x000fe20000000000 */
[----:B------:R-:W-:Y:S01]  /*6280*/  UMOV UR6, UR38 ;  /* 0x0000002600067c82 */ /* 0x000fe20008000000 */
[----:B------:R-:W-:Y:S01]  /*6290*/  UMOV UR7, 0x40004040 ;  /* 0x4000404000077882 */ /* 0x000fe20000000000 */
[----:B------:R-:W-:Y:S01]  /*62a0*/  UMOV UR11, 0x8200490 ;  /* 0x08200490000b7882 */ /* 0x000fe20000000000 */
[----:B------:R2:W-:Y:S01]  /*62b0*/  UTCHMMA gdesc[UR26], gdesc[UR30], tmem[UR10], tmem[UR8], idesc[UR9], !UPT ;  /* 0x00ff081e1a0075ea */ /* 0x0005e2000f80000a */
[----:B------:R-:W-:Y:S01]  /*62c0*/  UMOV UR16, UR36 ;  /* 0x0000002400107c82 */ /* 0x000fe20008000000 */
[----:B------:R-:W-:Y:S01]  /*62d0*/  UMOV UR17, 0x40004040 ;  /* 0x4000404000117882 */ /* 0x000fe20000000000 */
[----:B-1----:R-:W-:Y:S01]  /*62e0*/  UMOV UR5, 0x40004040 ;  /* 0x4000404000057882 */ /* 0x002fe20000000000 */
[----:B------:R1:W-:Y:S01]  /*62f0*/  UTCHMMA gdesc[UR6], gdesc[UR14], tmem[UR18], tmem[UR12], idesc[UR13], UPT ;  /* 0x00ff0c0e060075ea */ /* 0x0003e2000b800012 */
[----:B------:R-:W-:Y:S01]  /*6300*/  UMOV UR29, 0x8200490 ;  /* 0x08200490001d7882 */ /* 0x000fe20000000000 */
[----:B---3--:R-:W-:Y:S02]  /*6310*/  IMAD.MOV.U32 R3, RZ, RZ, 0x100 ;  /* 0x00000100ff037424 */ /* 0x008fe400078e00ff */
[----:B------:R-:W-:Y:S03]  /*6320*/  IMAD.MOV.U32 R0, RZ, RZ, 0x100 ;  /* 0x00000100ff007424 */ /* 0x000fe600078e00ff */
[----:B------:R-:W-:Y:S02]  /*6330*/  R2UR UR21, R3 ;  /* 0x00000000031572ca */ /* 0x000fe400000e0000 */
[C---:B------:R-:W-:Y:S02]  /*6340*/  R2UR UR28, R0.reuse ;  /* 0x00000000001c72ca */ /* 0x040fe400000e0000 */
[C---:B------:R-:W-:Y:S02]  /*6350*/  R2UR UR23, R0.reuse ;  /* 0x00000000001772ca */ /* 0x040fe400000e0000 */
[C---:B------:R-:W-:Y:S01]  /*6360*/  R2UR UR20, R0.reuse ;  /* 0x00000000001472ca */ /* 0x040fe200000e0000 */
[----:B--2---:R-:W-:Y:S01]  /*6370*/  UIADD3 UR8, UPT, UPT, UR26, 0x6, URZ ;  /* 0x000000061a087890 */ /* 0x004fe2000fffe0ff */
[----:B------:R-:W-:Y:S01]  /*6380*/  UMOV UR10, 0x0 ;  /* 0x00000000000a7882 */ /* 0x000fe20000000000 */
[----:B------:R-:W-:Y:S01]  /*6390*/  UMOV UR9, 0x40004040 ;  /* 0x4000404000097882 */ /* 0x000fe20000000000 */
[----:B-1----:R-:W-:Y:S01]  /*63a0*/  UIADD3 UR12, UPT, UPT, UR30, 0x6, URZ ;  /* 0x000000061e0c7890 */ /* 0x002fe2000fffe0ff */
[----:B------:R1:W-:Y:S01]  /*63b0*/  UTCHMMA gdesc[UR4], gdesc[UR16], tmem[UR19], tmem[UR10], idesc[UR11], UPT ;  /* 0x00ff0a10040075ea */ /* 0x0003e2000b800013 */
[----:B------:R-:W-:Y:S01]  /*63c0*/  UIADD3 UR6, UPT, UPT, UR30, 0x400, URZ ;  /* 0x000004001e067890 */ /* 0x000fe2000fffe0ff */
[----:B------:R-:W-:Y:S01]  /*63d0*/  R2UR UR18, R0 ;  /* 0x00000000001272ca */ /* 0x000fe200000e0000 */
[----:B------:R-:W-:Y:S01]  /*63e0*/  UMOV UR14, 0x0 ;  /* 0x00000000000e7882 */ /* 0x000fe20000000000 */
[----:B------:R-:W-:Y:S01]  /*63f0*/  UMOV UR15, 0x8200490 ;  /* 0x08200490000f7882 */ /* 0x000fe20000000000 */
[----:B------:R-:W-:Y:S03]  /*6400*/  UMOV UR13, 0x40004040 ;  /* 0x40004040000d7882 */ /* 0x000fe60000000000 */
[----:B------:R2:W-:Y:S01]  /*6410*/  UTCHMMA gdesc[UR8], gdesc[UR12], tmem[UR21], tmem[UR14], idesc[UR15], UPT ;  /* 0x00ff0e0c080075ea */ /* 0x0005e2000b800015 */
[----:B-1----:R-:W-:Y:S02]  /*6420*/  UIADD3 UR10, UPT, UPT, UR26, 0x400, URZ ;  /* 0x000004001a0a7890 */ /* 0x002fe4000fffe0ff */
[----:B------:R-:W-:Y:S01]  /*6430*/  UIADD3 UR16, UPT, UPT, UR30, 0x402, URZ ;  /* 0x000004021e107890 */ /* 0x000fe2000fffe0ff */
[----:B------:R-:W-:Y:S01]  /*6440*/  UMOV UR4, 0x0 ;  /* 0x0000000000047882 */ /* 0x000fe20000000000 */
[----:B------:R-:W-:Y:S01]  /*6450*/  UMOV UR5, 0x8200490 ;  /* 0x0820049000057882 */ /* 0x000fe20000000000 */
[----:B------:R-:W-:Y:S01]  /*6460*/  UMOV UR11, 0x40004040 ;  /* 0x40004040000b7882 */ /* 0x000fe20000000000 */
[----:B--2---:R-:W-:Y:S03]  /*6470*/  UIADD3 UR14, UPT, UPT, UR26, 0x402, URZ ;  /* 0x000004021a0e7890 */ /* 0x004fe6000fffe0ff */
[----:B------:R1:W-:Y:S01]  /*6480*/  UTCHMMA gdesc[UR10], gdesc[UR6], tmem[UR28], tmem[UR4], idesc[UR5], UPT ;  /* 0x00ff04060a0075ea */ /* 0x0003e2000b80001c */
[----:B------:R-:W-:Y:S02]  /*6490*/  UIADD3 UR12, UPT, UPT, UR30, 0x404, URZ ;  /* 0x000004041e0c7890 */ /* 0x000fe4000fffe0ff */
[----:B------:R-:W-:Y:S01]  /*64a0*/  UIADD3 UR8, UPT, UPT, UR26, 0x404, URZ ;  /* 0x000004041a087890 */ /* 0x000fe2000fffe0ff */
[----:B------:R-:W-:Y:S01]  /*64b0*/  UMOV UR15, 0x40004040 ;  /* 0x40004040000f7882 */ /* 0x000fe20000000000 */
[----:B-1----:R-:W-:Y:S01]  /*64c0*/  UIADD3 UR4, UPT, UPT, UR26, 0x406, URZ ;  /* 0x000004061a047890 */ /* 0x002fe2000fffe0ff */
[----:B------:R-:W-:Y:S01]  /*64d0*/  UMOV UR28, 0x0 ;  /* 0x00000000001c7882 */ /* 0x000fe20000000000 */
[----:B------:R-:W-:Y:S01]  /*64e0*/  UMOV UR10, 0x0 ;  /* 0x00000000000a7882 */ /* 0x000fe20000000000 */
[----:B------:R1:W-:Y:S01]  /*64f0*/  UTCHMMA gdesc[UR14], gdesc[UR16], tmem[UR23], tmem[UR28], idesc[UR29], UPT ;  /* 0x00ff1c100e0075ea */ /* 0x0003e2000b800017 */
[----:B------:R-:W-:Y:S01]  /*6500*/  UMOV UR11, 0x8200490 ;  /* 0x08200490000b7882 */ /* 0x000fe20000000000 */
[----:B------:R-:W-:Y:S02]  /*6510*/  UMOV UR6, 0x0 ;  /* 0x0000000000067882 */ /* 0x000fe40000000000 */
[----:B------:R1:W-:Y:S01]  /*6520*/  UTCHMMA gdesc[UR8], gdesc[UR12], tmem[UR20], tmem[UR10], idesc[UR11], UPT ;  /* 0x00ff0a0c080075ea */ /* 0x0003e2000b800014 */
[----:B------:R-:W-:Y:S01]  /*6530*/  UMOV UR7, 0x8200490 ;  /* 0x0820049000077882 */ /* 0x000fe20000000000 */
[----:B------:R-:W-:Y:S02]  /*6540*/  UMOV UR5, 0x40004040 ;  /* 0x4000404000057882 */ /* 0x000fe40000000000 */
[----:B------:R1:W-:Y:S01]  /*6550*/  UTCHMMA gdesc[UR4], gdesc[UR70], tmem[UR18], tmem[UR6], idesc[UR7], UPT ;  /* 0x00ff0646040075ea */ /* 0x0003e2000b800012 */
[----:B------:R-:W-:Y:S05]  /*6560*/  BRA.U !UP0, `(.L_x_128) ;  /* 0x0000000108047547 */ /* 0x000fea000b800000 */
[----:B-1----:R-:W-:Y:S05]  /*6570*/  BPT.TRAP 0x1 ;  /* 0x000000040000795c */ /* 0x002fea0000300000 */
.L_x_128:
[----:B-1----:R-:W-:Y:S09]  /*6580*/  UIADD3 UR4, UPT, UPT, UR22, 0x38860, URZ ;  /* 0x0003886016047890 */ /* 0x002ff2000fffe0ff */
[----:B------:R1:W-:Y:S01]  /*6590*/  UTCBAR [UR4], URZ ;  /* 0x000000ff040073e9 */ /* 0x0003e200080000ff */
[----:B------:R-:W-:Y:S05]  /*65a0*/  BRA.U !UP0, `(.L_x_129) ;  /* 0x0000000108047547 */ /* 0x000fea000b800000 */
[----:B-1----:R-:W-:Y:S05]  /*65b0*/  BPT.TRAP 0x1 ;  /* 0x000000040000795c */ /* 0x002fea0000300000 */
.L_x_129:
[----:B------:R-:W-:Y:S01]  /*65c0*/  SHF.L.U32 R14, R8, 0x1f, RZ ;  /* 0x0000001f080e7819 */ /* 0x000fe200000006ff */
[----:B------:R-:W-:Y:S01]  /*65d0*/  IMAD.MOV.U32 R2, RZ, RZ, 0x180 ;  /* 0x00000180ff027424 */ /* 0x000fe200078e00ff */
[----:B------:R-:W-:Y:S02]  /*65e0*/  MOV R0, 0x80 ;  /* 0x0000008000007802 */ /* 0x000fe40000000f00 */
[----:B------:R-:W2:Y:S02]  /*65f0*/  SYNCS.PHASECHK.TRANS64.TRYWAIT P0, [UR22+0x38880], R14 ;  /* 0x0388800eff0075a7 */ /* 0x000ea40008001116 */
[----:B--2---:R-:W-:Y:S05]  /*6600*/  @!P0 BRA `(.L_x_130) ;  /* 0x000000a4006c8947 */ /* 0x004fea0003800000 */
.L_x_294:
[----:B------:R-:W-:Y:S01]  /*6610*/  R2UR UR7, R2 ;  /* 0x00000000020772ca */ /* 0x000fe200000e0000 */
[----:B-1----:R-:W-:Y:S01]  /*6620*/  UIADD3 UR4, UPT, UPT, UR22, 0x20000, URZ ;  /* 0x0002000016047890 */ /* 0x002fe2000fffe0ff */
[----:B------:R-:W-:Y:S01]  /*6630*/  R2UR UR11, R0 ;  /* 0x00000000000b72ca */ /* 0x000fe200000e0000 */
[----:B------:R-:W-:Y:S01]  /*6640*/  UMOV UR20, 0x0 ;  /* 0x0000000000147882 */ /* 0x000fe20000000000 */
[----:B------:R-:W-:Y:S01]  /*6650*/  UMOV UR21, 0x8210490 ;  /* 0x0821049000157882 */ /* 0x000fe20000000000 */
[----:B------:R-:W-:Y:S01]  /*6660*/  USHF.R.U32.HI UR4, URZ, 0x4, UR4 ;  /* 0x00000004ff047899 */ /* 0x000fe20008011604 */
[----:B--2---:R-:W-:Y:S01]  /*6670*/  IMAD.MOV.U32 R3, RZ, RZ, 0x188 ;  /* 0x00000188ff037424 */ /* 0x004fe200078e00ff */
[----:B------:R-:W-:Y:S01]  /*6680*/  UMOV UR5, 0x40004040 ;  /* 0x4000404000057882 */ /* 0x000fe20000000000 */
[----:B------:R-:W-:Y:S01]  /*6690*/  UMOV UR28, 0x0 ;  /* 0x00000000001c7882 */ /* 0x000fe20000000000 */
[----:B------:R-:W-:Y:S01]  /*66a0*/  ULOP3.LUT UR4, UR4, 0x3fff, URZ, 0xc0, !UPT ;  /* 0x00003fff04047892 */ /* 0x000fe2000f8ec0ff */
[----:B------:R-:W-:Y:S01]  /*66b0*/  IMAD.MOV.U32 R2, RZ, RZ, 0x80 ;  /* 0x00000080ff027424 */ /* 0x000fe200078e00ff */
[----:B------:R-:W-:Y:S01]  /*66c0*/  R2UR UR14, R3 ;  /* 0x00000000030e72ca */ /* 0x000fe200000e0000 */
[----:B------:R-:W-:Y:S01]  /*66d0*/  IMAD.MOV.U32 R0, RZ, RZ, 0x190 ;  /* 0x00000190ff007424 */ /* 0x000fe200078e00ff */
[----:B------:R-:W-:Y:S01]  /*66e0*/  ULOP3.LUT UR4, UR4, 0x4000000, URZ, 0xfc, !UPT ;  /* 0x0400000004047892 */ /* 0x000fe2000f8efcff */
[----:B------:R-:W-:Y:S01]  /*66f0*/  IMAD.MOV.U32 R3, RZ, RZ, 0x80 ;  /* 0x00000080ff037424 */ /* 0x000fe200078e00ff */
[----:B------:R-:W-:Y:S01]  /*6700*/  R2UR UR15, R2 ;  /* 0x00000000020f72ca */ /* 0x000fe200000e0000 */
[----:B------:R-:W-:Y:S01]  /*6710*/  UMOV UR29, 0x8210490 ;  /* 0x08210490001d7882 */ /* 0x000fe20000000000 */
[----:B------:R-:W-:Y:S01]  /*6720*/  R2UR UR17, R0 ;  /* 0x00000000001172ca */ /* 0x000fe200000e0000 */
[----:B------:R-:W-:Y:S01]  /*6730*/  UMOV UR19, 0x8210490 ;  /* 0x0821049000137882 */ /* 0x000fe20000000000 */
[----:B------:R-:W-:Y:S01]  /*6740*/  R2UR UR13, R3 ;  /* 0x00000000030d72ca */ /* 0x000fe200000e0000 */
[----:B------:R-:W-:Y:S02]  /*6750*/  IMAD.MOV.U32 R2, RZ, RZ, 0x198 ;  /* 0x00000198ff027424 */ /* 0x000fe400078e00ff */
[----:B------:R1:W-:Y:S01]  /*6760*/  UTCHMMA tmem[UR7], gdesc[UR4], tmem[UR11], tmem[UR20], idesc[UR21], UPT ;  /* 0x00ff1404070079ea */ /* 0x0003e2000b80000b */
[----:B------:R-:W-:Y:S02]  /*6770*/  IMAD.MOV.U32 R0, RZ, RZ, 0x80 ;  /* 0x00000080ff007424 */ /* 0x000fe400078e00ff */
[----:B------:R-:W-:Y:S01]  /*6780*/  R2UR UR18, R2 ;  /* 0x00000000021272ca */ /* 0x000fe200000e0000 */
[----:B------:R-:W-:Y:S02]  /*6790*/  IMAD.MOV.U32 R3, RZ, RZ, 0x1a0 ;  /* 0x000001a0ff037424 */ /* 0x000fe400078e00ff */
[----:B------:R-:W-:Y:S01]  /*67a0*/  R2UR UR16, R0 ;  /* 0x00000000001072ca */ /* 0x000fe200000e0000 */
[----:B------:R2:W-:Y:S01]  /*67b0*/  UTCHMMA tmem[UR14], gdesc[UR68], tmem[UR15], tmem[UR28], idesc[UR29], UPT ;  /* 0x00ff1c440e0079ea */ /* 0x0005e2000b80000f */
[----:B------:R-:W-:Y:S01]  /*67c0*/  IMAD.MOV.U32 R0, RZ, RZ, 0x1a8 ;  /* 0x000001a8ff007424 */ /* 0x000fe200078e00ff */
[----:B------:R-:W-:Y:S01]  /*67d0*/  R2UR UR10, R3 ;  /* 0x00000000030a72ca */ /* 0x000fe200000e0000 */
[----:B------:R-:W-:Y:S02]  /*67e0*/  IMAD.MOV.U32 R2, RZ, RZ, 0x80 ;  /* 0x00000080ff027424 */ /* 0x000fe400078e00ff */
[----:B------:R-:W-:Y:S01]  /*67f0*/  IMAD.MOV.U32 R3, RZ, RZ, 0x80 ;  /* 0x00000080ff037424 */ /* 0x000fe200078e00ff */
[----:B------:R-:W-:Y:S01]  /*6800*/  R2UR UR8, R0 ;  /* 0x00000000000872ca */ /* 0x000fe200000e0000 */
[----:B------:R-:W-:Y:S01]  /*6810*/  IMAD.MOV.U32 R0, RZ, RZ, 0x1b0 ;  /* 0x000001b0ff007424 */ /* 0x000fe200078e00ff */
[C---:B------:R-:W-:Y:S02]  /*6820*/  R2UR UR12, R2.reuse ;  /* 0x00000000020c72ca */ /* 0x040fe400000e0000 */
[----:B------:R-:W-:Y:S01]  /*6830*/  R2UR UR9, R2 ;  /* 0x00000000020972ca */ /* 0x000fe200000e0000 */
[----:B------:R-:W-:Y:S01]  /*6840*/  IMAD.MOV.U32 R2, RZ, RZ, 0x1b8 ;  /* 0x000001b8ff027424 */ /* 0x000fe200078e00ff */
[----:B------:R-:W-:Y:S01]  /*6850*/  R2UR UR6, R0 ;  /* 0x00000000000672ca */ /* 0x000fe200000e0000 */
[----:B------:R-:W-:Y:S01]  /*6860*/  IMAD.MOV.U32 R0, RZ, RZ, 0x80 ;  /* 0x00000080ff007424 */ /* 0x000fe200078e00ff */
[----:B-1----:R-:W-:Y:S01]  /*6870*/  UMOV UR4, 0x0 ;  /* 0x0000000000047882 */ /* 0x002fe20000000000 */
[----:B------:R-:W-:Y:S01]  /*6880*/  UMOV UR5, 0x8210490 ;  /* 0x0821049000057882 */ /* 0x000fe20000000000 */
[----:B------:R-:W-:Y:S01]  /*6890*/  R2UR UR7, R3 ;  /* 0x00000000030772ca */ /* 0x000fe200000e0000 */
[----:B------:R1:W-:Y:S01]  /*68a0*/  UTCHMMA tmem[UR17], gdesc[UR66], tmem[UR13], tmem[UR4], idesc[UR5], UPT ;  /* 0x00ff0442110079ea */ /* 0x0003e2000b80000d */
[----:B------:R3:W-:Y:S03]  /*68b0*/  UTCHMMA tmem[UR18], gdesc[UR64], tmem[UR16], tmem[UR20], idesc[UR21], UPT ;  /* 0x00ff1440120079ea */ /* 0x0007e6000b800010 */
[----:B------:R4:W-:Y:S01]  /*68c0*/  UTCHMMA tmem[UR10], gdesc[UR62], tmem[UR12], tmem[UR28], idesc[UR29], UPT ;  /* 0x00ff1c3e0a0079ea */ /* 0x0009e2000b80000c */
[----:B--2---:R-:W-:Y:S01]  /*68d0*/  UMOV UR14, 0x0 ;  /* 0x00000000000e7882 */ /* 0x004fe20000000000 */
[----:B------:R-:W-:Y:S01]  /*68e0*/  UMOV UR15, 0x8210490 ;  /* 0x08210490000f7882 */ /* 0x000fe20000000000 */
[----:B-1----:R-:W-:Y:S01]  /*68f0*/  R2UR UR4, R2 ;  /* 0x00000000020472ca */ /* 0x002fe200000e0000 */
[----:B---3--:R-:W-:Y:S01]  /*6900*/  UMOV UR18, 0x0 ;  /* 0x0000000000127882 */ /* 0x008fe20000000000 */
[----:B------:R-:W-:Y:S01]  /*6910*/  R2UR UR5, R0 ;  /* 0x00000000000572ca */ /* 0x000fe200000e0000 */
[----:B------:R4:W-:Y:S02]  /*6920*/  UTCHMMA tmem[UR8], gdesc[UR60], tmem[UR9], tmem[UR18], idesc[UR19], UPT ;  /* 0x00ff123c080079ea */ /* 0x0009e4000b800009 */
[----:B------:R4:W-:Y:S10]  /*6930*/  UTCHMMA tmem[UR6], gdesc[UR58], tmem[UR7], tmem[UR20], idesc[UR21], UPT ;  /* 0x00ff143a060079ea */ /* 0x0009f4000b800007 */
[----:B------:R4:W-:Y:S01]  /*6940*/  UTCHMMA tmem[UR4], gdesc[UR56], tmem[UR5], tmem[UR14], idesc[UR15], UPT ;  /* 0x00ff0e38040079ea */ /* 0x0009e2000b800005 */
[----:B------:R-:W-:Y:S05]  /*6950*/  BRA.U !UP0, `(.L_x_131) ;  /* 0x0000000108047547 */ /* 0x000fea000b800000 */
[----:B----4-:R-:W-:Y:S05]  /*6960*/  BPT.TRAP 0x1 ;  /* 0x000000040000795c */ /* 0x010fea0000300000 */
.L_x_131:
[----:B----4-:R-:W-:Y:S09]  /*6970*/  UIADD3 UR4, UPT, UPT, UR22, 0x38888, URZ ;  /* 0x0003888816047890 */ /* 0x010ff2000fffe0ff */
[----:B------:R1:W-:Y:S01]  /*6980*/  UTCBAR [UR4], URZ ;  /* 0x000000ff040073e9 */ /* 0x0003e200080000ff */
[----:B------:R-:W-:Y:S05]  /*6990*/  BRA.U !UP4, `(.L_x_132) ;  /* 0x000000010c047547 */ /* 0x000fea000b800000 */
[----:B-1----:R-:W-:Y:S05]  /*69a0*/  BPT.TRAP 0x1 ;  /* 0x000000040000795c */ /* 0x002fea0000300000 */
.L_x_132:
[----:B------:R-:W-:Y:S01]  /*69b0*/  LOP3.LUT R7, R7, 0x1, RZ, 0x3c, !PT ;  /* 0x0000000107077812 */ /* 0x000fe200078e3cff */
[----:B------:R-:W2:Y:S01]  /*69c0*/  LDL.LU R0, [R1] ;  /* 0x0000000001007983 */ /* 0x000ea20000300800 */
[----:B------:R-:W-:Y:S01]  /*69d0*/  LOP3.LUT R9, R9, 0x1, RZ, 0x3c, !PT ;  /* 0x0000000109097812 */ /* 0x000fe200078e3cff */
[----:B-1----:R-:W-:Y:S01]  /*69e0*/  UIADD3 UR4, UPT, UPT, UR22, 0x38828, URZ ;  /* 0x0003882816047890 */ /* 0x002fe2000fffe0ff */
[----:B------:R-:W-:Y:S01]  /*69f0*/  LOP3.LUT R11, R11, 0x1, RZ, 0x3c, !PT ;  /* 0x000000010b0b7812 */ /* 0x000fe200078e3cff */
[----:B------:R-:W-:Y:S01]  /*6a00*/  UISETP.NE.AND UP1, UPT, UR32, 0x2, UPT ;  /* 0x000000022000788c */ /* 0x000fe2000bf25270 */
[----:B------:R-:W-:Y:S01]  /*6a10*/  LOP3.LUT R8, R8, 0x1, RZ, 0x3c, !PT ;  /* 0x0000000108087812 */ /* 0x000fe200078e3cff */
[----:B------:R-:W-:Y:S02]  /*6a20*/  UMOV UR28, 0x1 ;  /* 0x00000001001c7882 */ /* 0x000fe40000000000 */
[----:B------:R-:W-:Y:S02]  /*6a30*/  USEL UR5, URZ, 0x1, UP1 ;  /* 0x00000001ff057887 */ /* 0x000fe40008800000 */
[----:B------:R-:W-:Y:S01]  /*6a40*/  USEL UR16, UR32, URZ, UP1 ;  /* 0x000000ff20107287 */ /* 0x000fe20008800000 */
[----:B------:R1:W-:Y:S03]  /*6a50*/  UTCBAR [UR4], URZ ;  /* 0x000000ff040073e9 */ /* 0x0003e600080000ff */
[----:B------:R-:W-:Y:S02]  /*6a60*/  LOP3.LUT R6, R6, UR5, RZ, 0x3c, !PT ;  /* 0x0000000506067c12 */ /* 0x000fe4000f8e3cff */
[C---:B--2---:R-:W-:Y:S01]  /*6a70*/  ISETP.GT.U32.AND P0, PT, R0.reuse, 0x2, PT ;  /* 0x000000020000780c */ /* 0x044fe20003f04070 */
[----:B------:R-:W-:Y:S05]  /*6a80*/  VIADD R0, R0, 0xffffffff ;  /* 0xffffffff00007836 */ /* 0x000fea0000000000 */
[----:B------:R1:W-:Y:S07]  /*6a90*/  STL [R1], R0 ;  /* 0x0000000001007387 */ /* 0x0003ee0000100800 */
[----:B------:R-:W-:Y:S05]  /*6aa0*/  @P0 BRA `(.L_x_133) ;  /* 0xffffffe400ac0947 */ /* 0x000fea000383ffff */
.L_x_109:
[----:B------:R-:W-:Y:S05]  /*6ab0*/  BRA.U !UP0, `(.L_x_134) ;  /* 0x0000000108047547 */ /* 0x000fea000b800000 */
[----:B-1----:R-:W-:Y:S05]  /*6ac0*/  BPT.TRAP 0x1 ;  /* 0x000000040000795c */ /* 0x002fea0000300000 */
.L_x_134:
[----:B------:R-:W-:-:S05]  /*6ad0*/  HFMA2 R2, -RZ, RZ, 0, 5.9604644775390625e-08 ;  /* 0x00000001ff027431 */ /* 0x000fca00000001ff */
[----:B------:R-:W-:-:S04]  /*6ae0*/  SHF.L.U32 R2, R2, 0x1f, RZ ;  /* 0x0000001f02027819 */ /* 0x000fc800000006ff */
[----:B------:R-:W2:Y:S02]  /*6af0*/  SYNCS.PHASECHK.TRANS64.TRYWAIT P0, [UR22+0x388b0], R2 ;  /* 0x0388b002ff0075a7 */ /* 0x000ea40008001116 */
[----:B--2---:R-:W-:Y:S05]  /*6b00*/  @!P0 BRA `(.L_x_135) ;  /* 0x000000a000448947 */ /* 0x004fea0003800000 */
.L_x_296:
[----:B------:R-:W-:Y:S05]  /*6b10*/  BRA.U !UP0, `(.L_x_136) ;  /* 0x0000000108047547 */ /* 0x000fea000b800000 */
[----:B-1----:R-:W-:Y:S05]  /*6b20*/  BPT.TRAP 0x1 ;  /* 0x000000040000795c */ /* 0x002fea0000300000 */
.L_x_136:
[----:B-1----:R-:W-:-:S09]  /*6b30*/  UIADD3 UR4, UPT, UPT, UR22, 0x388a0, URZ ;  /* 0x000388a016047890 */ /* 0x002fd2000fffe0ff */
[----:B------:R1:W-:Y:S01]  /*6b40*/  UTCBAR [UR4], URZ ;  /* 0x000000ff040073e9 */ /* 0x0003e200080000ff */
[----:B------:R-:W-:Y:S05]  /*6b50*/  BRA.U !UP0, `(.L_x_137) ;  /* 0x0000000108047547 */ /* 0x000fea000b800000 */
[----:B-1----:R-:W-:Y:S05]  /*6b60*/  BPT.TRAP 0x1 ;  /* 0x000000040000795c */ /* 0x002fea0000300000 */
.L_x_137:
[----:B------:R-:W2:Y:S02]  /*6b70*/  SYNCS.PHASECHK.TRANS64.TRYWAIT P0, [UR22+0x388b8], R2 ;  /* 0x0388b802ff0075a7 */ /* 0x000ea40008001116 */
[----:B--2---:R-:W-:Y:S05]  /*6b80*/  @!P0 BRA `(.L_x_138) ;  /* 0x000000a0003c8947 */ /* 0x004fea0003800000 */
.L_x_298:
[----:B------:R-:W-:Y:S05]  /*6b90*/  BRA.U !UP0, `(.L_x_139) ;  /* 0x0000000108047547 */ /* 0x000fea000b800000 */
[----:B-1----:R-:W-:Y:S05]  /*6ba0*/  BPT.TRAP 0x1 ;  /* 0x000000040000795c */ /* 0x002fea0000300000 */
.L_x_139:
[----:B------:R-:W-:Y:S01]  /*6bb0*/  SHF.L.U32 R12, R12, 0x1f, RZ ;  /* 0x0000001f0c0c7819 */ /* 0x000fe200000006ff */
[----:B--2---:R-:W-:Y:S01]  /*6bc0*/  IMAD.MOV.U32 R2, RZ, RZ, RZ ;  /* 0x000000ffff027224 */ /* 0x004fe200078e00ff */
[----:B------:R-:W-:Y:S02]  /*6bd0*/  MOV R0, RZ ;  /* 0x000000ff00007202 */ /* 0x000fe40000000f00 */
[----:B------:R-:W2:Y:S02]  /*6be0*/  SYNCS.PHASECHK.TRANS64.TRYWAIT P0, [UR22+0x38890], R12 ;  /* 0x0388900cff0075a7 */ /* 0x000ea40008001116 */
[----:B--2---:R-:W-:Y:S05]  /*6bf0*/  @!P0 BRA `(.L_x_140) ;  /* 0x000000a000388947 */ /* 0x004fea0003800000 */
.L_x_300:
[----:B-1----:R-:W-:Y:S01]  /*6c00*/  R2UR UR4, R13 ;  /* 0x000000000d0472ca */ /* 0x002fe200000e0000 */
[----:B------:R-:W-:Y:S01]  /*6c10*/  IMAD.MOV.U32 R6, RZ, RZ, RZ ;  /* 0x000000ffff067224 */ /* 0x000fe200078e00ff */
[----:B------:R-:W-:Y:S01]  /*6c20*/  R2UR UR45, R2 ;  /* 0x00000000022d72ca */ /* 0x000fe200000e0000 */
[----:B--2---:R-:W-:Y:S01]  /*6c30*/  IMAD.MOV.U32 R3, RZ, RZ, RZ ;  /* 0x000000ffff037224 */ /* 0x004fe200078e00ff */
[----:B------:R-:W-:Y:S01]  /*6c40*/  R2UR UR44, R0 ;  /* 0x00000000002c72ca */ /* 0x000fe200000e0000 */
[----:B------:R-:W-:Y:S01]  /*6c50*/  IMAD.MOV.U32 R2, RZ, RZ, RZ ;  /* 0x000000ffff027224 */ /* 0x000fe200078e00ff */
[----:B------:R-:W-:Y:S01]  /*6c60*/  R2UR UR43, R6 ;  /* 0x00000000062b72ca */ /* 0x000fe200000e0000 */
[----:B------:R-:W-:Y:S01]  /*6c70*/  IMAD.MOV.U32 R0, RZ, RZ, RZ ;  /* 0x000000ffff007224 */ /* 0x000fe200078e00ff */
[----:B------:R-:W-:Y:S01]  /*6c80*/  UISETP.NE.U32.AND UP1, UPT, UR28, URZ, UPT ;  /* 0x000000ff1c00728c */ /* 0x000fe2000bf25070 */
[----:B------:R-:W-:Y:S01]  /*6c90*/  R2UR UR42, R3 ;  /* 0x00000000032a72ca */ /* 0x000fe200000e0000 */
[----:B------:R-:W-:Y:S01]  /*6ca0*/  UIADD3 UR18, UPT, UPT, UR24, 0x2, URZ ;  /* 0x0000000218127890 */ /* 0x000fe2000fffe0ff */
[----:B------:R-:W-:Y:S01]  /*6cb0*/  R2UR UR41, R2 ;  /* 0x00000000022972ca */ /* 0x000fe200000e0000 */
[----:B------:R-:W-:Y:S01]  /*6cc0*/  UIADD3 UR16, UPT, UPT, UR24, 0x4, URZ ;  /* 0x0000000418107890 */ /* 0x000fe2000fffe0ff */
[----:B------:R-:W-:Y:S01]  /*6cd0*/  R2UR UR40, R0 ;  /* 0x00000000002872ca */ /* 0x000fe200000e0000 */
[----:B------:R-:W-:Y:S01]  /*6ce0*/  ULEA UR4, UR33, UR4, 0xb ;  /* 0x0000000421047291 */ /* 0x000fe2000f8e58ff */
        /* <DEDUP_REMOVED lines=14> */
[----:B------:R-:W-:Y:S01]  /*6dd0*/  UIADD3 UR6, UPT, UPT, UR24, 0x406, URZ ;  /* 0x0000040618067890 */ /* 0x000fe2000fffe0ff */
[----:B------:R-:W-:Y:S01]  /*6de0*/  UMOV UR5, 0x40004040 ;  /* 0x4000404000057882 */ /* 0x000fe20000000000 */
[----:B------:R-:W-:Y:S01]  /*6df0*/  UIADD3 UR20, UPT, UPT, UR4, 0x380, URZ ;  /* 0x0000038004147890 */ /* 0x000fe2000fffe0ff */
[----:B------:R1:W-:Y:S01]  /*6e00*/  UTCHMMA gdesc[UR24], gdesc[UR4], tmem[UR45], tmem[UR60], idesc[UR61], UP1 ;  /* 0x00ff3c04180075ea */ /* 0x0003e2000880002d */
        /* <DEDUP_REMOVED lines=35> */
[----:B------:R-:W-:Y:S05]  /*7040*/  BRA.U !UP0, `(.L_x_141) ;  /* 0x0000000108047547 */ /* 0x000fea000b800000 */
[----:B-1----:R-:W-:Y:S05]  /*7050*/  BPT.TRAP 0x1 ;  /* 0x000000040000795c */ /* 0x002fea0000300000 */
.L_x_141:
[----:B-1----:R-:W-:Y:S01]  /*7060*/  USHF.R.U32.HI UR5, URZ, 0x4, UR22 ;  /* 0x00000004ff057899 */ /* 0x002fe20008011616 */
[----:B------:R-:W-:Y:S01]  /*7070*/  IMAD.MOV.U32 R0, RZ, RZ, 0x100 ;  /* 0x00000100ff007424 */ /* 0x000fe200078e00ff */
[----:B------:R-:W-:Y:S01]  /*7080*/  ELECT P0, URZ, PT ;  /* 0x0000000000ff782f */ /* 0x000fe20003800000 */
[----:B------:R-:W-:Y:S02]  /*7090*/  UIADD3 UR4, UPT, UPT, UR22, 0x28000, URZ ;  /* 0x0002800016047890 */ /* 0x000fe4000fffe0ff */
[----:B------:R-:W-:Y:S02]  /*70a0*/  ULOP3.LUT UR5, UR5, 0x3fff, URZ, 0xc0, !UPT ;  /* 0x00003fff05057892 */ /* 0x000fe4000f8ec0ff */
[----:B------:R-:W-:Y:S02]  /*70b0*/  USHF.R.U32.HI UR4, URZ, 0x4, UR4 ;  /* 0x00000004ff047899 */ /* 0x000fe40008011604 */
[----:B------:R-:W-:Y:S02]  /*70c0*/  ULOP3.LUT UR5, UR5, 0x4000000, URZ, 0xfc, !UPT ;  /* 0x0400000005057892 */ /* 0x000fe4000f8efcff */
[----:B------:R-:W-:Y:S01]  /*70d0*/  ULOP3.LUT UR4, UR4, 0x3fff, URZ, 0xc0, !UPT ;  /* 0x00003fff04047892 */ /* 0x000fe2000f8ec0ff */
[----:B------:R-:W-:-:S03]  /*70e0*/  UMOV UR14, 0x0 ;  /* 0x00000000000e7882 */ /* 0x000fc60000000000 */
[----:B------:R-:W-:Y:S01]  /*70f0*/  @P0 IMAD.MOV.U32 R3, RZ, RZ, 0x40004040 ;  /* 0x40004040ff030424 */ /* 0x000fe200078e00ff */
[----:B------:R-:W-:Y:S01]  /*7100*/  ULOP3.LUT UR4, UR4, 0x4000000, URZ, 0xfc, !UPT ;  /* 0x0400000004047892 */ /* 0x000fe2000f8efcff */
[----:B------:R-:W-:Y:S01]  /*7110*/  @P0 IMAD.U32 R5, RZ, RZ, UR5 ;  /* 0x00000005ff050e24 */ /* 0x000fe2000f8e00ff */
[----:B------:R-:W-:Y:S01]  /*7120*/  @P0 R2UR UR13, R0 ;  /* 0x00000000000d02ca */ /* 0x000fe200000e0000 */
[----:B------:R-:W-:Y:S01]  /*7130*/  UMOV UR15, 0x8218490 ;  /* 0x08218490000f7882 */ /* 0x000fe20000000000 */
[C---:B------:R-:W-:Y:S01]  /*7140*/  @P0 R2UR.BROADCAST UR11, R3.reuse ;  /* 0x00000000030b02ca */ /* 0x040fe200008e0000 */
[----:B------:R-:W-:Y:S01]  /*7150*/  @P0 IMAD.MOV.U32 R2, RZ, RZ, R5 ;  /* 0x000000ffff020224 */ /* 0x000fe200078e0005 */
[----:B------:R-:W-:Y:S01]  /*7160*/  @P0 R2UR.BROADCAST UR7, R3 ;  /* 0x00000000030702ca */ /* 0x000fe200008e0000 */
[----:B------:R-:W-:Y:S01]  /*7170*/  @P0 IMAD.U32 R4, RZ, RZ, UR4 ;  /* 0x00000004ff040e24 */ /* 0x000fe2000f8e00ff */
[----:B------:R-:W-:Y:S02]  /*7180*/  UIADD3 UR4, UPT, UPT, UR22, 0x388a8, URZ ;  /* 0x000388a816047890 */ /* 0x000fe4000fffe0ff */
[----:B------:R-:W-:Y:S01]  /*7190*/  @P0 R2UR.BROADCAST UR10, R2 ;  /* 0x00000000020a02ca */ /* 0x000fe200008e0000 */
[----:B------:R-:W-:-:S05]  /*71a0*/  @P0 IMAD.MOV.U32 R2, RZ, RZ, R4 ;  /* 0x000000ffff020224 */ /* 0x000fca00078e0004 */
[----:B------:R-:W-:Y:S02]  /*71b0*/  @P0 R2UR.BROADCAST UR6, R2 ;  /* 0x00000000020602ca */ /* 0x000fe400008e0000 */
[----:B------:R-:W-:Y:S01]  /*71c0*/  ELECT P0, URZ, PT ;  /* 0x0000000000ff782f */ /* 0x000fe20003800000 */
[----:B------:R1:W-:Y:S10]  /*71d0*/  UTCBAR [UR4], URZ ;  /* 0x000000ff040073e9 */ /* 0x0003f400080000ff */
[----:B------:R2:W-:Y:S02]  /*71e0*/  UTCHMMA gdesc[UR6], gdesc[UR10], tmem[UR13], tmem[UR14], idesc[UR15], !UPT ;  /* 0x00ff0e0a060075ea */ /* 0x0005e4000f80000d */
[----:B------:R-:W-:Y:S01]  /*71f0*/  @P0 VIADD R6, R5, 0x80 ;  /* 0x0000008005060836 */ /* 0x000fe20000000000 */
[----:B------:R-:W-:Y:S01]  /*7200*/  @P0 R2UR UR12, R0 ;  /* 0x00000000000c02ca */ /* 0x000fe200000e0000 */
[----:B------:R-:W-:-:S02]  /*7210*/  @P0 VIADD R2, R4, 0x80 ;  /* 0x0000008004020836 */ /* 0x000fc40000000000 */
[----:B------:R-:W-:Y:S01]  /*7220*/  @P0 IMAD.MOV.U32 R7, RZ, RZ, 0x40004040 ;  /* 0x40004040ff070424 */ /* 0x000fe200078e00ff */
[----:B------:R-:W-:Y:S01]  /*7230*/  @P0 R2UR.BROADCAST UR8, R6 ;  /* 0x00000000060802ca */ /* 0x000fe200008e0000 */
[----:B------:R-:W-:-:S03]  /*7240*/  @P0 IMAD.MOV.U32 R3, RZ, RZ, 0x40004040 ;  /* 0x40004040ff030424 */ /* 0x000fc600078e00ff */
[----:B------:R-:W-:Y:S02]  /*7250*/  @P0 R2UR.BROADCAST UR9, R7 ;  /* 0x00000000070902ca */ /* 0x000fe400008e0000 */
[----:B------:R-:W-:Y:S02]  /*7260*/  @P0 R2UR.BROADCAST UR5, R3 ;  /* 0x00000000030502ca */ /* 0x000fe400008e0000 */
[----:B-1----:R-:W-:Y:S02]  /*7270*/  @P0 R2UR.BROADCAST UR4, R2 ;  /* 0x00000000020402ca */ /* 0x002fe400008e0000 */
[----:B------:R-:W-:-:S11]  /*7280*/  ELECT P0, URZ, PT ;  /* 0x0000000000ff782f */ /* 0x000fd60003800000 */
[----:B------:R1:W-:Y:S02]  /*7290*/  UTCHMMA gdesc[UR4], gdesc[UR8], tmem[UR12], tmem[UR14], idesc[UR15], UPT ;  /* 0x00ff0e08040075ea */ /* 0x0003e4000b80000c */
[----:B------:R-:W-:Y:S01]  /*72a0*/  @P0 VIADD R6, R5, 0x100 ;  /* 0x0000010005060836 */ /* 0x000fe20000000000 */
[----:B--2---:R-:W-:Y:S01]  /*72b0*/  @P0 R2UR UR13, R0 ;  /* 0x00000000000d02ca */ /* 0x004fe200000e0000 */
[----:B------:R-:W-:Y:S02]  /*72c0*/  @P0 VIADD R2, R4, 0x100 ;  /* 0x0000010004020836 */ /* 0x000fe40000000000 */
[----:B------:R-:W-:Y:S01]  /*72d0*/  @P0 IMAD.MOV.U32 R7, RZ, RZ, 0x40004040 ;  /* 0x40004040ff070424 */ /* 0x000fe200078e00ff */
[----:B------:R-:W-:Y:S01]  /*72e0*/  @P0 R2UR.BROADCAST UR10, R6 ;  /* 0x00000000060a02ca */ /* 0x000fe200008e0000 */
[----:B------:R-:W-:Y:S01]  /*72f0*/  @P0 IMAD.MOV.U32 R3, RZ, RZ, 0x40004040 ;  /* 0x40004040ff030424 */ /* 0x000fe200078e00ff */
[----:B------:R-:W-:Y:S02]  /*7300*/  @P0 R2UR.BROADCAST UR6, R2 ;  /* 0x00000000020602ca */ /* 0x000fe400008e0000 */
[----:B------:R-:W-:-:S02]  /*7310*/  @P0 R2UR.BROADCAST UR11, R7 ;  /* 0x00000000070b02ca */ /* 0x000fc400008e0000 */
[----:B------:R-:W-:Y:S02]  /*7320*/  @P0 R2UR.BROADCAST UR7, R3 ;  /* 0x00000000030702ca */ /* 0x000fe400008e0000 */
[----:B------:R-:W-:-:S11]  /*7330*/  ELECT P0, URZ, PT ;  /* 0x0000000000ff782f */ /* 0x000fd60003800000 */
[----:B------:R2:W-:Y:S02]  /*7340*/  UTCHMMA gdesc[UR6], gdesc[UR10], tmem[UR13], tmem[UR14], idesc[UR15], UPT ;  /* 0x00ff0e0a060075ea */ /* 0x0005e4000b80000d */
[----:B------:R-:W-:Y:S01]  /*7350*/  @P0 VIADD R6, R5, 0x180 ;  /* 0x0000018005060836 */ /* 0x000fe20000000000 */
[----:B-1----:R-:W-:Y:S01]  /*7360*/  @P0 R2UR UR12, R0 ;  /* 0x00000000000c02ca */ /* 0x002fe200000e0000 */
        /* <DEDUP_REMOVED lines=31> */
[C---:B------:R-:W-:Y:S01]  /*7560*/  @P0 VIADD R6, R5.reuse, 0x300 ;  /* 0x0000030005060836 */ /* 0x040fe20000000000 */
[----:B--2---:R-:W-:Y:S01]  /*7570*/  @P0 R2UR UR13, R0 ;  /* 0x00000000000d02ca */ /* 0x004fe200000e0000 */
[----:B------:R-:W-:Y:S02]  /*7580*/  @P0 VIADD R2, R4, 0x300 ;  /* 0x0000030004020836 */ /* 0x000fe40000000000 */
[----:B------:R-:W-:Y:S01]  /*7590*/  @P0 IMAD.MOV.U32 R7, RZ, RZ, 0x40004040 ;  /* 0x40004040ff070424 */ /* 0x000fe200078e00ff */
[----:B------:R-:W-:Y:S01]  /*75a0*/  @P0 R2UR.BROADCAST UR10, R6 ;  /* 0x00000000060a02ca */ /* 0x000fe200008e0000 */
[----:B------:R-:W-:Y:S01]  /*75b0*/  @P0 IMAD.MOV.U32 R3, RZ, RZ, 0x40004040 ;  /* 0x40004040ff030424 */ /* 0x000fe200078e00ff */
[----:B------:R-:W-:Y:S01]  /*75c0*/  @P0 R2UR.BROADCAST UR6, R2 ;  /* 0x00000000020602ca */ /* 0x000fe200008e0000 */
[----:B------:R-:W-:Y:S01]  /*75d0*/  VIADD R2, R5, 0x380 ;  /* 0x0000038005027836 */ /* 0x000fe20000000000 */
[----:B------:R-:W-:Y:S01]  /*75e0*/  @P0 R2UR.BROADCAST UR11, R7 ;  /* 0x00000000070b02ca */ /* 0x000fe200008e0000 */
[----:B------:R-:W-:Y:S01]  /*75f0*/  VIADD R4, R4, 0x380 ;  /* 0x0000038004047836 */ /* 0x000fe20000000000 */
[----:B------:R-:W-:-:S02]  /*7600*/  @P0 R2UR.BROADCAST UR7, R3 ;  /* 0x00000000030702ca */ /* 0x000fc400008e0000 */
[----:B------:R-:W-:-:S13]  /*7610*/  ELECT P0, URZ, PT ;  /* 0x0000000000ff782f */ /* 0x000fda0003800000 */
[----:B-1----:R-:W-:Y:S01]  /*7620*/  @P0 R2UR.BROADCAST UR8, R2 ;  /* 0x00000000020802ca */ /* 0x002fe200008e0000 */
[----:B------:R-:W-:Y:S01]  /*7630*/  @P0 IMAD.MOV.U32 R3, RZ, RZ, 0x40004040 ;  /* 0x40004040ff030424 */ /* 0x000fe200078e00ff */
[----:B------:R-:W-:Y:S01]  /*7640*/  @P0 R2UR UR12, R0 ;  /* 0x00000000000c02ca */ /* 0x000fe200000e0000 */
[----:B------:R-:W-:Y:S01]  /*7650*/  @P0 IMAD.MOV.U32 R5, RZ, RZ, 0x40004040 ;  /* 0x40004040ff050424 */ /* 0x000fe200078e00ff */
[----:B------:R-:W-:Y:S01]  /*7660*/  @P0 R2UR.BROADCAST UR4, R4 ;  /* 0x00000000040402ca */ /* 0x000fe200008e0000 */
[----:B------:R1:W-:Y:S01]  /*7670*/  UTCHMMA gdesc[UR6], gdesc[UR10], tmem[UR13], tmem[UR14], idesc[UR15], UPT ;  /* 0x00ff0e0a060075ea */ /* 0x0003e2000b80000d */
[----:B------:R-:W-:Y:S02]  /*7680*/  @P0 R2UR.BROADCAST UR9, R3 ;  /* 0x00000000030902ca */ /* 0x000fe400008e0000 */
[----:B------:R-:W-:Y:S01]  /*7690*/  @P0 R2UR.BROADCAST UR5, R5 ;  /* 0x00000000050502ca */ /* 0x000fe200008e0000 */
[----:B-1----:R-:W-:Y:S01]  /*76a0*/  UMOV UR6, 0x0 ;  /* 0x0000000000067882 */ /* 0x002fe20000000000 */
[----:B------:R-:W-:-:S11]  /*76b0*/  UMOV UR7, 0x8218490 ;  /* 0x0821849000077882 */ /* 0x000fd60000000000 */
[----:B------:R1:W-:Y:S01]  /*76c0*/  UTCHMMA gdesc[UR4], gdesc[UR8], tmem[UR12], tmem[UR6], idesc[UR7], UPT ;  /* 0x00ff0608040075ea */ /* 0x0003e2000b80000c */
[----:B------:R-:W-:Y:S05]  /*76d0*/  BRA.U !UP0, `(.L_x_142) ;  /* 0x0000000108047547 */ /* 0x000fea000b800000 */
[----:B-1----:R-:W-:Y:S05]  /*76e0*/  BPT.TRAP 0x1 ;  /* 0x000000040000795c */ /* 0x002fea0000300000 */
.L_x_142:
[----:B-1----:R-:W-:Y:S01]  /*76f0*/  UIADD3 UR4, UPT, UPT, UR22, 0x38870, URZ ;  /* 0x0003887016047890 */ /* 0x002fe2000fffe0ff */
[----:B------:R-:W-:Y:S08]  /*7700*/  BSSY.RECONVERGENT B0, `(.L_x_143) ;  /* 0x0000004000007945 */ /* 0x000ff00003800200 */
[----:B------:R1:W-:Y:S01]  /*7710*/  UTCBAR [UR4], URZ ;  /* 0x000000ff040073e9 */ /* 0x0003e200080000ff */
[----:B------:R-:W-:Y:S05]  /*7720*/  @!P4 BRA `(.L_x_144) ;  /* 0x000000000004c947 */ /* 0x000fea0003800000 */
[----:B-1----:R-:W-:Y:S05]  /*7730*/  BPT.TRAP 0x1 ;  /* 0x000000040000795c */ /* 0x002fea0000300000 */
.L_x_144:
[----:B-1----:R-:W-:Y:S05]  /*7740*/  BSYNC.RECONVERGENT B0 ;  /* 0x0000000000007941 */ /* 0x002fea0003800200 */
.L_x_143:
[----:B------:R-:W-:-:S04]  /*7750*/  ULEA UR4, UR33, UR22, 0x3 ;  /* 0x0000001621047291 */ /* 0x000fc8000f8e18ff */
[----:B------:R-:W-:-:S09]  /*7760*/  UIADD3 UR4, UPT, UPT, UR4, 0x38810, URZ ;  /* 0x0003881004047890 */ /* 0x000fd2000fffe0ff */
[----:B------:R1:W-:Y:S01]  /*7770*/  UTCBAR [UR4], URZ ;  /* 0x000000ff040073e9 */ /* 0x0003e200080000ff */
[----:B------:R-:W-:Y:S05]  /*7780*/  BRA.U !UP0, `(.L_x_145) ;  /* 0x0000000108047547 */ /* 0x000fea000b800000 */
[----:B-1----:R-:W-:Y:S05]  /*7790*/  BPT.TRAP 0x1 ;  /* 0x000000040000795c */ /* 0x002fea0000300000 */
.L_x_145:
[----:B------:R-:W-:-:S13]  /*77a0*/  ELECT P0, URZ, PT ;  /* 0x0000000000ff782f */ /* 0x000fda0003800000 */
[----:B-1----:R-:W-:Y:S05]  /*77b0*/  @!P0 EXIT ;  /* 0x000000000000894d */ /* 0x002fea0003800000 */
[----:B------:R-:W-:-:S09]  /*77c0*/  UIADD3 UR4, UPT, UPT, UR22, 0x38898, URZ ;  /* 0x0003889816047890 */ /* 0x000fd2000fffe0ff */
[----:B------:R1:W-:Y:S01]  /*77d0*/  UTCBAR [UR4], URZ ;  /* 0x000000ff040073e9 */ /* 0x0003e200080000ff */
[----:B------:R-:W-:Y:S01]  /*77e0*/  NOP ;  /* 0x0000000000007918 */ /* 0x000fe20000000000 */
[----:B-1----:R-:W-:Y:S05]  /*77f0*/  EXIT ;  /* 0x000000000000794d */ /* 0x002fea0003800000 */
.L_x_48:
[----:B------:R-:W-:Y:S01]  /*7800*/  IMAD.MOV.U32 R2, RZ, RZ, -0x3 ;  /* 0xfffffffdff027424 */ /* 0x000fe200078e00ff */
[----:B-1----:R-:W-:-:S04]  /*7810*/  MOV R0, UR46 ;  /* 0x0000002e00007c02 */ /* 0x002fc80008000f00 */
[----:B------:R-:W-:-:S05]  /*7820*/  VIADDMNMX.U32 R2, R2, R0, 0x2, PT ;  /* 0x0000000202027446 */ /* 0x000fca0003800000 */
[----:B------:R-:W-:-:S06]  /*7830*/  IMAD.SHL.U32 R2, R2, 0x4, RZ ;  /* 0x0000000402027824 */ /* 0x000fcc00078e00ff */
[----:B------:R-:W1:Y:S02]  /*7840*/  LDC R2, c[0x2][R2+0xc] ;  /* 0x0080030002027b82 */ /* 0x000e640000000800 */
[----:B-1----:R-:W-:-:S04]  /*7850*/  SHF.R.S32.HI R3, RZ, 0x1f, R2 ;  /* 0x0000001fff037819 */ /* 0x002fc80000011402 */
.L_x_317:
[----:B------:R-:W-:Y:S05]  /*7860*/  BRX R2 -0x7870                                                                                                                                                                                                                                     (*"BRANCH_TARGETS .L_x_167,.L_x_146,.L_x_316"*) ;  /* 0xffffff8402e47949 */ /* 0x000fea000383ffff */
.L_x_146:
[----:B------:R-:W-:-:S08]  /*7870*/  NOP ;  /* 0x0000000000007918 */ /* 0x000fd00000000000 */
[----:B------:R-:W1:Y:S02]  /*7880*/  USETMAXREG.TRY_ALLOC.CTAPOOL UP0, 0x98 ;  /* 0x00000098000079c8 */ /* 0x000e640008000600 */
[----:B-1----:R-:W-:Y:S05]  /*7890*/  BRA.U !UP0, `(.L_x_146) ;  /* 0xfffffffd08f47547 */ /* 0x002fea000b83ffff */
[----:B------:R-:W-:Y:S01]  /*78a0*/  HFMA2 R133, -RZ, RZ, 0, 0 ;  /* 0x00000000ff857431 */ /* 0x000fe200000001ff */
[----:B------:R-:W-:Y:S01]  /*78b0*/  UMOV UR16, 0xfffffffc ;  /* 0xfffffffc00107882 */ /* 0x000fe20000000000 */
[----:B------:R-:W-:Y:S01]  /*78c0*/  UMOV UR15, URZ ;  /* 0x000000ff000f7c82 */ /* 0x000fe20008000000 */
[----:B------:R-:W-:Y:S01]  /*78d0*/  UMOV UR11, URZ ;  /* 0x000000ff000b7c82 */ /* 0x000fe20008000000 */
.L_x_166:
[----:B------:R-:W-:-:S09]  /*78e0*/  UISETP.NE.AND UP0, UPT, UR46, 0x4, UPT ;  /* 0x000000042e00788c */ /* 0x000fd2000bf05270 */
[----:B-1234-:R-:W-:Y:S05]  /*78f0*/  BRA.U !UP0, `(.L_x_147) ;  /* 0x0000000108047547 */ /* 0x01efea000b800000 */
[----:B------:R-:W-:Y:S05]  /*7900*/  BPT.TRAP 0x1 ;  /* 0x000000040000795c */ /* 0x000fea0000300000 */
.L_x_147:
[----:B------:R-:W1:Y:S01]  /*7910*/  S2UR UR8, SR_CgaCtaId ;  /* 0x00000000000879c3 */ /* 0x000e620000008800 */
[----:B------:R-:W-:Y:S01]  /*7920*/  UMOV UR14, 0x400 ;  /* 0x00000400000e7882 */ /* 0x000fe20000000000 */
[----:B------:R-:W-:Y:S01]  /*7930*/  SHF.L.U32 R3, R133, 0x1f, RZ ;  /* 0x0000001f85037819 */ /* 0x000fe200000006ff */
[----:B------:R-:W2:Y:S01]  /*7940*/  S2R R0, SR_TID.X ;  /* 0x0000000000007919 */ /* 0x000ea20000002100 */
[----:B-1----:R-:W-:-:S09]  /*7950*/  ULEA UR14, UR8, UR14, 0x18 ;  /* 0x0000000e080e7291 */ /* 0x002fd2000f8ec0ff */
[----:B------:R-:W1:Y:S01]  /*7960*/  SYNCS.PHASECHK.TRANS64.TRYWAIT P0, [UR14+0x38870], R3 ;  /* 0x03887003ff0075a7 */ /* 0x000e62000800110e */
[----:B--2---:R-:W-:-:S05]  /*7970*/  IMAD.U32 R6, R0, 0x10000, RZ ;  /* 0x0001000000067824 */ /* 0x004fca00078e00ff */
[----:B------:R-:W-:-:S04]  /*7980*/  LOP3.LUT R6, R6, 0xe00000, RZ, 0xc0, !PT ;  /* 0x00e0000006067812 */ /* 0x000fc800078ec0ff */
[C---:B------:R-:W-:Y:S02]  /*7990*/  LOP3.LUT R5, R6.reuse, 0x100, RZ, 0xfc, !PT ;  /* 0x0000010006057812 */ /* 0x040fe400078efcff */
[----:B------:R-:W-:Y:S01]  /*79a0*/  LOP3.LUT R4, R6, 0x120, RZ, 0xfc, !PT ;  /* 0x0000012006047812 */ /* 0x000fe200078efcff */
[----:B-1----:R-:W-:Y:S06]  /*79b0*/  @!P0 BRA `(.L_x_148) ;  /* 0x0000009000e08947 */ /* 0x002fec0003800000 */
.L_x_302:
[C---:B-1----:R-:W-:Y:S02]  /*79c0*/  LOP3.LUT R2, R6.reuse, 0x140, RZ, 0xfc, !PT ;  /* 0x0000014006027812 */ /* 0x042fe400078efcff */
[----:B------:R-:W-:Y:S02]  /*79d0*/  LOP3.LUT R6, R6, 0x160, RZ, 0xfc, !PT ;  /* 0x0000016006067812 */ /* 0x000fe400078efcff */
[----:B------:R-:W-:Y:S02]  /*79e0*/  R2UR UR7, R5 ;  /* 0x00000000050772ca */ /* 0x000fe400000e0000 */
[----:B------:R-:W-:Y:S02]  /*79f0*/  R2UR UR6, R4 ;  /* 0x00000000040672ca */ /* 0x000fe400000e0000 */
[----:B------:R-:W-:Y:S02]  /*7a00*/  R2UR UR5, R2 ;  /* 0x00000000020572ca */ /* 0x000fe400000e0000 */
[----:B------:R-:W-:-:S07]  /*7a10*/  R2UR UR4, R6 ;  /* 0x00000000060472ca */ /* 0x000fce00000e0000 */
[----:B------:R-:W1:Y:S02]  /*7a20*/  LDTM.x32 R100, tmem[UR7] ;  /* 0x00000007006479ee */ /* 0x000e6400082c0000 */
[----:B------:R-:W2:Y:S02]  /*7a30*/  LDTM.x32 R68, tmem[UR6] ;  /* 0x00000006004479ee */ /* 0x000ea400082c0000 */
[----:B------:R-:W3:Y:S02]  /*7a40*/  LDTM.x32 R36, tmem[UR5] ;  /* 0x00000005002479ee */ /* 0x000ee400082c0000 */
[----:B------:R-:W4:Y:S01]  /*7a50*/  LDTM.x32 R4, tmem[UR4] ;  /* 0x00000004000479ee */ /* 0x000f2200082c0000 */
[----:B------:R-:W-:Y:S01]  /*7a60*/  NOP ;  /* 0x0000000000007918 */ /* 0x000fe20000000000 */
[----:B------:R-:W-:Y:S05]  /*7a70*/  BRA.U !UP0, `(.L_x_149) ;  /* 0x0000000108087547 */ /* 0x000fea000b800000 */
[----:B------:R-:W-:Y:S05]  /*7a80*/  BPT.TRAP 0x1 ;  /* 0x000000040000795c */ /* 0x000fea0000300000 */
[----:B------:R-:W-:Y:S05]  /*7a90*/  BPT.TRAP 0x1 ;  /* 0x000000040000795c */ /* 0x000fea0000300000 */
.L_x_149:
[----:B------:R-:W-:Y:S01]  /*7aa0*/  UIADD3 UR16, UPT, UPT, UR16, 0x4, URZ ;  /* 0x0000000410107890 */ /* 0x000fe2000fffe0ff */
[----:B------:R-:W-:Y:S01]  /*7ab0*/  LOP3.LUT P0, RZ, R0, 0x7f, RZ, 0xc0, !PT ;  /* 0x0000007f00ff7812 */ /* 0x000fe2000780c0ff */
[----:B------:R-:W-:Y:S01]  /*7ac0*/  UIADD3 UR4, UPT, UPT, UR14, 0x38878, URZ ;  /* 0x000388780e047890 */ /* 0x000fe2000fffe0ff */
[----:B------:R-:W-:Y:S03]  /*7ad0*/  BSSY.RECONVERGENT B0, `(.L_x_150) ;  /* 0x0000007000007945 */ /* 0x000fe60003800200 */
[----:B------:R-:W-:Y:S01]  /*7ae0*/  ISETP.NE.AND P1, PT, RZ, UR16, !P0 ;  /* 0x00000010ff007c0c */ /* 0x000fe2000c725270 */
[----:B------:R-:W-:-:S03]  /*7af0*/  UPRMT UR4, UR8, 0x654, UR4 ;  /* 0x0000065408047896 */ /* 0x000fc60008000004 */
[----:B------:R-:W-:-:S06]  /*7b00*/  P2R R134, PR, RZ, 0x2 ;  /* 0x00000002ff867803 */ /* 0x000fcc0000000000 */
[----:B----4-:R-:W-:Y:S03]  /*7b10*/  SYNCS.ARRIVE.TRANS64.RED.A1T0 RZ, [UR4], RZ ;  /* 0x000000ffffff79a7 */ /* 0x010fe60008100404 */
[----:B------:R-:W-:Y:S05]  /*7b20*/  @!P1 BRA `(.L_x_151) ;  /* 0x0000000000049947 */ /* 0x000fea0003800000 */
[----:B------:R-:W-:-:S04]  /*7b30*/  DEPBAR.LE SB0, 0x1 ;  /* 0x000080400000791a */ /* 0x000fc80000000000 */
.L_x_151:
[----:B------:R-:W-:Y:S05]  /*7b40*/  BSYNC.RECONVERGENT B0 ;  /* 0x0000000000007941 */ /* 0x000fea0003800200 */
.L_x_150:
[----:B------:R-:W4:Y:S01]  /*7b50*/  S2UR UR6, SR_SWINHI ;  /* 0x00000000000679c3 */ /* 0x000f220000002f00 */
[----:B------:R-:W-:-:S07]  /*7b60*/  IMAD.SHL.U32 R138, R0, 0x20, RZ ;  /* 0x00000020008a7824 */ /* 0x000fce00078e00ff */
[----:B------:R-:W-:Y:S01]  /*7b70*/  BAR.SYNC.DEFER_BLOCKING 0x2, 0x80 ;  /* 0x0082000000007b1d */ /* 0x000fe20000010000 */
[----:B------:R-:W-:-:S07]  /*7b80*/  LOP3.LUT R138, R138, 0x1fe0, RZ, 0xc0, !PT ;  /* 0x00001fe08a8a7812 */ /* 0x000fce00078ec0ff */
[----:B------:R-:W1:Y:S01]  /*7b90*/  S2UR UR12, SR_CTAID.Y ;  /* 0x00000000000c79c3 */ /* 0x000e620000002600 */
[----:B------:R-:W-:Y:S07]  /*7ba0*/  BSSY.RECONVERGENT B0, `(.L_x_152) ;  /* 0x0000045000007945 */ /* 0x000fee0003800200 */
[----:B------:R-:W1:Y:S01]  /*7bb0*/  S2UR UR13, SR_CTAID.Z ;  /* 0x00000000000d79c3 */ /* 0x000e620000002700 */
[----:B------:R-:W-:Y:S01]  /*7bc0*/  UMOV UR4, UR14 ;  /* 0x0000000e00047c82 */ /* 0x000fe20008000000 */
[----:B----4-:R-:W-:Y:S01]  /*7bd0*/  UMOV UR5, UR6 ;  /* 0x0000000600057c82 */ /* 0x010fe20008000000 */
[----:B------:R-:W4:Y:S01]  /*7be0*/  LDCU.64 UR6, c[0x0][0x348] ;  /* 0x00006900ff0677ac */ /* 0x000f220008000a00 */
[----:B------:R-:W-:-:S02]  /*7bf0*/  IMAD.U32 R2, RZ, RZ, UR4 ;  /* 0x00000004ff027e24 */ /* 0x000fc4000f8e00ff */
[----:B------:R-:W-:Y:S02]  /*7c00*/  IMAD.U32 R3, RZ, RZ, UR5 ;  /* 0x00000005ff037e24 */ /* 0x000fe4000f8e00ff */
[----:B------:R-:W-:-:S03]  /*7c10*/  IMAD.WIDE.U32 R138, R138, 0x4, R2 ;  /* 0x000000048a8a7825 */ /* 0x000fc600078e0002 */
[----:B------:R-:W-:-:S05]  /*7c20*/  IADD3 R2, P0, PT, R138, 0x30000, RZ ;  /* 0x000300008a027810 */ /* 0x000fca0007f1e0ff */
[----:B------:R-:W-:Y:S01]  /*7c30*/  IMAD.X R137, RZ, RZ, R139, P0 ;  /* 0x000000ffff897224 */ /* 0x000fe200000e068b */
[----:B------:R-:W-:-:S04]  /*7c40*/  IADD3 R132, P0, PT, R138, 0x30010, RZ ;  /* 0x000300108a847810 */ /* 0x000fc80007f1e0ff */
[----:B------:R-:W-:-:S04]  /*7c50*/  SHF.R.U64 R3, R2, 0x3, R137 ;  /* 0x0000000302037819 */ /* 0x000fc80000001289 */
[----:B------:R-:W-:Y:S01]  /*7c60*/  LOP3.LUT R136, R2, 0x70, R3, 0x78, !PT ;  /* 0x0000007002887812 */ /* 0x000fe200078e7803 */
[----:B------:R-:W-:-:S04]  /*7c70*/  IMAD.X R3, RZ, RZ, R139, P0 ;  /* 0x000000ffff037224 */ /* 0x000fc800000e068b */
[----:B-1----:R1:W-:Y:S01]  /*7c80*/  ST.E.128 desc[UR38][R136.64], R100 ;  /* 0x0000006488007985 */ /* 0x0023e2000c101d26 */
[----:B------:R-:W-:-:S04]  /*7c90*/  SHF.R.U64 R2, R132, 0x3, R3 ;  /* 0x0000000384027819 */ /* 0x000fc80000001203 */
[----:B------:R-:W-:-:S05]  /*7ca0*/  LOP3.LUT R2, R132, 0x70, R2, 0x78, !PT ;  /* 0x0000007084027812 */ /* 0x000fca00078e7802 */
[----:B------:R5:W-:Y:S01]  /*7cb0*/  ST.E.128 desc[UR38][R2.64], R104 ;  /* 0x0000006802007985 */ /* 0x000be2000c101d26 */
[C---:B-1----:R-:W-:Y:S02]  /*7cc0*/  IADD3 R100, P1, PT, R138.reuse, 0x30020, RZ ;  /* 0x000300208a647810 */ /* 0x042fe40007f3e0ff */
[----:B------:R-:W-:-:S03]  /*7cd0*/  IADD3 R101, P0, PT, R138, 0x30030, RZ ;  /* 0x000300308a657810 */ /* 0x000fc60007f1e0ff */
[--C-:B------:R-:W-:Y:S02]  /*7ce0*/  IMAD.X R141, RZ, RZ, R139.reuse, P1 ;  /* 0x000000ffff8d7224 */ /* 0x100fe400008e068b */
[----:B-----5:R-:W-:-:S03]  /*7cf0*/  IMAD.X R105, RZ, RZ, R139, P0 ;  /* 0x000000ffff697224 */ /* 0x020fc600000e068b */
[----:B------:R-:W-:-:S04]  /*7d00*/  SHF.R.U64 R102, R100, 0x3, R141 ;  /* 0x0000000364667819 */ /* 0x000fc8000000128d */
[----:B------:R-:W-:Y:S02]  /*7d10*/  LOP3.LUT R140, R100, 0x70, R102, 0x78, !PT ;  /* 0x00000070648c7812 */ /* 0x000fe400078e7866 */
[C---:B------:R-:W-:Y:S02]  /*7d20*/  SHF.R.U64 R103, R101.reuse, 0x3, R105 ;  /* 0x0000000365677819 */ /* 0x040fe40000001269 */
[C---:B------:R-:W-:Y:S01]  /*7d30*/  IADD3 R100, P0, PT, R138.reuse, 0x30040, RZ ;  /* 0x000300408a647810 */ /* 0x040fe20007f1e0ff */
[----:B------:R1:W-:Y:S01]  /*7d40*/  ST.E.128 desc[UR38][R140.64], R108 ;  /* 0x0000006c8c007985 */ /* 0x0003e2000c101d26 */
[----:B------:R-:W-:Y:S02]  /*7d50*/  LOP3.LUT R104, R101, 0x70, R103, 0x78, !PT ;  /* 0x0000007065687812 */ /* 0x000fe400078e7867 */
[C---:B------:R-:W-:Y:S02]  /*7d60*/  IADD3 R101, P2, PT, R138.reuse, 0x30050, RZ ;  /* 0x000300508a657810 */ /* 0x040fe40007f5e0ff */
[C---:B------:R-:W-:Y:S01]  /*7d70*/  IADD3 R102, P1, PT, R138.reuse, 0x30060, RZ ;  /* 0x000300608a667810 */ /* 0x040fe20007f3e0ff */
[----:B------:R5:W-:Y:S01]  /*7d80*/  ST.E.128 desc[UR38][R104.64], R112 ;  /* 0x0000007068007985 */ /* 0x000be2000c101d26 */
[----:B-1----:R-:W-:Y:S01]  /*7d90*/  IMAD.X R109, RZ, RZ, R139, P0 ;  /* 0x000000ffff6d7224 */ /* 0x002fe200000e068b */
[----:B------:R-:W-:-:S04]  /*7da0*/  IADD3 R103, P0, PT, R138, 0x30070, RZ ;  /* 0x000300708a677810 */ /* 0x000fc80007f1e0ff */
[C---:B------:R-:W-:Y:S01]  /*7db0*/  SHF.R.U64 R106, R100.reuse, 0x3, R109 ;  /* 0x00000003646a7819 */ /* 0x040fe2000000126d */
[--C-:B-----5:R-:W-:Y:S02]  /*7dc0*/  IMAD.X R115, RZ, RZ, R139.reuse, P2 ;  /* 0x000000ffff737224 */ /* 0x120fe400010e068b */
[--C-:B------:R-:W-:Y:S01]  /*7dd0*/  IMAD.X R113, RZ, RZ, R139.reuse, P1 ;  /* 0x000000ffff717224 */ /* 0x100fe200008e068b */
[----:B------:R-:W-:Y:S01]  /*7de0*/  LOP3.LUT R108, R100, 0x70, R106, 0x78, !PT ;  /* 0x00000070646c7812 */ /* 0x000fe200078e786a */
[----:B------:R-:W-:Y:S01]  /*7df0*/  IMAD.X R111, RZ, RZ, R139, P0 ;  /* 0x000000ffff6f7224 */ /* 0x000fe200000e068b */
[----:B------:R-:W-:Y:S02]  /*7e00*/  SHF.R.U64 R100, R101, 0x3, R115 ;  /* 0x0000000365647819 */ /* 0x000fe40000001273 */
[----:B------:R-:W-:Y:S01]  /*7e10*/  SHF.R.U64 R106, R102, 0x3, R113 ;  /* 0x00000003666a7819 */ /* 0x000fe20000001271 */
[----:B------:R1:W-:Y:S01]  /*7e20*/  ST.E.128 desc[UR38][R108.64], R116 ;  /* 0x000000746c007985 */ /* 0x0003e2000c101d26 */
[----:B------:R-:W-:-:S02]  /*7e30*/  SHF.R.U64 R107, R103, 0x3, R111 ;  /* 0x00000003676b7819 */ /* 0x000fc4000000126f */
[----:B------:R-:W-:Y:S02]  /*7e40*/  LOP3.LUT R114, R101, 0x70, R100, 0x78, !PT ;  /* 0x0000007065727812 */ /* 0x000fe400078e7864 */
[----:B------:R-:W-:Y:S02]  /*7e50*/  LOP3.LUT R112, R102, 0x70, R106, 0x78, !PT ;  /* 0x0000007066707812 */ /* 0x000fe400078e786a */
[----:B------:R-:W-:Y:S01]  /*7e60*/  LOP3.LUT R110, R103, 0x70, R107, 0x78, !PT ;  /* 0x00000070676e7812 */ /* 0x000fe200078e786b */
[----:B------:R2:W-:Y:S04]  /*7e70*/  ST.E.128 desc[UR38][R114.64], R120 ;  /* 0x0000007872007985 */ /* 0x0005e8000c101d26 */
[----:B------:R2:W-:Y:S04]  /*7e80*/  ST.E.128 desc[UR38][R112.64], R124 ;  /* 0x0000007c70007985 */ /* 0x0005e8000c101d26 */
[----:B------:R2:W-:Y:S01]  /*7e90*/  ST.E.128 desc[UR38][R110.64], R128 ;  /* 0x000000806e007985 */ /* 0x0005e2000c101d26 */
[----:B------:R-:W-:Y:S01]  /*7ea0*/  @!PT LDS RZ, [RZ] ;  /* 0x00000000fffff984 */ /* 0x000fe20000000800 */
[----:B------:R-:W-:Y:S01]  /*7eb0*/  @!PT LDS RZ, [RZ] ;  /* 0x00000000fffff984 */ /* 0x000fe20000000800 */
[----:B------:R-:W-:Y:S01]  /*7ec0*/  @!PT LDS RZ, [RZ] ;  /* 0x00000000fffff984 */ /* 0x000fe20000000800 */
[----:B------:R-:W-:Y:S01]  /*7ed0*/  @!PT LDS RZ, [RZ] ;  /* 0x00000000fffff984 */ /* 0x000fe20000000800 */
[----:B------:R5:W-:Y:S06]  /*7ee0*/  MEMBAR.ALL.CTA ;  /* 0x0000000000007992 */ /* 0x000bec0000008000 */
[----:B-----5:R-:W5:Y:S02]  /*7ef0*/  FENCE.VIEW.ASYNC.S ;  /* 0x00000000000073c6 */ /* 0x020f640000000000 */
[----:B-----5:R-:W-:Y:S01]  /*7f00*/  BAR.SYNC.DEFER_BLOCKING 0x2, 0x80 ;  /* 0x0082000000007b1d */ /* 0x020fe20000010000 */
[----:B-1----:R-:W-:-:S13]  /*7f10*/  LOP3.LUT P4, R116, R0, 0x7f, RZ, 0xc0, !PT ;  /* 0x0000007f00747812 */ /* 0x002fda000788c0ff */
[----:B----4-:R-:W-:Y:S05]  /*7f20*/  @P4 BRA `(.L_x_153) ;  /* 0x0000000000304947 */ /* 0x010fea0003800000 */
[----:B------:R-:W-:Y:S01]  /*7f30*/  UIADD3 UR4, UP0, UPT, UR6, 0x500, URZ ;  /* 0x0000050006047890 */ /* 0x000fe2000ff1e0ff */
[----:B------:R-:W-:Y:S01]  /*7f40*/  PLOP3.LUT P0, PT, PT, PT, PT, 0x80, 0x8 ;  /* 0x000000000008781c */ /* 0x000fe20003f0f070 */
[----:B------:R-:W-:Y:S02]  /*7f50*/  USHF.L.U32 UR10, UR15, 0x7, URZ ;  /* 0x000000070f0a7899 */ /* 0x000fe400080006ff */
[----:B------:R-:W-:Y:S02]  /*7f60*/  UIADD3 UR8, UPT, UPT, UR14, 0x30000, URZ ;  /* 0x000300000e087890 */ /* 0x000fe4000fffe0ff */
[----:B------:R-:W-:Y:S01]  /*7f70*/  UIADD3.X UR5, UPT, UPT, URZ, UR7, URZ, UP0, !UPT ;  /* 0x00000007ff057290 */ /* 0x000fe200087fe4ff */
[----:B------:R-:W-:-:S11]  /*7f80*/  UMOV UR9, URZ ;  /* 0x000000ff00097c82 */ /* 0x000fd60008000000 */
.L_x_154:
[----:B------:R-:W-:Y:S01]  /*7f90*/  @P0 ELECT P1, URZ, PT ;  /* 0x0000000000ff082f */ /* 0x000fe20003820000 */
[----:B------:R1:W-:-:S12]  /*7fa0*/  UTMAREDG.5D.ADD [UR8], [UR4] ;  /* 0x00000008040073b6 */ /* 0x0003d80008020000 */
[----:B------:R-:W-:Y:S02]  /*7fb0*/  @P1 PLOP3.LUT P0, PT, P1, PT, PT, 0x8, 0x80 ;  /* 0x000000000080181c */ /* 0x000fe40000f0e170 */
[----:B------:R-:W-:-:S11]  /*7fc0*/  PLOP3.LUT P1, PT, PT, PT, PT, 0x8, 0x80 ;  /* 0x000000000080781c */ /* 0x000fd60003f2e170 */
[----:B-1----:R-:W-:Y:S05]  /*7fd0*/  @P0 BRA.U.ANY `(.L_x_154) ;  /* 0xfffffffd00ec0947 */ /* 0x002fea000393ffff */
[----:B------:R0:W-:Y:S02]  /*7fe0*/  UTMACMDFLUSH ;  /* 0x00000000000079b7 */ /* 0x0001e40000000000 */
.L_x_153:
[----:B------:R-:W-:Y:S05]  /*7ff0*/  BSYNC.RECONVERGENT B0 ;  /* 0x0000000000007941 */ /* 0x000fea0003800200 */
.L_x_152:
[C---:B------:R-:W-:Y:S01]  /*8000*/  IADD3 R0, P1, PT, R138.reuse, 0x34000, RZ ;  /* 0x000340008a007810 */ /* 0x040fe20007f3e0ff */
[----:B------:R-:W-:Y:S01]  /*8010*/  BSSY.RECONVERGENT B0, `(.L_x_155) ;  /* 0x0000023000007945 */ /* 0x000fe20003800200 */
[C---:B------:R-:W-:Y:S02]  /*8020*/  IADD3 R101, P3, PT, R138.reuse, 0x34020, RZ ;  /* 0x000340208a657810 */ /* 0x040fe40007f7e0ff */
[C---:B------:R-:W-:Y:S01]  /*8030*/  IADD3 R100, P0, PT, R138.reuse, 0x34010, RZ ;  /* 0x000340108a647810 */ /* 0x040fe20007f1e0ff */
[--C-:B--2---:R-:W-:Y:S01]  /*8040*/  IMAD.X R127, RZ, RZ, R139.reuse, P1 ;  /* 0x000000ffff7f7224 */ /* 0x104fe200008e068b */
[C---:B------:R-:W-:Y:S01]  /*8050*/  IADD3 R102, P6, PT, R138.reuse, 0x34030, RZ ;  /* 0x000340308a667810 */ /* 0x040fe20007fde0ff */
[--C-:B------:R-:W-:Y:S01]  /*8060*/  IMAD.X R123, RZ, RZ, R139.reuse, P3 ;  /* 0x000000ffff7b7224 */ /* 0x100fe200018e068b */
[C---:B------:R-:W-:Y:S01]  /*8070*/  IADD3 R103, P5, PT, R138.reuse, 0x34040, RZ ;  /* 0x000340408a677810 */ /* 0x040fe20007fbe0ff */
[--C-:B------:R-:W-:Y:S01]  /*8080*/  IMAD.X R125, RZ, RZ, R139.reuse, P0 ;  /* 0x000000ffff7d7224 */ /* 0x100fe200000e068b */
[C---:B------:R-:W-:Y:S01]  /*8090*/  IADD3 R106, P2, PT, R138.reuse, 0x34050, RZ ;  /* 0x000340508a6a7810 */ /* 0x040fe20007f5e0ff */
[--C-:B------:R-:W-:Y:S01]  /*80a0*/  IMAD.X R143, RZ, RZ, R139.reuse, P6 ;  /* 0x000000ffff8f7224 */ /* 0x100fe200030e068b */
[----:B------:R-:W-:Y:S01]  /*80b0*/  IADD3 R107, P1, PT, R138, 0x34060, RZ ;  /* 0x000340608a6b7810 */ /* 0x000fe20007f3e0ff */
[--C-:B------:R-:W-:Y:S01]  /*80c0*/  IMAD.X R135, RZ, RZ, R139.reuse, P5 ;  /* 0x000000ffff877224 */ /* 0x100fe200028e068b */
[----:B------:R-:W-:Y:S01]  /*80d0*/  ISETP.NE.AND P3, PT, R134, RZ, PT ;  /* 0x000000ff8600720c */ /* 0x000fe20003f65270 */
[--C-:B------:R-:W-:Y:S01]  /*80e0*/  IMAD.X R131, RZ, RZ, R139.reuse, P2 ;  /* 0x000000ffff837224 */ /* 0x100fe200010e068b */
[----:B------:R-:W-:Y:S01]  /*80f0*/  IADD3 R117, P0, PT, R138, 0x34070, RZ ;  /* 0x000340708a757810 */ /* 0x000fe20007f1e0ff */
[----:B------:R-:W-:Y:S01]  /*8100*/  IMAD.X R129, RZ, RZ, R139, P1 ;  /* 0x000000ffff817224 */ /* 0x000fe200008e068b */
[----:B------:R-:W-:-:S02]  /*8110*/  SHF.R.U64 R118, R0, 0x3, R127 ;  /* 0x0000000300767819 */ /* 0x000fc4000000127f */
[----:B------:R-:W-:Y:S01]  /*8120*/  SHF.R.U64 R119, R100, 0x3, R125 ;  /* 0x0000000364777819 */ /* 0x000fe2000000127d */
[----:B------:R-:W-:Y:S01]  /*8130*/  IMAD.X R139, RZ, RZ, R139, P0 ;  /* 0x000000ffff8b7224 */ /* 0x000fe200000e068b */
[C---:B------:R-:W-:Y:S02]  /*8140*/  SHF.R.U64 R120, R101.reuse, 0x3, R123 ;  /* 0x0000000365787819 */ /* 0x040fe4000000127b */
[----:B------:R-:W-:Y:S02]  /*8150*/  SHF.R.U64 R121, R102, 0x3, R143 ;  /* 0x0000000366797819 */ /* 0x000fe4000000128f */
[----:B------:R-:W-:Y:S02]  /*8160*/  LOP3.LUT R126, R0, 0x70, R118, 0x78, !PT ;  /* 0x00000070007e7812 */ /* 0x000fe400078e7876 */
[----:B------:R-:W-:Y:S02]  /*8170*/  LOP3.LUT R124, R100, 0x70, R119, 0x78, !PT ;  /* 0x00000070647c7812 */ /* 0x000fe400078e7877 */
[----:B------:R-:W-:-:S02]  /*8180*/  LOP3.LUT R122, R101, 0x70, R120, 0x78, !PT ;  /* 0x00000070657a7812 */ /* 0x000fc400078e7878 */
[----:B------:R-:W-:Y:S02]  /*8190*/  LOP3.LUT R142, R102, 0x70, R121, 0x78, !PT ;  /* 0x00000070668e7812 */ /* 0x000fe400078e7879 */
[----:B------:R-:W-:Y:S02]  /*81a0*/  SHF.R.U64 R0, R103, 0x3, R135 ;  /* 0x0000000367007819 */ /* 0x000fe40000001287 */
[----:B------:R-:W-:Y:S02]  /*81b0*/  SHF.R.U64 R100, R106, 0x3, R131 ;  /* 0x000000036a647819 */ /* 0x000fe40000001283 */
[----:B------:R-:W-:Y:S02]  /*81c0*/  SHF.R.U64 R101, R107, 0x3, R129 ;  /* 0x000000036b657819 */ /* 0x000fe40000001281 */
[----:B------:R-:W-:Y:S02]  /*81d0*/  SHF.R.U64 R102, R117, 0x3, R139 ;  /* 0x0000000375667819 */ /* 0x000fe4000000128b */
[----:B------:R-:W-:-:S02]  /*81e0*/  LOP3.LUT R134, R103, 0x70, R0, 0x78, !PT ;  /* 0x0000007067867812 */ /* 0x000fc400078e7800 */
[----:B------:R-:W-:Y:S02]  /*81f0*/  LOP3.LUT R130, R106, 0x70, R100, 0x78, !PT ;  /* 0x000000706a827812 */ /* 0x000fe400078e7864 */
[----:B------:R-:W-:Y:S02]  /*8200*/  LOP3.LUT R128, R107, 0x70, R101, 0x78, !PT ;  /* 0x000000706b807812 */ /* 0x000fe400078e7865 */
[----:B------:R-:W-:Y:S01]  /*8210*/  LOP3.LUT R138, R117, 0x70, R102, 0x78, !PT ;  /* 0x00000070758a7812 */ /* 0x000fe200078e7866 */
[----:B------:R-:W-:Y:S05]  /*8220*/  @!P3 BRA `(.L_x_156) ;  /* 0x000000000004b947 */ /* 0x000fea0003800000 */
[----:B------:R-:W-:-:S04]  /*8230*/  DEPBAR.LE SB0, 0x1 ;  /* 0x000080400000791a */ /* 0x000fc80000000000 */
.L_x_156:
[----:B------:R-:W-:Y:S05]  /*8240*/  BSYNC.RECONVERGENT B0 ;  /* 0x0000000000007941 */ /* 0x000fea0003800200 */
.L_x_155:
[----:B------:R-:W-:Y:S01]  /*8250*/  BAR.SYNC.DEFER_BLOCKING 0x2, 0x80 ;  /* 0x0082000000007b1d */ /* 0x000fe20000010000 */
[----:B------:R-:W-:-:S05]  /*8260*/  USHF.L.U32 UR10, UR15, 0x7, URZ ;  /* 0x000000070f0a7899 */ /* 0x000fca00080006ff */
[----:B------:R-:W-:Y:S01]  /*8270*/  BSSY.RECONVERGENT B0, `(.L_x_157) ;  /* 0x000001d000007945 */ /* 0x000fe20003800200 */
[----:B------:R1:W-:Y:S04]  /*8280*/  ST.E.128 desc[UR38][R126.64], R68 ;  /* 0x000000447e007985 */ /* 0x0003e8000c101d26 */
[----:B------:R1:W-:Y:S04]  /*8290*/  ST.E.128 desc[UR38][R124.64], R72 ;  /* 0x000000487c007985 */ /* 0x0003e8000c101d26 */
[----:B------:R1:W-:Y:S04]  /*82a0*/  ST.E.128 desc[UR38][R122.64], R76 ;  /* 0x0000004c7a007985 */ /* 0x0003e8000c101d26 */
[----:B------:R1:W-:Y:S04]  /*82b0*/  ST.E.128 desc[UR38][R142.64], R80 ;  /* 0x000000508e007985 */ /* 0x0003e8000c101d26 */
[----:B------:R1:W-:Y:S04]  /*82c0*/  ST.E.128 desc[UR38][R134.64], R84 ;  /* 0x0000005486007985 */ /* 0x0003e8000c101d26 */
        /* <DEDUP_REMOVED lines=8> */
[----:B--2---:R-:W2:Y:S02]  /*8350*/  FENCE.VIEW.ASYNC.S ;  /* 0x00000000000073c6 */ /* 0x004ea40000000000 */
[----:B--2---:R-:W-:Y:S06]  /*8360*/  BAR.SYNC.DEFER_BLOCKING 0x2, 0x80 ;  /* 0x0082000000007b1d */ /* 0x004fec0000010000 */
[----:B------:R-:W-:Y:S05]  /*8370*/  @P4 BRA `(.L_x_158) ;  /* 0x0000000000304947 */ /* 0x000fea0003800000 */
[----:B------:R-:W-:Y:S01]  /*8380*/  UIADD3 UR4, UP0, UPT, UR6, 0x500, URZ ;  /* 0x0000050006047890 */ /* 0x000fe2000ff1e0ff */
[----:B------:R-:W-:Y:S01]  /*8390*/  PLOP3.LUT P0, PT, PT, PT, PT, 0x80, 0x8 ;  /* 0x000000000008781c */ /* 0x000fe20003f0f070 */
[----:B------:R-:W-:Y:S02]  /*83a0*/  UIADD3 UR8, UPT, UPT, UR14, 0x34000, URZ ;  /* 0x000340000e087890 */ /* 0x000fe4000fffe0ff */
[----:B------:R-:W-:Y:S01]  /*83b0*/  UIADD3.X UR5, UPT, UPT, URZ, UR7, URZ, UP0, !UPT ;  /* 0x00000007ff057290 */ /* 0x000fe200087fe4ff */
[----:B------:R-:W-:-:S11]  /*83c0*/  UMOV UR9, 0x20 ;  /* 0x0000002000097882 */ /* 0x000fd60000000000 */
.L_x_159:
[----:B------:R-:W-:Y:S01]  /*83d0*/  @P0 ELECT P1, URZ, PT ;  /* 0x0000000000ff082f */ /* 0x000fe20003820000 */
[----:B------:R2:W-:-:S12]  /*83e0*/  UTMAREDG.5D.ADD [UR8], [UR4] ;  /* 0x00000008040073b6 */ /* 0x0005d80008020000 */
[----:B------:R-:W-:Y:S02]  /*83f0*/  @P1 PLOP3.LUT P0, PT, P1, PT, PT, 0x8, 0x80 ;  /* 0x000000000080181c */ /* 0x000fe40000f0e170 */
[----:B------:R-:W-:-:S11]  /*8400*/  PLOP3.LUT P1, PT, PT, PT, PT, 0x8, 0x80 ;  /* 0x000000000080781c */ /* 0x000fd60003f2e170 */
[----:B--2---:R-:W-:Y:S05]  /*8410*/  @P0 BRA.U.ANY `(.L_x_159) ;  /* 0xfffffffd00ec0947 */ /* 0x004fea000393ffff */
[----:B------:R0:W-:Y:S01]  /*8420*/  UTMACMDFLUSH ;  /* 0x00000000000079b7 */ /* 0x0001e20000000000 */
[----:B------:R-:W-:-:S04]  /*8430*/  DEPBAR.LE SB0, 0x1 ;  /* 0x000080400000791a */ /* 0x000fc80000000000 */
.L_x_158:
[----:B------:R-:W-:Y:S05]  /*8440*/  BSYNC.RECONVERGENT B0 ;  /* 0x0000000000007941 */ /* 0x000fea0003800200 */
.L_x_157:
[----:B------:R-:W-:Y:S01]  /*8450*/  BAR.SYNC.DEFER_BLOCKING 0x2, 0x80 ;  /* 0x0082000000007b1d */ /* 0x000fe20000010000 */
[----:B------:R-:W-:-:S05]  /*8460*/  ISETP.NE.AND P2, PT, R116, RZ, PT ;  /* 0x000000ff7400720c */ /* 0x000fca0003f45270 */
[----:B------:R-:W-:Y:S01]  /*8470*/  BSSY.RECONVERGENT B0, `(.L_x_160) ;  /* 0x000001d000007945 */ /* 0x000fe20003800200 */
[----:B---3--:R2:W-:Y:S04]  /*8480*/  ST.E.128 desc[UR38][R136.64], R36 ;  /* 0x0000002488007985 */ /* 0x0085e8000c101d26 */
        /* <DEDUP_REMOVED lines=12> */
[----:B---3--:R-:W3:Y:S02]  /*8550*/  FENCE.VIEW.ASYNC.S ;  /* 0x00000000000073c6 */ /* 0x008ee40000000000 */
[----:B---3--:R-:W-:Y:S06]  /*8560*/  BAR.SYNC.DEFER_BLOCKING 0x2, 0x80 ;  /* 0x0082000000007b1d */ /* 0x008fec0000010000 */
[----:B------:R-:W-:Y:S05]  /*8570*/  @P2 BRA `(.L_x_161) ;  /* 0x0000000000302947 */ /* 0x000fea0003800000 */
[----:B------:R-:W-:Y:S01]  /*8580*/  UIADD3 UR4, UP0, UPT, UR6, 0x500, URZ ;  /* 0x0000050006047890 */ /* 0x000fe2000ff1e0ff */
[----:B------:R-:W-:Y:S01]  /*8590*/  PLOP3.LUT P0, PT, PT, PT, PT, 0x80, 0x8 ;  /* 0x000000000008781c */ /* 0x000fe20003f0f070 */
[----:B------:R-:W-:Y:S02]  /*85a0*/  UIADD3 UR8, UPT, UPT, UR14, 0x30000, URZ ;  /* 0x000300000e087890 */ /* 0x000fe4000fffe0ff */
[----:B------:R-:W-:Y:S01]  /*85b0*/  UIADD3.X UR5, UPT, UPT, URZ, UR7, URZ, UP0, !UPT ;  /* 0x00000007ff057290 */ /* 0x000fe200087fe4ff */
[----:B------:R-:W-:-:S11]  /*85c0*/  UMOV UR9, 0x40 ;  /* 0x0000004000097882 */ /* 0x000fd60000000000 */
.L_x_162:
[----:B------:R-:W-:Y:S01]  /*85d0*/  @P0 ELECT P1, URZ, PT ;  /* 0x0000000000ff082f */ /* 0x000fe20003820000 */
[----:B------:R3:W-:-:S12]  /*85e0*/  UTMAREDG.5D.ADD [UR8], [UR4] ;  /* 0x00000008040073b6 */ /* 0x0007d80008020000 */
[----:B------:R-:W-:Y:S02]  /*85f0*/  @P1 PLOP3.LUT P0, PT, P1, PT, PT, 0x8, 0x80 ;  /* 0x000000000080181c */ /* 0x000fe40000f0e170 */
[----:B------:R-:W-:-:S11]  /*8600*/  PLOP3.LUT P1, PT, PT, PT, PT, 0x8, 0x80 ;  /* 0x000000000080781c */ /* 0x000fd60003f2e170 */
[----:B---3--:R-:W-:Y:S05]  /*8610*/  @P0 BRA.U.ANY `(.L_x_162) ;  /* 0xfffffffd00ec0947 */ /* 0x008fea000393ffff */
[----:B------:R0:W-:Y:S01]  /*8620*/  UTMACMDFLUSH ;  /* 0x00000000000079b7 */ /* 0x0001e20000000000 */
[----:B------:R-:W-:-:S04]  /*8630*/  DEPBAR.LE SB0, 0x1 ;  /* 0x000080400000791a */ /* 0x000fc80000000000 */
.L_x_161:
[----:B------:R-:W-:Y:S05]  /*8640*/  BSYNC.RECONVERGENT B0 ;  /* 0x0000000000007941 */ /* 0x000fea0003800200 */
.L_x_160:
[----:B------:R-:W-:Y:S06]  /*8650*/  BAR.SYNC.DEFER_BLOCKING 0x2, 0x80 ;  /* 0x0082000000007b1d */ /* 0x000fec0000010000 */
        /* <DEDUP_REMOVED lines=14> */
[----:B----4-:R-:W4:Y:S02]  /*8740*/  FENCE.VIEW.ASYNC.S ;  /* 0x00000000000073c6 */ /* 0x010f240000000000 */
[----:B----4-:R-:W-:Y:S06]  /*8750*/  BAR.SYNC.DEFER_BLOCKING 0x2, 0x80 ;  /* 0x0082000000007b1d */ /* 0x010fec0000010000 */
[----:B------:R-:W-:Y:S05]  /*8760*/  @P2 BRA `(.L_x_164) ;  /* 0x00000000002c2947 */ /* 0x000fea0003800000 */
[----:B------:R-:W-:Y:S01]  /*8770*/  UIADD3 UR4, UP0, UPT, UR6, 0x500, URZ ;  /* 0x0000050006047890 */ /* 0x000fe2000ff1e0ff */
[----:B------:R-:W-:Y:S01]  /*8780*/  PLOP3.LUT P0, PT, PT, PT, PT, 0x80, 0x8 ;  /* 0x000000000008781c */ /* 0x000fe20003f0f070 */
[----:B------:R-:W-:Y:S02]  /*8790*/  UIADD3 UR8, UPT, UPT, UR14, 0x34000, URZ ;  /* 0x000340000e087890 */ /* 0x000fe4000fffe0ff */
[----:B------:R-:W-:Y:S01]  /*87a0*/  UIADD3.X UR5, UPT, UPT, URZ, UR7, URZ, UP0, !UPT ;  /* 0x00000007ff057290 */ /* 0x000fe200087fe4ff */
[----:B------:R-:W-:-:S11]  /*87b0*/  UMOV UR9, 0x60 ;  /* 0x0000006000097882 */ /* 0x000fd60000000000 */
.L_x_165:
[----:B------:R-:W-:Y:S01]  /*87c0*/  @P0 ELECT P1, URZ, PT ;  /* 0x0000000000ff082f */ /* 0x000fe20003820000 */
[----:B------:R4:W-:-:S12]  /*87d0*/  UTMAREDG.5D.ADD [UR8], [UR4] ;  /* 0x00000008040073b6 */ /* 0x0009d80008020000 */
[----:B------:R-:W-:Y:S02]  /*87e0*/  @P1 PLOP3.LUT P0, PT, P1, PT, PT, 0x8, 0x80 ;  /* 0x000000000080181c */ /* 0x000fe40000f0e170 */
[----:B------:R-:W-:-:S11]  /*87f0*/  PLOP3.LUT P1, PT, PT, PT, PT, 0x8, 0x80 ;  /* 0x000000000080781c */ /* 0x000fd60003f2e170 */
[----:B----4-:R-:W-:Y:S05]  /*8800*/  @P0 BRA.U.ANY `(.L_x_165) ;  /* 0xfffffffd00ec0947 */ /* 0x010fea000393ffff */
[----:B------:R0:W-:Y:S02]  /*8810*/  UTMACMDFLUSH ;  /* 0x00000000000079b7 */ /* 0x0001e40000000000 */
.L_x_164:
[----:B------:R-:W-:Y:S05]  /*8820*/  BSYNC.RECONVERGENT B0 ;  /* 0x0000000000007941 */ /* 0x000fea0003800200 */
.L_x_163:
[----:B------:R-:W4:Y:S01]  /*8830*/  LDL.LU R0, [R1] ;  /* 0x0000000001007983 */ /* 0x000f220000300800 */
[----:B------:R-:W-:Y:S01]  /*8840*/  UIADD3 UR5, UPT, UPT, UR15, 0x1, URZ ;  /* 0x000000010f057890 */ /* 0x000fe2000fffe0ff */
[----:B------:R-:W-:Y:S01]  /*8850*/  LOP3.LUT R133, R133, 0x1, RZ, 0x3c, !PT ;  /* 0x0000000185857812 */ /* 0x000fe200078e3cff */
[----:B------:R-:W-:Y:S02]  /*8860*/  UIADD3 UR4, UPT, UPT, UR11, 0x1, URZ ;  /* 0x000000010b047890 */ /* 0x000fe4000fffe0ff */
[----:B------:R-:W-:-:S04]  /*8870*/  UISETP.NE.AND UP0, UPT, UR5, UR30, UPT ;  /* 0x0000001e0500728c */ /* 0x000fc8000bf05270 */
[----:B------:R-:W-:-:S07]  /*8880*/  USEL UR15, UR5, URZ, UP0 ;  /* 0x000000ff050f7287 */ /* 0x000fce0008000000 */
[----:B------:R-:W-:-:S07]  /*8890*/  @UP0 UIADD3 UR4, UPT, UPT, UR11, URZ, URZ ;  /* 0x000000ff0b040290 */ /* 0x000fce000fffe0ff */
[----:B------:R-:W-:Y:S01]  /*88a0*/  UMOV UR11, UR4 ;  /* 0x00000004000b7c82 */ /* 0x000fe20008000000 */
[C---:B----4-:R-:W-:Y:S01]  /*88b0*/  ISETP.GT.U32.AND P0, PT, R0.reuse, 0x1, PT ;  /* 0x000000010000780c */ /* 0x050fe20003f04070 */
[----:B------:R-:W-:-:S05]  /*88c0*/  VIADD R0, R0, 0xffffffff ;  /* 0xffffffff00007836 */ /* 0x000fca0000000000 */
[----:B------:R4:W-:Y:S07]  /*88d0*/  STL [R1], R0 ;  /* 0x0000000001007387 */ /* 0x0009ee0000100800 */
[----:B------:R-:W-:Y:S05]  /*88e0*/  @P0 BRA `(.L_x_166) ;  /* 0xffffffec00fc0947 */ /* 0x000fea000383ffff */
[----:B------:R-:W-:-:S04]  /*88f0*/  DEPBAR.LE SB0, 0x0 ;  /* 0x000080000000791a */ /* 0x000fc80000000000 */
[----:B------:R-:W-:Y:S05]  /*8900*/  EXIT ;  /* 0x000000000000794d */ /* 0x000fea0003800000 */
.L_x_316:
[----:B------:R-:W-:-:S08]  /*8910*/  NOP ;  /* 0x0000000000007918 */ /* 0x000fd00000000000 */
[----:B------:R-:W-:-:S00]  /*8920*/  USETMAXREG.DEALLOC.CTAPOOL 0x60 ;  /* 0x00000060000079c8 */ /* 0x000fc000080e0500 */
[----:B------:R-:W-:Y:S05]  /*8930*/  EXIT ;  /* 0x000000000000794d */ /* 0x000fea0003800000 */
.L_x_167:
[----:B------:R-:W-:-:S08]  /*8940*/  NOP ;  /* 0x0000000000007918 */ /* 0x000fd00000000000 */
[----:B------:R-:W1:Y:S02]  /*8950*/  USETMAXREG.TRY_ALLOC.CTAPOOL UP0, 0x80 ;  /* 0x00000080000079c8 */ /* 0x000e640008000600 */
[----:B-1----:R-:W-:Y:S05]  /*8960*/  BRA.U !UP0, `(.L_x_167) ;  /* 0xfffffffd08f47547 */ /* 0x002fea000b83ffff */
[----:B------:R-:W-:Y:S01]  /*8970*/  HFMA2 R2, -RZ, RZ, 0, 5.9604644775390625e-08 ;  /* 0x00000001ff027431 */ /* 0x000fe200000001ff */
[----:B------:R-:W-:Y:S01]  /*8980*/  MOV R0, 0x1 ;  /* 0x0000000100007802 */ /* 0x000fe20000000f00 */
[----:B------:R1:W-:Y:S01]  /*8990*/  STL [R1+0x14], RZ ;  /* 0x000014ff01007387 */ /* 0x0003e20000100800 */
[----:B------:R-:W-:-:S03]  /*89a0*/  HFMA2 R79, -RZ, RZ, 0, 0 ;  /* 0x00000000ff4f7431 */ /* 0x000fc600000001ff */
[----:B------:R1:W-:Y:S04]  /*89b0*/  STL [R1+0x10], R2 ;  /* 0x0000100201007387 */ /* 0x0003e80000100800 */
[----:B------:R1:W-:Y:S04]  /*89c0*/  STL [R1+0x8], RZ ;  /* 0x000008ff01007387 */ /* 0x0003e80000100800 */
[----:B------:R1:W-:Y:S04]  /*89d0*/  STL [R1+0xc], R0 ;  /* 0x00000c0001007387 */ /* 0x0003e80000100800 */
[----:B------:R1:W-:Y:S02]  /*89e0*/  STL [R1+0x4], RZ ;  /* 0x000004ff01007387 */ /* 0x0003e40000100800 */
.L_x_203:
[----:B-12---:R-:W-:Y:S01]  /*89f0*/  MOV R0, UR46 ;  /* 0x0000002e00007c02 */ /* 0x006fe20008000f00 */
[----:B------:R-:W-:Y:S05]  /*8a00*/  YIELD ;  /* 0x0000000000007946 */ /* 0x000fea0003800000 */
[----:B------:R-:W-:Y:S11]  /*8a10*/  ISETP.NE.AND P0, PT, R0, 0x3, PT ;  /* 0x000000030000780c */ /* 0x000ff60003f05270 */
[----:B------:R-:W-:Y:S02]  /*8a20*/  @!UPT UIADD3 URZ, UPT, UPT, URZ, URZ, URZ ;  /* 0x000000fffffff290 */ /* 0x000fe4000fffe0ff */
[----:B------:R-:W-:Y:S05]  /*8a30*/  @!P0 BRA `(.L_x_168) ;  /* 0x0000000000048947 */ /* 0x000fea0003800000 */
[----:B------:R-:W-:Y:S05]  /*8a40*/  BPT.TRAP 0x1 ;  /* 0x000000040000795c */ /* 0x000fea0000300000 */
.L_x_168:
[----:B------:R-:W2:Y:S01]  /*8a50*/  LDL R0, [R1+0x8] ;  /* 0x0000080001007983 */ /* 0x000ea20000100800 */
[----:B------:R-:W-:Y:S01]  /*8a60*/  MOV R2, 0x400 ;  /* 0x0000040000027802 */ /* 0x000fe20000000f00 */
[----:B------:R-:W-:Y:S01]  /*8a70*/  BSSY B0, `(.L_x_169) ;  /* 0x0000006000007945 */ /* 0x000fe20003800000 */
[----:B------:R-:W1:Y:S01]  /*8a80*/  S2R R72, SR_CgaCtaId ;  /* 0x0000000000487919 */ /* 0x000e620000008800 */
[----:B--2---:R-:W-:Y:S02]  /*8a90*/  SHF.L.U32 R0, R0, 0x1f, RZ ;  /* 0x0000001f00007819 */ /* 0x004fe400000006ff */
[----:B-1----:R-:W-:Y:S04]  /*8aa0*/  LEA R2, R72, R2, 0x18 ;  /* 0x0000000248027211 */ /* 0x002fe800078ec0ff */
[----:B------:R-:W1:Y:S02]  /*8ab0*/  SYNCS.PHASECHK.TRANS64.TRYWAIT P1, [R2+URZ+0x38850], R0 ;  /* 0x03885000020075a7 */ /* 0x000e6400080211ff */
[----:B-1----:R-:W-:Y:S05]  /*8ac0*/  @!P1 BRA `(.L_x_170) ;  /* 0x0000008000b49947 */ /* 0x002fea0003800000 */
.L_x_303:
[----:B------:R-:W-:Y:S05]  /*8ad0*/  BSYNC B0 ;  /* 0x0000000000007941 */ /* 0x000fea0003800000 */
.L_x_169:
[----:B------:R-:W-:Y:S05]  /*8ae0*/  @!P0 BRA `(.L_x_171) ;  /* 0x0000000000048947 */ /* 0x000fea0003800000 */
[----:B------:R-:W-:Y:S05]  /*8af0*/  BPT.TRAP 0x1 ;  /* 0x000000040000795c */ /* 0x000fea0000300000 */
.L_x_171:
[----:B-1----:R-:W2:Y:S01]  /*8b00*/  LDL R0, [R1+0xc] ;  /* 0x00000c0001007983 */ /* 0x002ea20000100800 */
[----:B------:R-:W-:Y:S01]  /*8b10*/  BSSY B0, `(.L_x_172) ;  /* 0x0000004000007945 */ /* 0x000fe20003800000 */
[----:B--2---:R-:W-:Y:S04]  /*8b20*/  SHF.L.U32 R0, R0, 0x1f, RZ ;  /* 0x0000001f00007819 */ /* 0x004fe800000006ff */
[----:B------:R-:W1:Y:S02]  /*8b30*/  SYNCS.PHASECHK.TRANS64.TRYWAIT P1, [R2+URZ+0x38888], R0 ;  /* 0x03888800020075a7 */ /* 0x000e6400080211ff */
[----:B-1----:R-:W-:Y:S05]  /*8b40*/  @!P1 BRA `(.L_x_173) ;  /* 0x0000008000a89947 */ /* 0x002fea0003800000 */
.L_x_304:
[----:B------:R-:W-:Y:S05]  /*8b50*/  BSYNC B0 ;  /* 0x0000000000007941 */ /* 0x000fea0003800000 */
.L_x_172:
[----:B------:R-:W-:Y:S05]  /*8b60*/  @!P0 BRA `(.L_x_174) ;  /* 0x0000000000048947 */ /* 0x000fea0003800000 */
[----:B------:R-:W-:Y:S05]  /*8b70*/  BPT.TRAP 0x1 ;  /* 0x000000040000795c */ /* 0x000fea0000300000 */
.L_x_174:
[----:B------:R-:W-:Y:S01]  /*8b80*/  SHF.L.U32 R3, R79, 0x1f, RZ ;  /* 0x0000001f4f037819 */ /* 0x000fe200000006ff */
[----:B------:R-:W1:Y:S03]  /*8b90*/  S2R R73, SR_TID.X ;  /* 0x0000000000497919 */ /* 0x000e660000002100 */
[----:B------:R-:W2:Y:S01]  /*8ba0*/  SYNCS.PHASECHK.TRANS64.TRYWAIT P0, [R2+URZ+0x38830], R3 ;  /* 0x03883003020075a7 */ /* 0x000ea200080011ff */
[----:B-1----:R-:W-:Y:S01]  /*8bb0*/  SHF.R.U32.HI R0, RZ, 0x3, R73 ;  /* 0x00000003ff007819 */ /* 0x002fe20000011649 */
[----:B------:R-:W-:Y:S05]  /*8bc0*/  IMAD.U32 R75, R73, 0x10000, RZ ;  /* 0x00010000494b7824 */ /* 0x000fea00078e00ff */
[----:B------:R-:W-:Y:S04]  /*8bd0*/  LOP3.LUT R75, R75, 0x600010, R0, 0xc8, !PT ;  /* 0x006000104b4b7812 */ /* 0x000fe800078ec800 */
[----:B------:R-:W-:Y:S01]  /*8be0*/  LOP3.LUT R74, R75, 0x180, RZ, 0xfc, !PT ;  /* 0x000001804b4a7812 */ /* 0x000fe200078efcff */
[----:B--2---:R-:W-:Y:S06]  /*8bf0*/  @!P0 BRA `(.L_x_175) ;  /* 0x0000008000908947 */ /* 0x004fec0003800000 */
.L_x_305:
[----:B-1----:R-:W-:Y:S01]  /*8c00*/  SHF.R.U32.HI R3, RZ, 0x5, R73 ;  /* 0x00000005ff037819 */ /* 0x002fe20000011649 */
[----:B------:R-:W-:Y:S05]  /*8c10*/  WARPSYNC.ALL ;  /* 0x0000000000007948 */ /* 0x000fea0003800000 */
[C---:B------:R-:W-:Y:S01]  /*8c20*/  R2UR UR4, R74.reuse ;  /* 0x000000004a0472ca */ /* 0x040fe200000e0000 */
[----:B------:R-:W-:Y:S01]  /*8c30*/  VIADD R0, R74, 0x20 ;  /* 0x000000204a007836 */ /* 0x000fe20000000000 */
[----:B------:R-:W-:Y:S04]  /*8c40*/  LOP3.LUT R16, R3, 0x3, RZ, 0xc0, !PT ;  /* 0x0000000303107812 */ /* 0x000fe800078ec0ff */
[----:B------:R-:W-:Y:S04]  /*8c50*/  SHF.R.U32.HI R0, RZ, 0x15, R0 ;  /* 0x00000015ff007819 */ /* 0x000fe80000011600 */
[----:B------:R-:W-:Y:S03]  /*8c60*/  ISETP.NE.AND P0, PT, R16, R0, PT ;  /* 0x000000001000720c */ /* 0x000fe60003f05270 */
[----:B------:R-:W1:Y:S10]  /*8c70*/  LDTM.x16 R56, tmem[UR4] ;  /* 0x00000004003879ee */ /* 0x000e740008240000 */
[----:B-1----:R-:W-:Y:S05]  /*8c80*/  @!P0 BRA `(.L_x_176) ;  /* 0x0000000000408947 */ /* 0x002fea0003800000 */
[----:B------:R-:W1:Y:S01]  /*8c90*/  LDCU.64 UR8, c[0x4][0x80] ;  /* 0x01001000ff0877ac */ /* 0x000e620008000a00 */
[----:B------:R-:W-:Y:S01]  /*8ca0*/  MOV R15, 0x0 ;  /* 0x00000000000f7802 */ /* 0x000fe20000000f00 */
[----:B------:R-:W-:Y:S02]  /*8cb0*/  HFMA2 R12, -RZ, RZ, 0, 5.9604644775390625e-08 ;  /* 0x00000001ff0c7431 */ /* 0x000fe400000001ff */
[----:B------:R-:W-:Y:S02]  /*8cc0*/  IMAD.MOV.U32 R8, RZ, RZ, 0x192 ;  /* 0x00000192ff087424 */ /* 0x000fe400078e00ff */
[----:B------:R-:W-:Y:S01]  /*8cd0*/  IMAD.MOV.U32 R13, RZ, RZ, RZ ;  /* 0x000000ffff0d7224 */ /* 0x000fe200078e00ff */
[----:B------:R-:W2:Y:S01]  /*8ce0*/  LDCU.64 UR6, c[0x4][0x88] ;  /* 0x01001100ff0677ac */ /* 0x000ea20008000a00 */
[----:B------:R-:W3:Y:S01]  /*8cf0*/  LDC.64 R14, c[0x4][R15] ;  /* 0x010000000f0e7b82 */ /* 0x000ee20000000a00 */
[----:B------:R-:W4:Y:S01]  /*8d00*/  LDCU.64 UR4, c[0x4][0x8] ;  /* 0x01000100ff0477ac */ /* 0x000f220008000a00 */
[----:B-1----:R-:W-:Y:S01]  /*8d10*/  MOV R5, UR9 ;  /* 0x0000000900057c02 */ /* 0x002fe20008000f00 */
[----:B------:R-:W-:Y:S01]  /*8d20*/  IMAD.U32 R4, RZ, RZ, UR8 ;  /* 0x00000008ff047e24 */ /* 0x000fe2000f8e00ff */
[----:B--2---:R-:W-:Y:S01]  /*8d30*/  MOV R7, UR7 ;  /* 0x0000000700077c02 */ /* 0x004fe20008000f00 */
[----:B------:R-:W-:Y:S01]  /*8d40*/  IMAD.U32 R6, RZ, RZ, UR6 ;  /* 0x00000006ff067e24 */ /* 0x000fe2000f8e00ff */
[----:B----4-:R-:W-:Y:S01]  /*8d50*/  MOV R11, UR5 ;  /* 0x00000005000b7c02 */ /* 0x010fe20008000f00 */
[----:B------:R-:W-:Y:S02]  /*8d60*/  IMAD.U32 R10, RZ, RZ, UR4 ;  /* 0x00000004ff0a7e24 */ /* 0x000fe4000f8e00ff */
[----:B------:R-:W-:Y:S07]  /*8d70*/  LEPC R20, `(.L_x_176) ;  /* 0x000000001014794e */ /* 0x000fee0000000000 */
[----:B---3--:R-:W-:Y:S05]  /*8d80*/  CALL.ABS.NOINC R14 ;  /* 0x000000000e007343 */ /* 0x008fea0003c00000 */
.L_x_176:
[----:B------:R-:W-:Y:S05]  /*8d90*/  WARPSYNC.ALL ;  /* 0x0000000000007948 */ /* 0x000fea0003800000 */
[C---:B------:R-:W-:Y:S01]  /*8da0*/  R2UR UR4, R74.reuse ;  /* 0x000000004a0472ca */ /* 0x040fe200000e0000 */
[----:B------:R-:W-:Y:S05]  /*8db0*/  VIADD R0, R74, 0x40 ;  /* 0x000000404a007836 */ /* 0x000fea0000000000 */
[----:B------:R-:W-:Y:S04]  /*8dc0*/  SHF.R.U32.HI R0, RZ, 0x15, R0 ;  /* 0x00000015ff007819 */ /* 0x000fe80000011600 */
[----:B------:R-:W-:Y:S03]  /*8dd0*/  ISETP.NE.AND P0, PT, R16, R0, PT ;  /* 0x000000001000720c */ /* 0x000fe60003f05270 */
[----:B------:R-:W1:Y:S10]  /*8de0*/  LDTM.x16 R40, tmem[UR4+0x20] ;  /* 0x00002004002879ee */ /* 0x000e740008240000 */
        /* <DEDUP_REMOVED lines=17> */
.L_x_177:
[----:B------:R-:W-:Y:S05]  /*8f00*/  WARPSYNC.ALL ;  /* 0x0000000000007948 */ /* 0x000fea0003800000 */
[C---:B------:R-:W-:Y:S01]  /*8f10*/  R2UR UR4, R74.reuse ;  /* 0x000000004a0472ca */ /* 0x040fe200000e0000 */
[----:B------:R-:W-:Y:S01]  /*8f20*/  VIADD R0, R74, 0x60 ;  /* 0x000000604a007836 */ /* 0x000fe20000000000 */
[----:B------:R-:W-:Y:S04]  /*8f30*/  BSSY.RECONVERGENT B6, `(.L_x_178) ;  /* 0x0000015000067945 */ /* 0x000fe80003800200 */
        /* <DEDUP_REMOVED lines=20> */
.L_x_179:
[----:B------:R-:W-:Y:S05]  /*9080*/  BSYNC.RECONVERGENT B6 ;  /* 0x0000000000067941 */ /* 0x000fea0003800200 */
.L_x_178:
[----:B------:R-:W1:Y:S01]  /*9090*/  LDC R3, c[0x0][0x448] ;  /* 0x00011200ff037b82 */ /* 0x000e620000000800 */
[----:B------:R-:W-:Y:S05]  /*90a0*/  WARPSYNC.ALL ;  /* 0x0000000000007948 */ /* 0x000fea0003800000 */
[----:B------:R-:W-:Y:S02]  /*90b0*/  R2UR UR4, R74 ;  /* 0x000000004a0472ca */ /* 0x000fe400000e0000 */
[----:B------:R-:W-:Y:S02]  /*90c0*/  SHF.R.U32.HI R0, RZ, 0x1, R73 ;  /* 0x00000001ff007819 */ /* 0x000fe40000011649 */
[----:B------:R-:W-:Y:S02]  /*90d0*/  LOP3.LUT R78, R78, 0xfffffffd, RZ, 0xc0, !PT ;  /* 0xfffffffd4e4e7812 */ /* 0x000fe400078ec0ff */
[----:B------:R-:W-:Y:S04]  /*90e0*/  LOP3.LUT R0, R0, 0x40, RZ, 0xc0, !PT ;  /* 0x0000004000007812 */ /* 0x000fe800078ec0ff */
[----:B------:R-:W-:Y:S05]  /*90f0*/  IADD3 R0, PT, PT, R2, R0, RZ ;  /* 0x0000000002007210 */ /* 0x000fea0007ffe0ff */
[----:B------:R-:W2:Y:S08]  /*9100*/  LDS.128 R4, [R0+0x38000] ;  /* 0x0380000000047984 */ /* 0x000eb00000000c00 */
[----:B------:R-:W3:Y:S08]  /*9110*/  LDS.128 R8, [R0+0x38010] ;  /* 0x0380100000087984 */ /* 0x000ef00000000c00 */
[----:B------:R-:W4:Y:S08]  /*9120*/  LDS.128 R12, [R0+0x38020] ;  /* 0x03802000000c7984 */ /* 0x000f300000000c00 */
[----:B------:R-:W5:Y:S08]  /*9130*/  LDS.128 R16, [R0+0x38030] ;  /* 0x0380300000107984 */ /* 0x000f700000000c00 */
[----:B------:R-:W-:Y:S01]  /*9140*/  LDS.128 R20, [R0+0x38130] ;  /* 0x0381300000147984 */ /* 0x000fe20000000c00 */
[----:B-1----:R-:W-:Y:S04]  /*9150*/  FMUL R3, R3, 1.4426950216293334961 ;  /* 0x3fb8aa3b03037820 */ /* 0x002fe80000400000 */
[C---:B--2---:R-:W-:Y:S02]  /*9160*/  FFMA2 R4, R3.reuse.F32, R56.F32x2.HI_LO, R4.F32x2.HI_LO ;  /* 0x0000003803047249 */ /* 0x044fe40000040004 */
[----:B------:R-:W-:Y:S03]  /*9170*/  FFMA2 R6, R3.F32, R58.F32x2.HI_LO, R6.F32x2.HI_LO ;  /* 0x0000003a03067249 */ /* 0x000fe60000040006 */
[----:B------:R-:W-:Y:S02]  /*9180*/  FSETP.GEU.AND P1, PT, R5, -126, PT ;  /* 0xc2fc00000500780b */ /* 0x000fe40003f2e000 */
[----:B------:R-:W-:Y:S01]  /*9190*/  FSETP.GEU.AND P3, PT, R6, -126, PT ;  /* 0xc2fc00000600780b */ /* 0x000fe20003f6e000 */
[----:B---3--:R-:W-:Y:S01]  /*91a0*/  FFMA2 R8, R3.F32, R60.F32x2.HI_LO, R8.F32x2.HI_LO ;  /* 0x0000003c03087249 */ /* 0x008fe20000040008 */
[----:B------:R-:W-:Y:S01]  /*91b0*/  FSETP.GEU.AND P4, PT, R7, -126, PT ;  /* 0xc2fc00000700780b */ /* 0x000fe20003f8e000 */
[----:B------:R-:W-:Y:S01]  /*91c0*/  FFMA2 R10, R3.F32, R62.F32x2.HI_LO, R10.F32x2.HI_LO ;  /* 0x0000003e030a7249 */ /* 0x000fe2000004000a */
[----:B------:R-:W-:Y:S02]  /*91d0*/  FSETP.GEU.AND P0, PT, R4, -126, PT ;  /* 0xc2fc00000400780b */ /* 0x000fe40003f0e000 */
[----:B------:R-:W-:Y:S02]  /*91e0*/  FSETP.GEU.AND P5, PT, R8, -126, PT ;  /* 0xc2fc00000800780b */ /* 0x000fe40003fae000 */
[----:B------:R-:W-:Y:S01]  /*91f0*/  FSETP.GEU.AND P6, PT, R9, -126, PT ;  /* 0xc2fc00000900780b */ /* 0x000fe20003fce000 */
[----:B----4-:R-:W-:Y:S01]  /*9200*/  FFMA2 R12, R3.F32, R64.F32x2.HI_LO, R12.F32x2.HI_LO ;  /* 0x00000040030c7249 */ /* 0x010fe2000004000c */
[----:B------:R-:W-:Y:S01]  /*9210*/  FSETP.GEU.AND P2, PT, R10, -126, PT ;  /* 0xc2fc00000a00780b */ /* 0x000fe20003f4e000 */
[----:B------:R-:W-:Y:S01]  /*9220*/  @!P1 FMUL R5, R5, 0.5 ;  /* 0x3f00000005059820 */ /* 0x000fe20000400000 */
[----:B------:R-:W-:Y:S02]  /*9230*/  FFMA2 R14, R3.F32, R66.F32x2.HI_LO, R14.F32x2.HI_LO ;  /* 0x00000042030e7249 */ /* 0x000fe4000004000e */
[----:B------:R-:W-:Y:S01]  /*9240*/  @!P3 FMUL R6, R6, 0.5 ;  /* 0x3f0000000606b820 */ /* 0x000fe20000400000 */
[----:B------:R-:W1:Y:S01]  /*9250*/  MUFU.EX2 R57, R5 ;  /* 0x0000000500397308 */ /* 0x000e620000000800 */
[----:B------:R-:W-:Y:S01]  /*9260*/  @!P4 FMUL R7, R7, 0.5 ;  /* 0x3f0000000707c820 */ /* 0x000fe20000400000 */
[----:B------:R-:W-:Y:S01]  /*9270*/  @!P0 FMUL R4, R4, 0.5 ;  /* 0x3f00000004048820 */ /* 0x000fe20000400000 */
[----:B-----5:R-:W-:Y:S02]  /*9280*/  FFMA2 R16, R3.F32, R68.F32x2.HI_LO, R16.F32x2.HI_LO ;  /* 0x0000004403107249 */ /* 0x020fe40000040010 */
[----:B------:R-:W-:Y:S01]  /*9290*/  @!P5 FMUL R8, R8, 0.5 ;  /* 0x3f0000000808d820 */ /* 0x000fe20000400000 */
[----:B------:R-:W-:Y:S01]  /*92a0*/  @!P6 FMUL R9, R9, 0.5 ;  /* 0x3f0000000909e820 */ /* 0x000fe20000400000 */
[----:B------:R-:W-:Y:S03]  /*92b0*/  FFMA2 R18, R3.F32, R70.F32x2.HI_LO, R18.F32x2.HI_LO ;  /* 0x0000004603127249 */ /* 0x000fe60000040012 */
[----:B------:R2:W3:Y:S10]  /*92c0*/  MUFU.EX2 R56, R4 ;  /* 0x0000000400387308 */ /* 0x0004f40000000800 */
[----:B------:R-:W4:Y:S01]  /*92d0*/  MUFU.EX2 R58, R6 ;  /* 0x00000006003a7308 */ /* 0x000f220000000800 */
[----:B-1----:R-:W-:Y:S09]  /*92e0*/  @!P1 FMUL R57, R57, R57 ;  /* 0x0000003939399220 */ /* 0x002ff20000400000 */
[----:B------:R1:W5:Y:S01]  /*92f0*/  MUFU.EX2 R59, R7 ;  /* 0x00000007003b7308 */ /* 0x0003620000000800 */
[----:B--2---:R-:W-:Y:S01]  /*9300*/  P2R R4, PR, RZ, 0x4 ;  /* 0x00000004ff047803 */ /* 0x004fe20000000000 */
[----:B---3--:R-:W-:Y:S01]  /*9310*/  @!P0 FMUL R56, R56, R56 ;  /* 0x0000003838388220 */ /* 0x008fe20000400000 */
[----:B------:R-:W-:Y:S02]  /*9320*/  FSETP.GEU.AND P0, PT, R11, -126, PT ;  /* 0xc2fc00000b00780b */ /* 0x000fe40003f0e000 */
[----:B------:R-:W-:Y:S02]  /*9330*/  ISETP.NE.AND P1, PT, R4, RZ, PT ;  /* 0x000000ff0400720c */ /* 0x000fe40003f25270 */
[----:B------:R-:W-:Y:S03]  /*9340*/  FSETP.GEU.AND P2, PT, R12, -126, PT ;  /* 0xc2fc00000c00780b */ /* 0x000fe60003f4e000 */
[----:B------:R-:W2:Y:S01]  /*9350*/  MUFU.EX2 R60, R8 ;  /* 0x00000008003c7308 */ /* 0x000ea20000000800 */
[----:B----4-:R-:W-:Y:S01]  /*9360*/  @!P3 FMUL R58, R58, R58 ;  /* 0x0000003a3a3ab220 */ /* 0x010fe20000400000 */
[----:B------:R-:W-:Y:S08]  /*9370*/  FSETP.GEU.AND P3, PT, R13, -126, PT ;  /* 0xc2fc00000d00780b */ /* 0x000ff00003f6e000 */
[----:B------:R-:W3:Y:S01]  /*9380*/  MUFU.EX2 R61, R9 ;  /* 0x00000009003d7308 */ /* 0x000ee20000000800 */
[----:B-1----:R-:W1:Y:S01]  /*9390*/  LDS.128 R4, [R0+0x38080] ;  /* 0x0380800000047984 */ /* 0x002e620000000c00 */
[----:B------:R-:W-:Y:S01]  /*93a0*/  @!P1 FMUL R10, R10, 0.5 ;  /* 0x3f0000000a0a9820 */ /* 0x000fe20000400000 */
[----:B------:R-:W-:Y:S01]  /*93b0*/  @!P0 FMUL R11, R11, 0.5 ;  /* 0x3f0000000b0b8820 */ /* 0x000fe20000400000 */
[----:B------:R-:W-:Y:S01]  /*93c0*/  @!P2 FMUL R12, R12, 0.5 ;  /* 0x3f0000000c0ca820 */ /* 0x000fe20000400000 */
[----:B-----5:R-:W-:Y:S01]  /*93d0*/  @!P4 FMUL R59, R59, R59 ;  /* 0x0000003b3b3bc220 */ /* 0x020fe20000400000 */
[----:B------:R-:W-:Y:S01]  /*93e0*/  FSETP.GEU.AND P4, PT, R14, -126, PT ;  /* 0xc2fc00000e00780b */ /* 0x000fe20003f8e000 */
[----:B------:R-:W-:Y:S03]  /*93f0*/  @!P3 FMUL R13, R13, 0.5 ;  /* 0x3f0000000d0db820 */ /* 0x000fe60000400000 */
[----:B------:R-:W4:Y:S01]  /*9400*/  MUFU.EX2 R62, R10 ;  /* 0x0000000a003e7308 */ /* 0x000f220000000800 */
[----:B--2---:R-:W-:Y:S01]  /*9410*/  @!P5 FMUL R60, R60, R60 ;  /* 0x0000003c3c3cd220 */ /* 0x004fe20000400000 */
[----:B------:R-:W-:Y:S08]  /*9420*/  FSETP.GEU.AND P5, PT, R15, -126, PT ;  /* 0xc2fc00000f00780b */ /* 0x000ff00003fae000 */
[----:B------:R2:W5:Y:S01]  /*9430*/  MUFU.EX2 R63, R11 ;  /* 0x0000000b003f7308 */ /* 0x0005620000000800 */
[----:B---3--:R-:W-:Y:S01]  /*9440*/  @!P6 FMUL R61, R61, R61 ;  /* 0x0000003d3d3de220 */ /* 0x008fe20000400000 */
[----:B------:R-:W-:Y:S01]  /*9450*/  FSETP.GEU.AND P6, PT, R16, -126, PT ;  /* 0xc2fc00001000780b */ /* 0x000fe20003fce000 */
[----:B------:R-:W-:Y:S02]  /*9460*/  @!P4 FMUL R14, R14, 0.5 ;  /* 0x3f0000000e0ec820 */ /* 0x000fe40000400000 */
[----:B------:R-:W-:Y:S05]  /*9470*/  @!P5 FMUL R15, R15, 0.5 ;  /* 0x3f0000000f0fd820 */ /* 0x000fea0000400000 */
[----:B------:R3:W1:Y:S01]  /*9480*/  MUFU.EX2 R64, R12 ;  /* 0x0000000c00407308 */ /* 0x0006620000000800 */
[----:B----4-:R-:W-:Y:S01]  /*9490*/  @!P1 FMUL R62, R62, R62 ;  /* 0x0000003e3e3e9220 */ /* 0x010fe20000400000 */
[----:B------:R-:W-:Y:S03]  /*94a0*/  FSETP.GEU.AND P1, PT, R17, -126, PT ;  /* 0xc2fc00001100780b */ /* 0x000fe60003f2e000 */
[----:B------:R-:W-:Y:S05]  /*94b0*/  @!P6 FMUL R16, R16, 0.5 ;  /* 0x3f0000001010e820 */ /* 0x000fea0000400000 */
[----:B------:R-:W4:Y:S01]  /*94c0*/  MUFU.EX2 R65, R13 ;  /* 0x0000000d00417308 */ /* 0x000f220000000800 */
[----:B--2---:R-:W2:Y:S01]  /*94d0*/  LDS.128 R8, [R0+0x38090] ;  /* 0x0380900000087984 */ /* 0x004ea20000000c00 */
[----:B-----5:R-:W-:Y:S01]  /*94e0*/  @!P0 FMUL R63, R63, R63 ;  /* 0x0000003f3f3f8220 */ /* 0x020fe20000400000 */
[----:B------:R-:W-:Y:S07]  /*94f0*/  FSETP.GEU.AND P0, PT, R19, -126, PT ;  /* 0xc2fc00001300780b */ /* 0x000fee0003f0e000 */
[----:B------:R-:W5:Y:S01]  /*9500*/  MUFU.EX2 R66, R14 ;  /* 0x0000000e00427308 */ /* 0x000f620000000800 */
[----:B---3--:R-:W-:Y:S01]  /*9510*/  P2R R12, PR, RZ, 0x2 ;  /* 0x00000002ff0c7803 */ /* 0x008fe20000000000 */
[----:B-1----:R-:W-:Y:S01]  /*9520*/  @!P2 FMUL R64, R64, R64 ;  /* 0x000000404040a220 */ /* 0x002fe20000400000 */
[C---:B------:R-:W-:Y:S01]  /*9530*/  FFMA2 R4, R3.reuse.F32, R40.F32x2.HI_LO, R4.F32x2.HI_LO ;  /* 0x0000002803047249 */ /* 0x040fe20000040004 */
[----:B------:R-:W-:Y:S01]  /*9540*/  FSETP.GEU.AND P1, PT, R18, -126, PT ;  /* 0xc2fc00001200780b */ /* 0x000fe20003f2e000 */
[----:B------:R-:W-:Y:S01]  /*9550*/  FFMA2 R6, R3.F32, R42.F32x2.HI_LO, R6.F32x2.HI_LO ;  /* 0x0000002a03067249 */ /* 0x000fe20000040006 */
[----:B------:R-:W-:Y:S04]  /*9560*/  ISETP.NE.AND P2, PT, R12, RZ, PT ;  /* 0x000000ff0c00720c */ /* 0x000fe80003f45270 */
[----:B------:R1:W3:Y:S01]  /*9570*/  MUFU.EX2 R67, R15 ;  /* 0x0000000f00437308 */ /* 0x0002e20000000800 */
[----:B------:R-:W-:Y:S01]  /*9580*/  @!P0 FMUL R19, R19, 0.5 ;  /* 0x3f00000013138820 */ /* 0x000fe20000400000 */
[----:B----4-:R-:W-:Y:S01]  /*9590*/  @!P3 FMUL R65, R65, R65 ;  /* 0x000000414141b220 */ /* 0x010fe20000400000 */
[----:B------:R-:W-:Y:S07]  /*95a0*/  FSETP.GEU.AND P3, PT, R4, -126, PT ;  /* 0xc2fc00000400780b */ /* 0x000fee0003f6e000 */
[----:B------:R-:W4:Y:S01]  /*95b0*/  MUFU.EX2 R68, R16 ;  /* 0x0000001000447308 */ /* 0x000f220000000800 */
[----:B------:R-:W-:Y:S01]  /*95c0*/  @!P1 FMUL R18, R18, 0.5 ;  /* 0x3f00000012129820 */ /* 0x000fe20000400000 */
[----:B-----5:R-:W-:Y:S01]  /*95d0*/  @!P4 FMUL R66, R66, R66 ;  /* 0x000000424242c220 */ /* 0x020fe20000400000 */
[----:B------:R-:W-:Y:S01]  /*95e0*/  @!P2 FMUL R17, R17, 0.5 ;  /* 0x3f0000001111a820 */ /* 0x000fe20000400000 */
[----:B------:R-:W-:Y:S06]  /*95f0*/  FSETP.GEU.AND P4, PT, R5, -126, PT ;  /* 0xc2fc00000500780b */ /* 0x000fec0003f8e000 */
[----:B------:R-:W5:Y:S01]  /*9600*/  MUFU.EX2 R69, R17 ;  /* 0x0000001100457308 */ /* 0x000f620000000800 */
[----:B-1----:R-:W1:Y:S01]  /*9610*/  LDS.128 R12, [R0+0x380a0] ;  /* 0x0380a000000c7984 */ /* 0x002e620000000c00 */
[----:B------:R-:W-:Y:S01]  /*9620*/  @!P3 FMUL R4, R4, 0.5 ;  /* 0x3f0000000404b820 */ /* 0x000fe20000400000 */
[----:B---3--:R-:W-:Y:S01]  /*9630*/  @!P5 FMUL R67, R67, R67 ;  /* 0x000000434343d220 */ /* 0x008fe20000400000 */
[----:B------:R-:W-:Y:S06]  /*9640*/  FSETP.GEU.AND P5, PT, R6, -126, PT ;  /* 0xc2fc00000600780b */ /* 0x000fec0003fae000 */
[----:B------:R3:W3:Y:S01]  /*9650*/  MUFU.EX2 R76, R4 ;  /* 0x00000004004c7308 */ /* 0x0006e20000000800 */
[----:B------:R-:W-:Y:S01]  /*9660*/  @!P4 FMUL R5, R5, 0.5 ;  /* 0x3f0000000505c820 */ /* 0x000fe20000400000 */
[C---:B--2---:R-:W-:Y:S02]  /*9670*/  FFMA2 R8, R3.reuse.F32, R44.F32x2.HI_LO, R8.F32x2.HI_LO ;  /* 0x0000002c03087249 */ /* 0x044fe40000040008 */
[----:B------:R-:W-:Y:S02]  /*9680*/  FFMA2 R10, R3.F32, R46.F32x2.HI_LO, R10.F32x2.HI_LO ;  /* 0x0000002e030a7249 */ /* 0x000fe4000004000a */
[----:B----4-:R-:W-:Y:S01]  /*9690*/  @!P6 FMUL R68, R68, R68 ;  /* 0x000000444444e220 */ /* 0x010fe20000400000 */
[----:B------:R-:W-:Y:S03]  /*96a0*/  FSETP.GEU.AND P6, PT, R7, -126, PT ;  /* 0xc2fc00000700780b */ /* 0x000fe60003fce000 */
[----:B------:R-:W2:Y:S01]  /*96b0*/  MUFU.EX2 R71, R19 ;  /* 0x0000001300477308 */ /* 0x000ea20000000800 */
[----:B------:R-:W-:Y:S01]  /*96c0*/  @!P5 FMUL R6, R6, 0.5 ;  /* 0x3f0000000606d820 */ /* 0x000fe20000400000 */
[----:B-----5:R-:W-:Y:S01]  /*96d0*/  @!P2 FMUL R69, R69, R69 ;  /* 0x000000454545a220 */ /* 0x020fe20000400000 */
[----:B------:R-:W-:Y:S07]  /*96e0*/  FSETP.GEU.AND P2, PT, R8, -126, PT ;  /* 0xc2fc00000800780b */ /* 0x000fee0003f4e000 */
[----:B------:R4:W-:Y:S01]  /*96f0*/  MUFU.EX2 R70, R18 ;  /* 0x0000001200467308 */ /* 0x0009e20000000800 */
[----:B---3--:R-:W-:Y:S01]  /*9700*/  P2R R4, PR, RZ, 0x4 ;  /* 0x00000004ff047803 */ /* 0x008fe20000000000 */
[----:B------:R-:W-:Y:S01]  /*9710*/  @!P3 FMUL R76, R76, R76 ;  /* 0x0000004c4c4cb220 */ /* 0x000fe20000400000 */
[----:B------:R-:W-:Y:S01]  /*9720*/  FSETP.GEU.AND P2, PT, R9, -126, PT ;  /* 0xc2fc00000900780b */ /* 0x000fe20003f4e000 */
[----:B------:R-:W-:Y:S01]  /*9730*/  @!P6 FMUL R7, R7, 0.5 ;  /* 0x3f0000000707e820 */ /* 0x000fe20000400000 */
[C---:B------:R-:W-:Y:S05]  /*9740*/  ISETP.NE.AND P3, PT, R4.reuse, RZ, PT ;  /* 0x000000ff0400720c */ /* 0x040fea0003f65270 */
[----:B------:R-:W3:Y:S01]  /*9750*/  MUFU.EX2 R77, R5 ;  /* 0x00000005004d7308 */ /* 0x000ee20000000800 */
[----:B--2---:R-:W-:Y:S01]  /*9760*/  @!P0 FMUL R71, R71, R71 ;  /* 0x0000004747478220 */ /* 0x004fe20000400000 */
[----:B------:R-:W-:Y:S08]  /*9770*/  ISETP.NE.AND P0, PT, R4, RZ, PT ;  /* 0x000000ff0400720c */ /* 0x000ff00003f05270 */
[----:B------:R-:W2:Y:S01]  /*9780*/  MUFU.EX2 R80, R6 ;  /* 0x0000000600507308 */ /* 0x000ea20000000800 */
[----:B----4-:R-:W4:Y:S01]  /*9790*/  LDS.128 R16, [R0+0x380b0] ;  /* 0x0380b00000107984 */ /* 0x010f220000000c00 */
[----:B------:R-:W-:Y:S01]  /*97a0*/  @!P2 FMUL R9, R9, 0.5 ;  /* 0x3f0000000909a820 */ /* 0x000fe20000400000 */
[----:B-1----:R-:W-:Y:S01]  /*97b0*/  FFMA2 R12, R3.F32, R48.F32x2.HI_LO, R12.F32x2.HI_LO ;  /* 0x00000030030c7249 */ /* 0x002fe2000004000c */
[----:B------:R-:W-:Y:S01]  /*97c0*/  F2FP.BF16.F32.PACK_AB R48, R57, R56 ;  /* 0x000000383930723e */ /* 0x000fe200000010ff */
[----:B------:R-:W-:Y:S01]  /*97d0*/  FFMA2 R14, R3.F32, R50.F32x2.HI_LO, R14.F32x2.HI_LO ;  /* 0x00000032030e7249 */ /* 0x000fe2000004000e */
[----:B------:R-:W-:Y:S01]  /*97e0*/  F2FP.BF16.F32.PACK_AB R49, R59, R58 ;  /* 0x0000003a3b31723e */ /* 0x000fe200000010ff */
[----:B------:R-:W-:Y:S03]  /*97f0*/  @!P0 FMUL R8, R8, 0.5 ;  /* 0x3f00000008088820 */ /* 0x000fe60000400000 */
[----:B------:R1:W5:Y:S01]  /*9800*/  MUFU.EX2 R81, R7 ;  /* 0x0000000700517308 */ /* 0x0003620000000800 */
[----:B------:R-:W-:Y:S01]  /*9810*/  FSETP.GEU.AND P0, PT, R11, -126, PT ;  /* 0xc2fc00000b00780b */ /* 0x000fe20003f0e000 */
[----:B---3--:R-:W-:Y:S01]  /*9820*/  @!P4 FMUL R77, R77, R77 ;  /* 0x0000004d4d4dc220 */ /* 0x008fe20000400000 */
[----:B------:R-:W-:Y:S01]  /*9830*/  FSETP.GEU.AND P4, PT, R12, -126, PT ;  /* 0xc2fc00000c00780b */ /* 0x000fe20003f8e000 */
[----:B------:R-:W-:Y:S01]  /*9840*/  @!P1 FMUL R70, R70, R70 ;  /* 0x0000004646469220 */ /* 0x000fe20000400000 */
[----:B------:R-:W-:Y:S02]  /*9850*/  FSETP.GEU.AND P1, PT, R10, -126, PT ;  /* 0xc2fc00000a00780b */ /* 0x000fe40003f2e000 */
[----:B------:R-:W-:Y:S03]  /*9860*/  F2FP.BF16.F32.PACK_AB R50, R61, R60 ;  /* 0x0000003c3d32723e */ /* 0x000fe600000010ff */
[----:B------:R-:W3:Y:S01]  /*9870*/  MUFU.EX2 R84, R8 ;  /* 0x0000000800547308 */ /* 0x000ee20000000800 */
[----:B--2---:R-:W-:Y:S01]  /*9880*/  @!P5 FMUL R80, R80, R80 ;  /* 0x000000505050d220 */ /* 0x004fe20000400000 */
[----:B------:R-:W-:Y:S02]  /*9890*/  FSETP.GEU.AND P5, PT, R13, -126, PT ;  /* 0xc2fc00000d00780b */ /* 0x000fe40003fae000 */
[----:B------:R-:W-:Y:S01]  /*98a0*/  F2FP.BF16.F32.PACK_AB R51, R63, R62 ;  /* 0x0000003e3f33723e */ /* 0x000fe200000010ff */
[----:B------:R-:W-:Y:S01]  /*98b0*/  @!P0 FMUL R11, R11, 0.5 ;  /* 0x3f0000000b0b8820 */ /* 0x000fe20000400000 */
[----:B------:R-:W-:Y:S04]  /*98c0*/  F2FP.BF16.F32.PACK_AB R40, R77, R76 ;  /* 0x0000004c4d28723e */ /* 0x000fe800000010ff */
[----:B------:R-:W2:Y:S01]  /*98d0*/  MUFU.EX2 R85, R9 ;  /* 0x0000000900557308 */ /* 0x000ea20000000800 */
[----:B-1----:R-:W1:Y:S01]  /*98e0*/  LDS.128 R4, [R0+0x38100] ;  /* 0x0381000000047984 */ /* 0x002e620000000c00 */
[----:B------:R-:W-:Y:S01]  /*98f0*/  @!P1 FMUL R10, R10, 0.5 ;  /* 0x3f0000000a0a9820 */ /* 0x000fe20000400000 */
[----:B------:R-:W-:Y:S01]  /*9900*/  @!P4 FMUL R12, R12, 0.5 ;  /* 0x3f0000000c0cc820 */ /* 0x000fe20000400000 */
[----:B-----5:R-:W-:Y:S01]  /*9910*/  @!P6 FMUL R81, R81, R81 ;  /* 0x000000515151e220 */ /* 0x020fe20000400000 */
[----:B------:R-:W-:Y:S01]  /*9920*/  FSETP.GEU.AND P6, PT, R14, -126, PT ;  /* 0xc2fc00000e00780b */ /* 0x000fe20003fce000 */
[----:B------:R-:W-:Y:S04]  /*9930*/  @!P5 FMUL R13, R13, 0.5 ;  /* 0x3f0000000d0dd820 */ /* 0x000fe80000400000 */
[----:B------:R5:W5:Y:S01]  /*9940*/  MUFU.EX2 R82, R12 ;  /* 0x0000000c00527308 */ /* 0x000b620000000800 */
[----:B---3--:R-:W-:Y:S01]  /*9950*/  @!P3 FMUL R84, R84, R84 ;  /* 0x000000545454b220 */ /* 0x008fe20000400000 */
[----:B------:R-:W-:Y:S02]  /*9960*/  FSETP.GEU.AND P3, PT, R15, -126, PT ;  /* 0xc2fc00000f00780b */ /* 0x000fe40003f6e000 */
[----:B------:R-:W-:Y:S06]  /*9970*/  F2FP.BF16.F32.PACK_AB R41, R81, R80 ;  /* 0x000000505129723e */ /* 0x000fec00000010ff */
[----:B------:R-:W3:Y:S01]  /*9980*/  MUFU.EX2 R83, R13 ;  /* 0x0000000d00537308 */ /* 0x000ee20000000800 */
[----:B----4-:R-:W-:Y:S01]  /*9990*/  FFMA2 R16, R3.F32, R52.F32x2.HI_LO, R16.F32x2.HI_LO ;  /* 0x0000003403107249 */ /* 0x010fe20000040010 */
[----:B------:R-:W-:Y:S01]  /*99a0*/  F2FP.BF16.F32.PACK_AB R52, R65, R64 ;  /* 0x000000404134723e */ /* 0x000fe200000010ff */
[----:B------:R-:W-:Y:S01]  /*99b0*/  @!P6 FMUL R14, R14, 0.5 ;  /* 0x3f0000000e0ee820 */ /* 0x000fe20000400000 */
[----:B--2---:R-:W-:Y:S01]  /*99c0*/  @!P2 FMUL R85, R85, R85 ;  /* 0x000000555555a220 */ /* 0x004fe20000400000 */
[----:B------:R-:W-:Y:S01]  /*99d0*/  FFMA2 R18, R3.F32, R54.F32x2.HI_LO, R18.F32x2.HI_LO ;  /* 0x0000003603127249 */ /* 0x000fe20000040012 */
[----:B------:R-:W-:Y:S04]  /*99e0*/  F2FP.BF16.F32.PACK_AB R53, R67, R66 ;  /* 0x000000424335723e */ /* 0x000fe800000010ff */
[----:B------:R-:W2:Y:S01]  /*99f0*/  MUFU.EX2 R88, R10 ;  /* 0x0000000a00587308 */ /* 0x000ea20000000800 */
[----:B-----5:R-:W-:Y:S01]  /*9a00*/  P2R R12, PR, RZ, 0x8 ;  /* 0x00000008ff0c7803 */ /* 0x020fe20000000000 */
[----:B------:R-:W-:Y:S01]  /*9a10*/  @!P4 FMUL R82, R82, R82 ;  /* 0x000000525252c220 */ /* 0x000fe20000400000 */
[----:B------:R-:W-:Y:S02]  /*9a20*/  FSETP.GEU.AND P3, PT, R16, -126, PT ;  /* 0xc2fc00001000780b */ /* 0x000fe40003f6e000 */
[C---:B------:R-:W-:Y:S02]  /*9a30*/  ISETP.NE.AND P2, PT, R12.reuse, RZ, PT ;  /* 0x000000ff0c00720c */ /* 0x040fe40003f45270 */
[----:B------:R-:W-:Y:S03]  /*9a40*/  ISETP.NE.AND P4, PT, R12, RZ, PT ;  /* 0x000000ff0c00720c */ /* 0x000fe60003f85270 */
[----:B------:R-:W4:Y:S01]  /*9a50*/  MUFU.EX2 R89, R11 ;  /* 0x0000000b00597308 */ /* 0x000f220000000800 */
[----:B---3--:R-:W-:Y:S01]  /*9a60*/  @!P5 FMUL R83, R83, R83 ;  /* 0x000000535353d220 */ /* 0x008fe20000400000 */
[----:B------:R-:W-:Y:S02]  /*9a70*/  F2FP.BF16.F32.PACK_AB R54, R69, R68 ;  /* 0x000000444536723e */ /* 0x000fe400000010ff */
[----:B------:R-:W-:Y:S02]  /*9a80*/  F2FP.BF16.F32.PACK_AB R55, R71, R70 ;  /* 0x000000464737723e */ /* 0x000fe400000010ff */
[----:B------:R-:W-:Y:S04]  /*9a90*/  F2FP.BF16.F32.PACK_AB R42, R85, R84 ;  /* 0x00000054552a723e */ /* 0x000fe800000010ff */
[----:B------:R-:W3:Y:S01]  /*9aa0*/  MUFU.EX2 R86, R14 ;  /* 0x0000000e00567308 */ /* 0x000ee20000000800 */
[----:B-1----:R-:W-:Y:S01]  /*9ab0*/  FFMA2 R4, R3.F32, R24.F32x2.HI_LO, R4.F32x2.HI_LO ;  /* 0x0000001803047249 */ /* 0x002fe20000040004 */
[----:B------:R-:W-:Y:S01]  /*9ac0*/  F2FP.BF16.F32.PACK_AB R44, R83, R82 ;  /* 0x00000052532c723e */ /* 0x000fe200000010ff */
[----:B------:R-:W-:Y:S01]  /*9ad0*/  @!P2 FMUL R15, R15, 0.5 ;  /* 0x3f0000000f0fa820 */ /* 0x000fe20000400000 */
[----:B------:R-:W-:Y:S01]  /*9ae0*/  @!P3 FMUL R16, R16, 0.5 ;  /* 0x3f0000001010b820 */ /* 0x000fe20000400000 */
[----:B------:R-:W-:Y:S01]  /*9af0*/  FFMA2 R6, R3.F32, R26.F32x2.HI_LO, R6.F32x2.HI_LO ;  /* 0x0000001a03067249 */ /* 0x000fe20000040006 */
[----:B------:R-:W-:Y:S01]  /*9b00*/  FSETP.GEU.AND P5, PT, R4, -126, PT ;  /* 0xc2fc00000400780b */ /* 0x000fe20003fae000 */
[----:B------:R-:W-:Y:S03]  /*9b10*/  LDS.128 R24, [R0+0x38180] ;  /* 0x0381800000187984 */ /* 0x000fe60000000c00 */
[----:B------:R1:W5:Y:S01]  /*9b20*/  MUFU.EX2 R87, R15 ;  /* 0x0000000f00577308 */ /* 0x0003620000000800 */
[----:B------:R-:W-:Y:S01]  /*9b30*/  FSETP.GEU.AND P2, PT, R17, -126, PT ;  /* 0xc2fc00001100780b */ /* 0x000fe20003f4e000 */
[----:B--2---:R-:W-:Y:S01]  /*9b40*/  @!P1 FMUL R88, R88, R88 ;  /* 0x0000005858589220 */ /* 0x004fe20000400000 */
[----:B------:R-:W-:Y:S01]  /*9b50*/  FSETP.GEU.AND P1, PT, R18, -126, PT ;  /* 0xc2fc00001200780b */ /* 0x000fe20003f2e000 */
[----:B----4-:R-:W-:Y:S01]  /*9b60*/  @!P0 FMUL R89, R89, R89 ;  /* 0x0000005959598220 */ /* 0x010fe20000400000 */
[----:B------:R-:W-:Y:S01]  /*9b70*/  FSETP.GEU.AND P0, PT, R19, -126, PT ;  /* 0xc2fc00001300780b */ /* 0x000fe20003f0e000 */
[----:B------:R-:W2:Y:S04]  /*9b80*/  LDS.128 R8, [R0+0x38110] ;  /* 0x0381100000087984 */ /* 0x000ea80000000c00 */
[----:B------:R-:W4:Y:S01]  /*9b90*/  MUFU.EX2 R90, R16 ;  /* 0x00000010005a7308 */ /* 0x000f220000000800 */
[----:B---3--:R-:W-:Y:S01]  /*9ba0*/  @!P6 FMUL R86, R86, R86 ;  /* 0x000000565656e220 */ /* 0x008fe20000400000 */
[----:B------:R-:W-:Y:S01]  /*9bb0*/  FSETP.GEU.AND P6, PT, R5, -126, PT ;  /* 0xc2fc00000500780b */ /* 0x000fe20003fce000 */
[----:B------:R-:W-:Y:S01]  /*9bc0*/  @!P5 FMUL R4, R4, 0.5 ;  /* 0x3f0000000404d820 */ /* 0x000fe20000400000 */
[----:B------:R-:W-:Y:S01]  /*9bd0*/  F2FP.BF16.F32.PACK_AB R43, R89, R88 ;  /* 0x00000058592b723e */ /* 0x000fe200000010ff */
[----:B------:R-:W-:Y:S05]  /*9be0*/  @!P2 FMUL R17, R17, 0.5 ;  /* 0x3f0000001111a820 */ /* 0x000fea0000400000 */
[----:B------:R3:W3:Y:S01]  /*9bf0*/  MUFU.EX2 R94, R4 ;  /* 0x00000004005e7308 */ /* 0x0006e20000000800 */
[----:B-1----:R-:W1:Y:S01]  /*9c00*/  LDS.128 R12, [R0+0x38120] ;  /* 0x03812000000c7984 */ /* 0x002e620000000c00 */
[----:B------:R-:W-:Y:S01]  /*9c10*/  @!P1 FMUL R18, R18, 0.5 ;  /* 0x3f00000012129820 */ /* 0x000fe20000400000 */
[----:B------:R-:W-:Y:S01]  /*9c20*/  @!P0 FMUL R19, R19, 0.5 ;  /* 0x3f00000013138820 */ /* 0x000fe20000400000 */
[----:B-----5:R-:W-:Y:S01]  /*9c30*/  @!P4 FMUL R87, R87, R87 ;  /* 0x000000575757c220 */ /* 0x020fe20000400000 */
[----:B------:R-:W-:Y:S01]  /*9c40*/  FSETP.GEU.AND P4, PT, R6, -126, PT ;  /* 0xc2fc00000600780b */ /* 0x000fe20003f8e000 */
[----:B------:R-:W-:Y:S04]  /*9c50*/  @!P6 FMUL R5, R5, 0.5 ;  /* 0x3f0000000505e820 */ /* 0x000fe80000400000 */
[----:B------:R-:W5:Y:S01]  /*9c60*/  MUFU.EX2 R91, R17 ;  /* 0x00000011005b7308 */ /* 0x000f620000000800 */
[----:B----4-:R-:W-:Y:S01]  /*9c70*/  @!P3 FMUL R90, R90, R90 ;  /* 0x0000005a5a5ab220 */ /* 0x010fe20000400000 */
[----:B------:R-:W-:Y:S08]  /*9c80*/  F2FP.BF16.F32.PACK_AB R45, R87, R86 ;  /* 0x00000056572d723e */ /* 0x000ff000000010ff */
[----:B------:R-:W4:Y:S01]  /*9c90*/  MUFU.EX2 R92, R18 ;  /* 0x00000012005c7308 */ /* 0x000f220000000800 */
[----:B---3--:R-:W-:Y:S01]  /*9ca0*/  P2R R4, PR, RZ, 0x10 ;  /* 0x00000010ff047803 */ /* 0x008fe20000000000 */
[----:B------:R-:W-:Y:S01]  /*9cb0*/  @!P5 FMUL R94, R94, R94 ;  /* 0x0000005e5e5ed220 */ /* 0x000fe20000400000 */
[----:B------:R-:W-:Y:S02]  /*9cc0*/  FSETP.GEU.AND P4, PT, R7, -126, PT ;  /* 0xc2fc00000700780b */ /* 0x000fe40003f8e000 */
[C---:B------:R-:W-:Y:S02]  /*9cd0*/  ISETP.NE.AND P3, PT, R4.reuse, RZ, PT ;  /* 0x000000ff0400720c */ /* 0x040fe40003f65270 */
[----:B------:R-:W-:Y:S03]  /*9ce0*/  ISETP.NE.AND P5, PT, R4, RZ, PT ;  /* 0x000000ff0400720c */ /* 0x000fe60003fa5270 */
[----:B------:R-:W3:Y:S01]  /*9cf0*/  MUFU.EX2 R93, R19 ;  /* 0x00000013005d7308 */ /* 0x000ee20000000800 */
[----:B-----5:R-:W-:Y:S05]  /*9d00*/  @!P2 FMUL R91, R91, R91 ;  /* 0x0000005b5b5ba220 */ /* 0x020fea0000400000 */
[----:B------:R-:W-:Y:S01]  /*9d10*/  F2FP.BF16.F32.PACK_AB R46, R91, R90 ;  /* 0x0000005a5b2e723e */ /* 0x000fe200000010ff */
[----:B--2---:R-:W-:Y:S03]  /*9d20*/  FFMA2 R8, R3.F32, R28.F32x2.HI_LO, R8.F32x2.HI_LO ;  /* 0x0000001c03087249 */ /* 0x004fe60000040008 */
[----:B------:R-:W2:Y:S01]  /*9d30*/  MUFU.EX2 R95, R5 ;  /* 0x00000005005f7308 */ /* 0x000ea20000000800 */
[----:B------:R-:W-:Y:S01]  /*9d40*/  @!P4 FMUL R7, R7, 0.5 ;  /* 0x3f0000000707c820 */ /* 0x000fe20000400000 */
[----:B------:R-:W-:Y:S01]  /*9d50*/  @!P3 FMUL R6, R6, 0.5 ;  /* 0x3f0000000606b820 */ /* 0x000fe20000400000 */
[----:B------:R-:W-:Y:S01]  /*9d60*/  FFMA2 R10, R3.F32, R30.F32x2.HI_LO, R10.F32x2.HI_LO ;  /* 0x0000001e030a7249 */ /* 0x000fe2000004000a */
[----:B------:R-:W-:Y:S01]  /*9d70*/  FSETP.GEU.AND P3, PT, R8, -126, PT ;  /* 0xc2fc00000800780b */ /* 0x000fe20003f6e000 */
[----:B------:R-:W5:Y:S01]  /*9d80*/  LDS.128 R28, [R0+0x38190] ;  /* 0x03819000001c7984 */ /* 0x000f620000000c00 */
[----:B------:R-:W-:Y:S01]  /*9d90*/  FSETP.GEU.AND P2, PT, R9, -126, PT ;  /* 0xc2fc00000900780b */ /* 0x000fe20003f4e000 */
[----:B----4-:R-:W-:Y:S03]  /*9da0*/  @!P1 FMUL R92, R92, R92 ;  /* 0x0000005c5c5c9220 */ /* 0x010fe60000400000 */
[----:B------:R-:W4:Y:S01]  /*9db0*/  MUFU.EX2 R96, R6 ;  /* 0x0000000600607308 */ /* 0x000f220000000800 */
[C---:B-1----:R-:W-:Y:S01]  /*9dc0*/  FFMA2 R12, R3.reuse.F32, R32.F32x2.HI_LO, R12.F32x2.HI_LO ;  /* 0x00000020030c7249 */ /* 0x042fe2000004000c */
[----:B------:R-:W-:Y:S01]  /*9dd0*/  FSETP.GEU.AND P1, PT, R10, -126, PT ;  /* 0xc2fc00000a00780b */ /* 0x000fe20003f2e000 */
[----:B------:R-:W-:Y:S02]  /*9de0*/  FFMA2 R34, R3.F32, R34.F32x2.HI_LO, R14.F32x2.HI_LO ;  /* 0x0000002203227249 */ /* 0x000fe4000004000e */
[----:B---3--:R-:W-:Y:S01]  /*9df0*/  @!P0 FMUL R93, R93, R93 ;  /* 0x0000005d5d5d8220 */ /* 0x008fe20000400000 */
[----:B------:R-:W-:Y:S01]  /*9e00*/  FSETP.GEU.AND P0, PT, R11, -126, PT ;  /* 0xc2fc00000b00780b */ /* 0x000fe20003f0e000 */
[C---:B------:R-:W-:Y:S03]  /*9e10*/  FFMA2 R20, R3.reuse.F32, R36.F32x2.HI_LO, R20.F32x2.HI_LO ;  /* 0x0000002403147249 */ /* 0x040fe60000040014 */
[----:B------:R-:W1:Y:S01]  /*9e20*/  MUFU.EX2 R97, R7 ;  /* 0x0000000700617308 */ /* 0x000e620000000800 */
[----:B------:R-:W-:Y:S01]  /*9e30*/  @!P3 FMUL R8, R8, 0.5 ;  /* 0x3f0000000808b820 */ /* 0x000fe20000400000 */
[----:B------:R-:W-:Y:S01]  /*9e40*/  FFMA2 R22, R3.F32, R38.F32x2.HI_LO, R22.F32x2.HI_LO ;  /* 0x0000002603167249 */ /* 0x000fe20000040016 */
[----:B------:R-:W-:Y:S01]  /*9e50*/  F2FP.BF16.F32.PACK_AB R47, R93, R92 ;  /* 0x0000005c5d2f723e */ /* 0x000fe200000010ff */
[----:B------:R-:W-:Y:S01]  /*9e60*/  @!P2 FMUL R9, R9, 0.5 ;  /* 0x3f0000000909a820 */ /* 0x000fe20000400000 */
[----:B--2---:R-:W-:Y:S01]  /*9e70*/  @!P6 FMUL R95, R95, R95 ;  /* 0x0000005f5f5fe220 */ /* 0x004fe20000400000 */
[----:B------:R-:W-:Y:S01]  /*9e80*/  FSETP.GEU.AND P6, PT, R12, -126, PT ;  /* 0xc2fc00000c00780b */ /* 0x000fe20003fce000 */
[----:B------:R-:W-:Y:S03]  /*9e90*/  @!P1 FMUL R10, R10, 0.5 ;  /* 0x3f0000000a0a9820 */ /* 0x000fe60000400000 */
[----:B------:R-:W2:Y:S01]  /*9ea0*/  MUFU.EX2 R100, R8 ;  /* 0x0000000800647308 */ /* 0x000ea20000000800 */
[----:B----4-:R-:W-:Y:S01]  /*9eb0*/  @!P5 FMUL R96, R96, R96 ;  /* 0x000000606060d220 */ /* 0x010fe20000400000 */
[----:B------:R-:W-:Y:S01]  /*9ec0*/  FSETP.GEU.AND P5, PT, R13, -126, PT ;  /* 0xc2fc00000d00780b */ /* 0x000fe20003fae000 */
[----:B------:R-:W-:Y:S03]  /*9ed0*/  @!P0 FMUL R11, R11, 0.5 ;  /* 0x3f0000000b0b8820 */ /* 0x000fe60000400000 */
[----:B------:R-:W-:Y:S04]  /*9ee0*/  P2R R32, PR, RZ, 0x20 ;  /* 0x00000020ff207803 */ /* 0x000fe80000000000 */
[----:B------:R-:W3:Y:S01]  /*9ef0*/  MUFU.EX2 R101, R9 ;  /* 0x0000000900657308 */ /* 0x000ee20000000800 */
[----:B-1----:R-:W-:Y:S01]  /*9f00*/  @!P4 FMUL R97, R97, R97 ;  /* 0x000000616161c220 */ /* 0x002fe20000400000 */
[----:B------:R-:W-:Y:S01]  /*9f10*/  ISETP.NE.AND P4, PT, R32, RZ, PT ;  /* 0x000000ff2000720c */ /* 0x000fe20003f85270 */
[----:B------:R-:W-:Y:S01]  /*9f20*/  @!P6 FMUL R12, R12, 0.5 ;  /* 0x3f0000000c0ce820 */ /* 0x000fe20000400000 */
[----:B------:R-:W-:Y:S02]  /*9f30*/  FSETP.GEU.AND P5, PT, R34, -126, PT ;  /* 0xc2fc00002200780b */ /* 0x000fe40003fae000 */
[----:B------:R-:W-:Y:S04]  /*9f40*/  F2FP.BF16.F32.PACK_AB R33, R97, R96 ;  /* 0x000000606121723e */ /* 0x000fe800000010ff */
[----:B------:R-:W1:Y:S01]  /*9f50*/  MUFU.EX2 R104, R10 ;  /* 0x0000000a00687308 */ /* 0x000e620000000800 */
[----:B--2---:R-:W-:Y:S01]  /*9f60*/  @!P3 FMUL R100, R100, R100 ;  /* 0x000000646464b220 */ /* 0x004fe20000400000 */
[----:B------:R-:W-:Y:S03]  /*9f70*/  FSETP.GEU.AND P3, PT, R20, -126, PT ;  /* 0xc2fc00001400780b */ /* 0x000fe60003f6e000 */
[----:B------:R-:W-:Y:S05]  /*9f80*/  @!P4 FMUL R13, R13, 0.5 ;  /* 0x3f0000000d0dc820 */ /* 0x000fea0000400000 */
[----:B------:R-:W2:Y:S01]  /*9f90*/  MUFU.EX2 R105, R11 ;  /* 0x0000000b00697308 */ /* 0x000ea20000000800 */
[----:B------:R-:W-:Y:S01]  /*9fa0*/  @!P5 FMUL R34, R34, 0.5 ;  /* 0x3f0000002222d820 */ /* 0x000fe20000400000 */
[----:B---3--:R-:W-:Y:S01]  /*9fb0*/  @!P2 FMUL R101, R101, R101 ;  /* 0x000000656565a220 */ /* 0x008fe20000400000 */
[----:B------:R-:W-:Y:S02]  /*9fc0*/  FSETP.GEU.AND P4, PT, R35, -126, PT ;  /* 0xc2fc00002300780b */ /* 0x000fe40003f8e000 */
[----:B------:R-:W-:Y:S01]  /*9fd0*/  FSETP.GEU.AND P2, PT, R21, -126, PT ;  /* 0xc2fc00001500780b */ /* 0x000fe20003f4e000 */
[----:B------:R-:W-:Y:S04]  /*9fe0*/  @!P3 FMUL R20, R20, 0.5 ;  /* 0x3f0000001414b820 */ /* 0x000fe80000400000 */
[----:B------:R-:W3:Y:S01]  /*9ff0*/  MUFU.EX2 R98, R12 ;  /* 0x0000000c00627308 */ /* 0x000ee20000000800 */
[----:B-1----:R-:W-:Y:S01]  /*a000*/  @!P1 FMUL R104, R104, R104 ;  /* 0x0000006868689220 */ /* 0x002fe20000400000 */
[C---:B------:R-:W-:Y:S08]  /*a010*/  FSETP.GEU.AND P1, PT, R22.reuse, -126, PT ;  /* 0xc2fc00001600780b */ /* 0x040ff00003f2e000 */
[----:B------:R1:W4:Y:S01]  /*a020*/  MUFU.EX2 R99, R13 ;  /* 0x0000000d00637308 */ /* 0x0003220000000800 */
[----:B--2---:R-:W-:Y:S01]  /*a030*/  @!P0 FMUL R105, R105, R105 ;  /* 0x0000006969698220 */ /* 0x004fe20000400000 */
[----:B------:R-:W-:Y:S01]  /*a040*/  FSETP.GEU.AND P0, PT, R23, -126, PT ;  /* 0xc2fc00001700780b */ /* 0x000fe20003f0e000 */
[----:B------:R-:W-:Y:S01]  /*a050*/  @!P4 FMUL R35, R35, 0.5 ;  /* 0x3f0000002323c820 */ /* 0x000fe20000400000 */
[----:B------:R-:W-:Y:S01]  /*a060*/  @!P2 FMUL R21, R21, 0.5 ;  /* 0x3f0000001515a820 */ /* 0x000fe20000400000 */
[----:B------:R-:W-:Y:S05]  /*a070*/  @!P1 FMUL R22, R22, 0.5 ;  /* 0x3f00000016169820 */ /* 0x000fea0000400000 */
[----:B------:R-:W2:Y:S01]  /*a080*/  MUFU.EX2 R106, R20 ;  /* 0x00000014006a7308 */ /* 0x000ea20000000800 */
[----:B---3--:R-:W-:Y:S01]  /*a090*/  @!P6 FMUL R98, R98, R98 ;  /* 0x000000626262e220 */ /* 0x008fe20000400000 */
[----:B------:R-:W-:Y:S02]  /*a0a0*/  ISETP.NE.AND P6, PT, R32, RZ, PT ;  /* 0x000000ff2000720c */ /* 0x000fe40003fc5270 */
[----:B------:R-:W-:Y:S01]  /*a0b0*/  F2FP.BF16.F32.PACK_AB R32, R95, R94 ;  /* 0x0000005e5f20723e */ /* 0x000fe200000010ff */
[----:B------:R-:W-:Y:S05]  /*a0c0*/  @!P0 FMUL R23, R23, 0.5 ;  /* 0x3f00000017178820 */ /* 0x000fea0000400000 */
[----:B------:R-:W3:Y:S01]  /*a0d0*/  MUFU.EX2 R102, R34 ;  /* 0x0000002200667308 */ /* 0x000ee20000000800 */
[----:B-1----:R-:W1:Y:S04]  /*a0e0*/  LDTM.x16 R4, tmem[UR4+0x60] ;  /* 0x00006004000479ee */ /* 0x002e680008240000 */
[----:B----4-:R-:W-:Y:S05]  /*a0f0*/  @!P6 FMUL R99, R99, R99 ;  /* 0x000000636363e220 */ /* 0x010fea0000400000 */
[----:B------:R-:W4:Y:S01]  /*a100*/  MUFU.EX2 R109, R23 ;  /* 0x00000017006d7308 */ /* 0x000f220000000800 */
[----:B--2---:R-:W-:Y:S01]  /*a110*/  @!P3 FMUL R106, R106, R106 ;  /* 0x0000006a6a6ab220 */ /* 0x004fe20000400000 */
[----:B------:R-:W-:Y:S08]  /*a120*/  F2FP.BF16.F32.PACK_AB R36, R99, R98 ;  /* 0x000000626324723e */ /* 0x000ff000000010ff */
[----:B------:R-:W2:Y:S01]  /*a130*/  MUFU.EX2 R108, R22 ;  /* 0x00000016006c7308 */ /* 0x000ea20000000800 */
[----:B---3--:R-:W-:Y:S01]  /*a140*/  @!P5 FMUL R102, R102, R102 ;  /* 0x000000666666d220 */ /* 0x008fe20000400000 */
[----:B------:R-:W-:Y:S08]  /*a150*/  F2FP.BF16.F32.PACK_AB R34, R101, R100 ;  /* 0x000000646522723e */ /* 0x000ff000000010ff */
[----:B------:R-:W3:Y:S01]  /*a160*/  MUFU.EX2 R103, R35 ;  /* 0x0000002300677308 */ /* 0x000ee20000000800 */
[C---:B-1----:R-:W-:Y:S02]  /*a170*/  FFMA2 R24, R3.reuse.F32, R4.F32x2.HI_LO, R24.F32x2.HI_LO ;  /* 0x0000000403187249 */ /* 0x042fe40000040018 */
[C---:B------:R-:W-:Y:S02]  /*a180*/  FFMA2 R26, R3.reuse.F32, R6.F32x2.HI_LO, R26.F32x2.HI_LO ;  /* 0x00000006031a7249 */ /* 0x040fe4000004001a */
[----:B------:R-:W1:Y:S01]  /*a190*/  LDS.128 R4, [R0+0x381a0] ;  /* 0x0381a00000047984 */ /* 0x000e620000000c00 */
[C---:B-----5:R-:W-:Y:S01]  /*a1a0*/  FFMA2 R28, R3.reuse.F32, R8.F32x2.HI_LO, R28.F32x2.HI_LO ;  /* 0x00000008031c7249 */ /* 0x060fe2000004001c */
[----:B------:R-:W-:Y:S03]  /*a1b0*/  FSETP.GEU.AND P6, PT, R24, -126, PT ;  /* 0xc2fc00001800780b */ /* 0x000fe60003fce000 */
[----:B------:R-:W5:Y:S01]  /*a1c0*/  MUFU.EX2 R107, R21 ;  /* 0x00000015006b7308 */ /* 0x000f620000000800 */
[----:B------:R-:W-:Y:S01]  /*a1d0*/  FFMA2 R30, R3.F32, R10.F32x2.HI_LO, R30.F32x2.HI_LO ;  /* 0x0000000a031e7249 */ /* 0x000fe2000004001e */
[----:B------:R-:W-:Y:S01]  /*a1e0*/  P2R R20, PR, RZ, 0x40 ;  /* 0x00000040ff147803 */ /* 0x000fe20000000000 */
[----:B----4-:R-:W-:Y:S01]  /*a1f0*/  @!P0 FMUL R109, R109, R109 ;  /* 0x0000006d6d6d8220 */ /* 0x010fe20000400000 */
[----:B------:R4:W1:Y:S01]  /*a200*/  LDS.128 R8, [R0+0x381b0] ;  /* 0x0381b00000087984 */ /* 0x0008620000000c00 */
[----:B------:R-:W-:Y:S01]  /*a210*/  NOP ;  /* 0x0000000000007918 */ /* 0x000fe20000000000 */
[----:B------:R-:W-:Y:S01]  /*a220*/  ISETP.NE.AND P5, PT, R20, RZ, PT ;  /* 0x000000ff1400720c */ /* 0x000fe20003fa5270 */
[----:B--2---:R-:W-:Y:S01]  /*a230*/  @!P1 FMUL R108, R108, R108 ;  /* 0x0000006c6c6c9220 */ /* 0x004fe20000400000 */
[----:B------:R-:W-:Y:S01]  /*a240*/  FSETP.GEU.AND P6, PT, R25, -126, PT ;  /* 0xc2fc00001900780b */ /* 0x000fe20003fce000 */
[----:B---3--:R-:W-:Y:S01]  /*a250*/  @!P4 FMUL R103, R103, R103 ;  /* 0x000000676767c220 */ /* 0x008fe20000400000 */
[----:B------:R-:W-:Y:S01]  /*a260*/  ISETP.NE.AND P0, PT, R20, RZ, PT ;  /* 0x000000ff1400720c */ /* 0x000fe20003f05270 */
[----:B------:R-:W-:Y:S01]  /*a270*/  BAR.SYNC.DEFER_BLOCKING 0x3, 0x100 ;  /* 0x00c4000000007b1d */ /* 0x000fe20000010000 */
[----:B------:R-:W-:Y:S02]  /*a280*/  FSETP.GEU.AND P1, PT, R30, -126, PT ;  /* 0xc2fc00001e00780b */ /* 0x000fe40003f2e000 */
[----:B------:R-:W-:Y:S01]  /*a290*/  FSETP.GEU.AND P4, PT, R27, -126, PT ;  /* 0xc2fc00001b00780b */ /* 0x000fe20003f8e000 */
[----:B-----5:R-:W-:Y:S01]  /*a2a0*/  @!P2 FMUL R107, R107, R107 ;  /* 0x0000006b6b6ba220 */ /* 0x020fe20000400000 */
[----:B------:R-:W-:Y:S03]  /*a2b0*/  FSETP.GEU.AND P2, PT, R29, -126, PT ;  /* 0xc2fc00001d00780b */ /* 0x000fe60003f4e000 */
[----:B------:R-:W-:Y:S01]  /*a2c0*/  @!P5 FMUL R24, R24, 0.5 ;  /* 0x3f0000001818d820 */ /* 0x000fe20000400000 */
[----:B------:R-:W-:Y:S01]  /*a2d0*/  FSETP.GEU.AND P5, PT, R26, -126, PT ;  /* 0xc2fc00001a00780b */ /* 0x000fe20003fae000 */
[----:B------:R-:W-:Y:S01]  /*a2e0*/  @!P6 FMUL R25, R25, 0.5 ;  /* 0x3f0000001919e820 */ /* 0x000fe20000400000 */
[----:B------:R-:W-:Y:S01]  /*a2f0*/  FSETP.GEU.AND P3, PT, R28, -126, PT ;  /* 0xc2fc00001c00780b */ /* 0x000fe20003f6e000 */
[----:B------:R-:W2:Y:S01]  /*a300*/  MUFU.EX2 R110, R24 ;  /* 0x00000018006e7308 */ /* 0x000ea20000000800 */
[----:B------:R-:W3:Y:S01]  /*a310*/  S2R R22, SR_TID.X ;  /* 0x0000000000167919 */ /* 0x000ee20000002100 */
[----:B------:R-:W-:Y:S01]  /*a320*/  F2FP.BF16.F32.PACK_AB R35, R105, R104 ;  /* 0x000000686923723e */ /* 0x000fe200000010ff */
[----:B------:R-:W-:Y:S01]  /*a330*/  @!P1 FMUL R30, R30, 0.5 ;  /* 0x3f0000001e1e9820 */ /* 0x000fe20000400000 */
[----:B----4-:R-:W-:Y:S01]  /*a340*/  SHF.R.U32.HI R0, RZ, 0x4, R73 ;  /* 0x00000004ff007819 */ /* 0x010fe20000011649 */
[----:B------:R-:W-:Y:S01]  /*a350*/  @!P4 FMUL R27, R27, 0.5 ;  /* 0x3f0000001b1bc820 */ /* 0x000fe20000400000 */
[----:B------:R-:W-:Y:S01]  /*a360*/  F2FP.BF16.F32.PACK_AB R37, R103, R102 ;  /* 0x000000666725723e */ /* 0x000fe200000010ff */
[----:B------:R-:W-:Y:S03]  /*a370*/  @!P2 FMUL R29, R29, 0.5 ;  /* 0x3f0000001d1da820 */ /* 0x000fe60000400000 */
[----:B------:R-:W4:Y:S01]  /*a380*/  MUFU.EX2 R111, R25 ;  /* 0x00000019006f7308 */ /* 0x000f220000000800 */
[----:B------:R-:W-:Y:S01]  /*a390*/  LOP3.LUT R0, R0, 0x8, RZ, 0xc0, !PT ;  /* 0x0000000800007812 */ /* 0x000fe200078ec0ff */
[----:B------:R-:W-:Y:S01]  /*a3a0*/  @!P5 FMUL R26, R26, 0.5 ;  /* 0x3f0000001a1ad820 */ /* 0x000fe20000400000 */
[----:B------:R-:W-:Y:S01]  /*a3b0*/  F2FP.BF16.F32.PACK_AB R38, R107, R106 ;  /* 0x0000006a6b26723e */ /* 0x000fe200000010ff */
[----:B------:R-:W-:Y:S01]  /*a3c0*/  @!P3 FMUL R28, R28, 0.5 ;  /* 0x3f0000001c1cb820 */ /* 0x000fe20000400000 */
[----:B-1----:R-:W-:Y:S01]  /*a3d0*/  FFMA2 R4, R3.F32, R12.F32x2.HI_LO, R4.F32x2.HI_LO ;  /* 0x0000000c03047249 */ /* 0x002fe20000040004 */
[----:B------:R-:W-:Y:S01]  /*a3e0*/  F2FP.BF16.F32.PACK_AB R39, R109, R108 ;  /* 0x0000006c6d27723e */ /* 0x000fe200000010ff */
[----:B------:R-:W-:Y:S03]  /*a3f0*/  FFMA2 R6, R3.F32, R14.F32x2.HI_LO, R6.F32x2.HI_LO ;  /* 0x0000000e03067249 */ /* 0x000fe60000040006 */
[----:B------:R-:W1:Y:S01]  /*a400*/  MUFU.EX2 R112, R26 ;  /* 0x0000001a00707308 */ /* 0x000e620000000800 */
[----:B--2---:R-:W-:Y:S01]  /*a410*/  @!P0 FMUL R110, R110, R110 ;  /* 0x0000006e6e6e8220 */ /* 0x004fe20000400000 */
[----:B------:R-:W-:Y:S01]  /*a420*/  FSETP.GEU.AND P0, PT, R31, -126, PT ;  /* 0xc2fc00001f00780b */ /* 0x000fe20003f0e000 */
[C---:B------:R-:W-:Y:S01]  /*a430*/  FFMA2 R8, R3.reuse.F32, R16.F32x2.HI_LO, R8.F32x2.HI_LO ;  /* 0x0000001003087249 */ /* 0x040fe20000040008 */
[----:B------:R-:W-:Y:S01]  /*a440*/  IADD3 R16, PT, PT, R74, -R0, RZ ;  /* 0x800000004a107210 */ /* 0x000fe20007ffe0ff */
[----:B------:R-:W-:Y:S05]  /*a450*/  FFMA2 R10, R3.F32, R18.F32x2.HI_LO, R10.F32x2.HI_LO ;  /* 0x00000012030a7249 */ /* 0x000fea000004000a */
[----:B------:R-:W2:Y:S01]  /*a460*/  MUFU.EX2 R116, R30 ;  /* 0x0000001e00747308 */ /* 0x000ea20000000800 */
[----:B----4-:R-:W-:Y:S01]  /*a470*/  @!P6 FMUL R111, R111, R111 ;  /* 0x0000006f6f6fe220 */ /* 0x010fe20000400000 */
[----:B------:R-:W-:Y:S02]  /*a480*/  FSETP.GEU.AND P6, PT, R4, -126, PT ;  /* 0xc2fc00000400780b */ /* 0x000fe40003fce000 */
[----:B------:R-:W-:Y:S02]  /*a490*/  SHF.R.U32.HI R0, RZ, 0x15, R16 ;  /* 0x00000015ff007819 */ /* 0x000fe40000011610 */
[----:B------:R-:W-:Y:S01]  /*a4a0*/  F2FP.BF16.F32.PACK_AB R24, R111, R110 ;  /* 0x0000006e6f18723e */ /* 0x000fe200000010ff */
[----:B------:R-:W-:Y:S03]  /*a4b0*/  @!P0 FMUL R31, R31, 0.5 ;  /* 0x3f0000001f1f8820 */ /* 0x000fe60000400000 */
[----:B------:R-:W4:Y:S01]  /*a4c0*/  MUFU.EX2 R113, R27 ;  /* 0x0000001b00717308 */ /* 0x000f220000000800 */
[----:B-1----:R-:W-:Y:S01]  /*a4d0*/  @!P5 FMUL R112, R112, R112 ;  /* 0x000000707070d220 */ /* 0x002fe20000400000 */
[C---:B------:R-:W-:Y:S02]  /*a4e0*/  FSETP.GEU.AND P5, PT, R5.reuse, -126, PT ;  /* 0xc2fc00000500780b */ /* 0x040fe40003fae000 */
[----:B---3--:R-:W-:Y:S02]  /*a4f0*/  SHF.R.U32.HI R22, RZ, 0x5, R22 ;  /* 0x00000005ff167819 */ /* 0x008fe40000011616 */
[----:B------:R-:W-:Y:S04]  /*a500*/  @P6 LOP3.LUT R78, R78, 0x2, RZ, 0xfc, !PT ;  /* 0x000000024e4e6812 */ /* 0x000fe800078efcff */
[----:B------:R-:W1:Y:S01]  /*a510*/  MUFU.EX2 R117, R31 ;  /* 0x0000001f00757308 */ /* 0x000e620000000800 */
[----:B------:R-:W-:Y:S01]  /*a520*/  @!P6 FMUL R4, R4, 0.5 ;  /* 0x3f0000000404e820 */ /* 0x000fe20000400000 */
[----:B--2---:R-:W-:Y:S01]  /*a530*/  @!P1 FMUL R116, R116, R116 ;  /* 0x0000007474749220 */ /* 0x004fe20000400000 */
[----:B------:R-:W-:Y:S02]  /*a540*/  LOP3.LUT R78, R78, 0xfffffffe, RZ, 0xc0, !PT ;  /* 0xfffffffe4e4e7812 */ /* 0x000fe400078ec0ff */
[----:B------:R-:W-:Y:S01]  /*a550*/  FSETP.GEU.AND P6, PT, R6, -126, PT ;  /* 0xc2fc00000600780b */ /* 0x000fe20003fce000 */
[----:B------:R-:W-:Y:S04]  /*a560*/  @!P5 FMUL R5, R5, 0.5 ;  /* 0x3f0000000505d820 */ /* 0x000fe80000400000 */
[----:B------:R-:W2:Y:S01]  /*a570*/  MUFU.EX2 R115, R29 ;  /* 0x0000001d00737308 */ /* 0x000ea20000000800 */
[----:B------:R-:W-:Y:S01]  /*a580*/  @P5 LOP3.LUT R78, R78, 0x1, RZ, 0xfc, !PT ;  /* 0x000000014e4e5812 */ /* 0x000fe200078efcff */
[----:B----4-:R-:W-:Y:S01]  /*a590*/  @!P4 FMUL R113, R113, R113 ;  /* 0x000000717171c220 */ /* 0x010fe20000400000 */
[----:B------:R-:W-:Y:S02]  /*a5a0*/  FSETP.GEU.AND P5, PT, R7, -126, PT ;  /* 0xc2fc00000700780b */ /* 0x000fe40003fae000 */
[----:B------:R-:W-:Y:S02]  /*a5b0*/  LOP3.LUT P1, RZ, R78, 0x2, RZ, 0xc0, !PT ;  /* 0x000000024eff7812 */ /* 0x000fe4000782c0ff */
[----:B------:R-:W-:Y:S03]  /*a5c0*/  FSETP.GEU.AND P4, PT, R8, -126, PT ;  /* 0xc2fc00000800780b */ /* 0x000fe60003f8e000 */
[----:B------:R-:W3:Y:S01]  /*a5d0*/  MUFU.EX2 R118, R4 ;  /* 0x0000000400767308 */ /* 0x000ee20000000800 */
[----:B-1----:R-:W-:Y:S01]  /*a5e0*/  @!P0 FMUL R117, R117, R117 ;  /* 0x0000007575758220 */ /* 0x002fe20000400000 */
[----:B------:R-:W-:Y:S01]  /*a5f0*/  LOP3.LUT P0, RZ, R78, 0x1, RZ, 0xc0, !PT ;  /* 0x000000014eff7812 */ /* 0x000fe2000780c0ff */
[----:B------:R-:W-:Y:S01]  /*a600*/  @!P6 FMUL R6, R6, 0.5 ;  /* 0x3f0000000606e820 */ /* 0x000fe20000400000 */
[----:B------:R-:W-:Y:S02]  /*a610*/  LOP3.LUT R22, R22, 0x3, RZ, 0xc0, !PT ;  /* 0x0000000316167812 */ /* 0x000fe400078ec0ff */
[----:B------:R-:W-:Y:S04]  /*a620*/  F2FP.BF16.F32.PACK_AB R25, R113, R112 ;  /* 0x000000707119723e */ /* 0x000fe800000010ff */
[----:B------:R-:W1:Y:S01]  /*a630*/  MUFU.EX2 R119, R5 ;  /* 0x0000000500777308 */ /* 0x000e620000000800 */
[----:B--2---:R-:W-:Y:S01]  /*a640*/  @!P2 FMUL R115, R115, R115 ;  /* 0x000000737373a220 */ /* 0x004fe20000400000 */
[----:B------:R-:W-:Y:S01]  /*a650*/  FSETP.GEU.AND P2, PT, R9, -126, PT ;  /* 0xc2fc00000900780b */ /* 0x000fe20003f4e000 */
[----:B------:R-:W-:Y:S01]  /*a660*/  @!P5 FMUL R7, R7, 0.5 ;  /* 0x3f0000000707d820 */ /* 0x000fe20000400000 */
[----:B------:R-:W-:Y:S01]  /*a670*/  @!P4 FMUL R8, R8, 0.5 ;  /* 0x3f0000000808c820 */ /* 0x000fe20000400000 */
[----:B------:R-:W-:Y:S05]  /*a680*/  F2FP.BF16.F32.PACK_AB R27, R117, R116 ;  /* 0x00000074751b723e */ /* 0x000fea00000010ff */
[----:B------:R-:W2:Y:S01]  /*a690*/  MUFU.EX2 R114, R28 ;  /* 0x0000001c00727308 */ /* 0x000ea20000000800 */
[----:B---3--:R-:W-:Y:S01]  /*a6a0*/  @!P1 FMUL R118, R118, R118 ;  /* 0x0000007676769220 */ /* 0x008fe20000400000 */
[C---:B------:R-:W-:Y:S03]  /*a6b0*/  FSETP.GEU.AND P1, PT, R10.reuse, -126, PT ;  /* 0xc2fc00000a00780b */ /* 0x040fe60003f2e000 */
[----:B------:R-:W-:Y:S05]  /*a6c0*/  @!P2 FMUL R9, R9, 0.5 ;  /* 0x3f0000000909a820 */ /* 0x000fea0000400000 */
[----:B------:R-:W3:Y:S01]  /*a6d0*/  MUFU.EX2 R120, R6 ;  /* 0x0000000600787308 */ /* 0x000ee20000000800 */
[----:B-1----:R-:W-:Y:S01]  /*a6e0*/  @!P0 FMUL R119, R119, R119 ;  /* 0x0000007777778220 */ /* 0x002fe20000400000 */
[----:B------:R-:W-:Y:S03]  /*a6f0*/  FSETP.GEU.AND P0, PT, R11, -126, PT ;  /* 0xc2fc00000b00780b */ /* 0x000fe60003f0e000 */
[----:B------:R-:W-:Y:S05]  /*a700*/  @!P1 FMUL R10, R10, 0.5 ;  /* 0x3f0000000a0a9820 */ /* 0x000fea0000400000 */
[----:B------:R-:W1:Y:S01]  /*a710*/  MUFU.EX2 R121, R7 ;  /* 0x0000000700797308 */ /* 0x000e620000000800 */
[----:B--2---:R-:W-:Y:S01]  /*a720*/  @!P3 FMUL R114, R114, R114 ;  /* 0x000000727272b220 */ /* 0x004fe20000400000 */
[----:B------:R-:W-:Y:S02]  /*a730*/  ISETP.NE.AND P3, PT, R22, R0, PT ;  /* 0x000000001600720c */ /* 0x000fe40003f65270 */
[----:B------:R-:W-:Y:S02]  /*a740*/  F2FP.BF16.F32.PACK_AB R28, R119, R118 ;  /* 0x00000076771c723e */ /* 0x000fe400000010ff */
[----:B------:R-:W-:Y:S01]  /*a750*/  F2FP.BF16.F32.PACK_AB R26, R115, R114 ;  /* 0x00000072731a723e */ /* 0x000fe200000010ff */
[----:B------:R-:W-:Y:S03]  /*a760*/  @!P0 FMUL R11, R11, 0.5 ;  /* 0x3f0000000b0b8820 */ /* 0x000fe60000400000 */
[----:B------:R-:W2:Y:S01]  /*a770*/  MUFU.EX2 R122, R8 ;  /* 0x00000008007a7308 */ /* 0x000ea20000000800 */
[----:B---3--:R-:W-:Y:S09]  /*a780*/  @!P6 FMUL R120, R120, R120 ;  /* 0x000000787878e220 */ /* 0x008ff20000400000 */
[----:B------:R-:W3:Y:S01]  /*a790*/  MUFU.EX2 R123, R9 ;  /* 0x00000009007b7308 */ /* 0x000ee20000000800 */
[----:B-1----:R-:W-:Y:S05]  /*a7a0*/  @!P5 FMUL R121, R121, R121 ;  /* 0x000000797979d220 */ /* 0x002fea0000400000 */
[----:B------:R-:W-:Y:S04]  /*a7b0*/  F2FP.BF16.F32.PACK_AB R29, R121, R120 ;  /* 0x00000078791d723e */ /* 0x000fe800000010ff */
[----:B------:R-:W1:Y:S01]  /*a7c0*/  MUFU.EX2 R124, R10 ;  /* 0x0000000a007c7308 */ /* 0x000e620000000800 */
[----:B--2---:R-:W-:Y:S09]  /*a7d0*/  @!P4 FMUL R122, R122, R122 ;  /* 0x0000007a7a7ac220 */ /* 0x004ff20000400000 */
[----:B------:R-:W2:Y:S01]  /*a7e0*/  MUFU.EX2 R125, R11 ;  /* 0x0000000b007d7308 */ /* 0x000ea20000000800 */
[----:B---3--:R-:W-:Y:S05]  /*a7f0*/  @!P2 FMUL R123, R123, R123 ;  /* 0x0000007b7b7ba220 */ /* 0x008fea0000400000 */
[----:B------:R-:W-:Y:S01]  /*a800*/  F2FP.BF16.F32.PACK_AB R30, R123, R122 ;  /* 0x0000007a7b1e723e */ /* 0x000fe200000010ff */
[----:B-1----:R-:W-:Y:S01]  /*a810*/  @!P1 FMUL R124, R124, R124 ;  /* 0x0000007c7c7c9220 */ /* 0x002fe20000400000 */
[----:B--2---:R-:W-:Y:S05]  /*a820*/  @!P0 FMUL R125, R125, R125 ;  /* 0x0000007d7d7d8220 */ /* 0x004fea0000400000 */
[----:B------:R-:W-:Y:S01]  /*a830*/  F2FP.BF16.F32.PACK_AB R31, R125, R124 ;  /* 0x0000007c7d1f723e */ /* 0x000fe200000010ff */
[----:B------:R-:W-:Y:S06]  /*a840*/  @!P3 BRA `(.L_x_180) ;  /* 0x000000000040b947 */ /* 0x000fec0003800000 */
        /* <DEDUP_REMOVED lines=16> */
.L_x_180:
[----:B------:R-:W-:Y:S05]  /*a950*/  WARPSYNC.ALL ;  /* 0x0000000000007948 */ /* 0x000fea0003800000 */
[C---:B------:R-:W-:Y:S01]  /*a960*/  R2UR UR4, R16.reuse ;  /* 0x00000000100472ca */ /* 0x040fe200000e0000 */
[----:B------:R-:W-:Y:S05]  /*a970*/  VIADD R0, R16, 0x10 ;  /* 0x0000001010007836 */ /* 0x000fea0000000000 */
[----:B------:R-:W-:Y:S04]  /*a980*/  SHF.R.U32.HI R0, RZ, 0x15, R0 ;  /* 0x00000015ff007819 */ /* 0x000fe80000011600 */
[----:B------:R-:W-:Y:S03]  /*a990*/  ISETP.NE.AND P0, PT, R22, R0, PT ;  /* 0x000000001600720c */ /* 0x000fe60003f05270 */
[----:B------:R1:W-:Y:S10]  /*a9a0*/  STTM.x8 tmem[UR4], R48 ;  /* 0x00000030000079ed */ /* 0x0003f400081c0004 */
[----:B------:R-:W-:Y:S05]  /*a9b0*/  @!P0 BRA `(.L_x_181) ;  /* 0x0000000000408947 */ /* 0x000fea0003800000 */
[----:B------:R-:W2:Y:S01]  /*a9c0*/  LDCU.64 UR8, c[0x4][0x80] ;  /* 0x01001000ff0877ac */ /* 0x000ea20008000a00 */
[----:B------:R-:W-:Y:S01]  /*a9d0*/  MOV R15, 0x0 ;  /* 0x00000000000f7802 */ /* 0x000fe20000000f00 */
[----:B------:R-:W-:Y:S02]  /*a9e0*/  HFMA2 R12, -RZ, RZ, 0, 5.9604644775390625e-08 ;  /* 0x00000001ff0c7431 */ /* 0x000fe400000001ff */
[----:B------:R-:W-:Y:S02]  /*a9f0*/  IMAD.MOV.U32 R8, RZ, RZ, 0x1be ;  /* 0x000001beff087424 */ /* 0x000fe400078e00ff */
[----:B------:R-:W-:Y:S01]  /*aa00*/  IMAD.MOV.U32 R13, RZ, RZ, RZ ;  /* 0x000000ffff0d7224 */ /* 0x000fe200078e00ff */
[----:B------:R-:W3:Y:S01]  /*aa10*/  LDCU.64 UR6, c[0x4][0x88] ;  /* 0x01001100ff0677ac */ /* 0x000ee20008000a00 */
[----:B------:R-:W4:Y:S01]  /*aa20*/  LDC.64 R14, c[0x4][R15] ;  /* 0x010000000f0e7b82 */ /* 0x000f220000000a00 */
[----:B------:R-:W5:Y:S01]  /*aa30*/  LDCU.64 UR4, c[0x4][0x10] ;  /* 0x01000200ff0477ac */ /* 0x000f620008000a00 */
[----:B--2---:R-:W-:Y:S01]  /*aa40*/  MOV R5, UR9 ;  /* 0x0000000900057c02 */ /* 0x004fe20008000f00 */
[----:B------:R-:W-:Y:S01]  /*aa50*/  IMAD.U32 R4, RZ, RZ, UR8 ;  /* 0x00000008ff047e24 */ /* 0x000fe2000f8e00ff */
[----:B---3--:R-:W-:Y:S01]  /*aa60*/  MOV R7, UR7 ;  /* 0x0000000700077c02 */ /* 0x008fe20008000f00 */
[----:B------:R-:W-:Y:S01]  /*aa70*/  IMAD.U32 R6, RZ, RZ, UR6 ;  /* 0x00000006ff067e24 */ /* 0x000fe2000f8e00ff */
[----:B-----5:R-:W-:Y:S01]  /*aa80*/  MOV R11, UR5 ;  /* 0x00000005000b7c02 */ /* 0x020fe20008000f00 */
[----:B------:R-:W-:Y:S02]  /*aa90*/  IMAD.U32 R10, RZ, RZ, UR4 ;  /* 0x00000004ff0a7e24 */ /* 0x000fe4000f8e00ff */
[----:B------:R-:W-:Y:S07]  /*aaa0*/  LEPC R20, `(.L_x_181) ;  /* 0x000000001014794e */ /* 0x000fee0000000000 */
[----:B-1--4-:R-:W-:Y:S05]  /*aab0*/  CALL.ABS.NOINC R14 ;  /* 0x000000000e007343 */ /* 0x012fea0003c00000 */
.L_x_181:
[----:B------:R-:W-:Y:S05]  /*aac0*/  WARPSYNC.ALL ;  /* 0x0000000000007948 */ /* 0x000fea0003800000 */
[C---:B------:R-:W-:Y:S01]  /*aad0*/  R2UR UR4, R16.reuse ;  /* 0x00000000100472ca */ /* 0x040fe200000e0000 */
[----:B------:R-:W-:Y:S05]  /*aae0*/  VIADD R0, R16, 0x20 ;  /* 0x0000002010007836 */ /* 0x000fea0000000000 */
[----:B------:R-:W-:Y:S04]  /*aaf0*/  SHF.R.U32.HI R0, RZ, 0x15, R0 ;  /* 0x00000015ff007819 */ /* 0x000fe80000011600 */
[----:B------:R-:W-:Y:S03]  /*ab00*/  ISETP.NE.AND P0, PT, R22, R0, PT ;  /* 0x000000001600720c */ /* 0x000fe60003f05270 */
[----:B------:R2:W-:Y:S10]  /*ab10*/  STTM.x8 tmem[UR4+0x10], R40 ;  /* 0x00001028000079ed */ /* 0x0005f400081c0004 */
[----:B------:R-:W-:Y:S05]  /*ab20*/  @!P0 BRA `(.L_x_182) ;  /* 0x0000000000408947 */ /* 0x000fea0003800000 */
[----:B------:R-:W3:Y:S01]  /*ab30*/  LDCU.64 UR8, c[0x4][0x80] ;  /* 0x01001000ff0877ac */ /* 0x000ee20008000a00 */
[----:B------:R-:W-:Y:S01]  /*ab40*/  MOV R15, 0x0 ;  /* 0x00000000000f7802 */ /* 0x000fe20000000f00 */
[----:B------:R-:W-:Y:S02]  /*ab50*/  HFMA2 R12, -RZ, RZ, 0, 5.9604644775390625e-08 ;  /* 0x00000001ff0c7431 */ /* 0x000fe400000001ff */
[----:B------:R-:W-:Y:S02]  /*ab60*/  IMAD.MOV.U32 R8, RZ, RZ, 0x1be ;  /* 0x000001beff087424 */ /* 0x000fe400078e00ff */
[----:B------:R-:W-:Y:S01]  /*ab70*/  IMAD.MOV.U32 R13, RZ, RZ, RZ ;  /* 0x000000ffff0d7224 */ /* 0x000fe200078e00ff */
[----:B------:R-:W4:Y:S01]  /*ab80*/  LDCU.64 UR6, c[0x4][0x88] ;  /* 0x01001100ff0677ac */ /* 0x000f220008000a00 */
[----:B------:R-:W1:Y:S01]  /*ab90*/  LDC.64 R14, c[0x4][R15] ;  /* 0x010000000f0e7b82 */ /* 0x000e620000000a00 */
[----:B------:R-:W5:Y:S01]  /*aba0*/  LDCU.64 UR4, c[0x4][0x10] ;  /* 0x01000200ff0477ac */ /* 0x000f620008000a00 */
[----:B---3--:R-:W-:Y:S01]  /*abb0*/  MOV R5, UR9 ;  /* 0x0000000900057c02 */ /* 0x008fe20008000f00 */
[----:B------:R-:W-:Y:S01]  /*abc0*/  IMAD.U32 R4, RZ, RZ, UR8 ;  /* 0x00000008ff047e24 */ /* 0x000fe2000f8e00ff */
[----:B----4-:R-:W-:Y:S01]  /*abd0*/  MOV R7, UR7 ;  /* 0x0000000700077c02 */ /* 0x010fe20008000f00 */
[----:B------:R-:W-:Y:S01]  /*abe0*/  IMAD.U32 R6, RZ, RZ, UR6 ;  /* 0x00000006ff067e24 */ /* 0x000fe2000f8e00ff */
[----:B-----5:R-:W-:Y:S01]  /*abf0*/  MOV R11, UR5 ;  /* 0x00000005000b7c02 */ /* 0x020fe20008000f00 */
[----:B------:R-:W-:Y:S02]  /*ac00*/  IMAD.U32 R10, RZ, RZ, UR4 ;  /* 0x00000004ff0a7e24 */ /* 0x000fe4000f8e00ff */
[----:B------:R-:W-:Y:S07]  /*ac10*/  LEPC R20, `(.L_x_182) ;  /* 0x000000001014794e */ /* 0x000fee0000000000 */
[----:B-12---:R-:W-:Y:S05]  /*ac20*/  CALL.ABS.NOINC R14 ;  /* 0x000000000e007343 */ /* 0x006fea0003c00000 */
.L_x_182:
[----:B------:R-:W-:Y:S05]  /*ac30*/  WARPSYNC.ALL ;  /* 0x0000000000007948 */ /* 0x000fea0003800000 */
[C---:B------:R-:W-:Y:S01]  /*ac40*/  R2UR UR4, R16.reuse ;  /* 0x00000000100472ca */ /* 0x040fe200000e0000 */
[----:B------:R-:W-:Y:S05]  /*ac50*/  VIADD R0, R16, 0x30 ;  /* 0x0000003010007836 */ /* 0x000fea0000000000 */
[----:B------:R-:W-:Y:S04]  /*ac60*/  SHF.R.U32.HI R0, RZ, 0x15, R0 ;  /* 0x00000015ff007819 */ /* 0x000fe80000011600 */
[----:B------:R-:W-:Y:S03]  /*ac70*/  ISETP.NE.AND P0, PT, R22, R0, PT ;  /* 0x000000001600720c */ /* 0x000fe60003f05270 */
[----:B------:R3:W-:Y:S10]  /*ac80*/  STTM.x8 tmem[UR4+0x20], R32 ;  /* 0x00002020000079ed */ /* 0x0007f400081c0004 */
[----:B------:R-:W-:Y:S05]  /*ac90*/  @!P0 BRA `(.L_x_183) ;  /* 0x0000000000408947 */ /* 0x000fea0003800000 */
[----:B------:R-:W4:Y:S01]  /*aca0*/  LDCU.64 UR8, c[0x4][0x80] ;  /* 0x01001000ff0877ac */ /* 0x000f220008000a00 */
[----:B------:R-:W-:Y:S01]  /*acb0*/  MOV R15, 0x0 ;  /* 0x00000000000f7802 */ /* 0x000fe20000000f00 */
[----:B------:R-:W-:Y:S02]  /*acc0*/  HFMA2 R12, -RZ, RZ, 0, 5.9604644775390625e-08 ;  /* 0x00000001ff0c7431 */ /* 0x000fe400000001ff */
[----:B------:R-:W-:Y:S02]  /*acd0*/  IMAD.MOV.U32 R8, RZ, RZ, 0x1be ;  /* 0x000001beff087424 */ /* 0x000fe400078e00ff */
[----:B------:R-:W-:Y:S01]  /*ace0*/  IMAD.MOV.U32 R13, RZ, RZ, RZ ;  /* 0x000000ffff0d7224 */ /* 0x000fe200078e00ff */
[----:B------:R-:W5:Y:S01]  /*acf0*/  LDCU.64 UR6, c[0x4][0x88] ;  /* 0x01001100ff0677ac */ /* 0x000f620008000a00 */
[----:B------:R-:W1:Y:S01]  /*ad00*/  LDC.64 R14, c[0x4][R15] ;  /* 0x010000000f0e7b82 */ /* 0x000e620000000a00 */
[----:B------:R-:W2:Y:S01]  /*ad10*/  LDCU.64 UR4, c[0x4][0x10] ;  /* 0x01000200ff0477ac */ /* 0x000ea20008000a00 */
[----:B----4-:R-:W-:Y:S01]  /*ad20*/  MOV R5, UR9 ;  /* 0x0000000900057c02 */ /* 0x010fe20008000f00 */
[----:B------:R-:W-:Y:S01]  /*ad30*/  IMAD.U32 R4, RZ, RZ, UR8 ;  /* 0x00000008ff047e24 */ /* 0x000fe2000f8e00ff */
[----:B-----5:R-:W-:Y:S01]  /*ad40*/  MOV R7, UR7 ;  /* 0x0000000700077c02 */ /* 0x020fe20008000f00 */
[----:B------:R-:W-:Y:S01]  /*ad50*/  IMAD.U32 R6, RZ, RZ, UR6 ;  /* 0x00000006ff067e24 */ /* 0x000fe2000f8e00ff */
[----:B--2---:R-:W-:Y:S01]  /*ad60*/  MOV R11, UR5 ;  /* 0x00000005000b7c02 */ /* 0x004fe20008000f00 */
[----:B------:R-:W-:Y:S02]  /*ad70*/  IMAD.U32 R10, RZ, RZ, UR4 ;  /* 0x00000004ff0a7e24 */ /* 0x000fe4000f8e00ff */
[----:B------:R-:W-:Y:S07]  /*ad80*/  LEPC R20, `(.L_x_183) ;  /* 0x000000001014794e */ /* 0x000fee0000000000 */
[----:B-1-3--:R-:W-:Y:S05]  /*ad90*/  CALL.ABS.NOINC R14 ;  /* 0x000000000e007343 */ /* 0x00afea0003c00000 */
.L_x_183:
[----:B------:R-:W-:Y:S05]  /*ada0*/  WARPSYNC.ALL ;  /* 0x0000000000007948 */ /* 0x000fea0003800000 */
[----:B------:R-:W-:Y:S01]  /*adb0*/  R2UR UR4, R16 ;  /* 0x00000000100472ca */ /* 0x000fe200000e0000 */
[----:B------:R-:W-:Y:S05]  /*adc0*/  IMAD.U32 R0, RZ, RZ, UR46 ;  /* 0x0000002eff007e24 */ /* 0x000fea000f8e00ff */
[----:B------:R-:W-:Y:S07]  /*add0*/  ISETP.NE.AND P0, PT, R0, 0x3, PT ;  /* 0x000000030000780c */ /* 0x000fee0003f05270 */
[----:B------:R4:W-:Y:S01]  /*ade0*/  STTM.x8 tmem[UR4+0x30], R24 ;  /* 0x00003018000079ed */ /* 0x0009e200081c0004 */
[----:B------:R-:W1:Y:S05]  /*adf0*/  FENCE.VIEW.ASYNC.T ;  /* 0x00000000000073c6 */ /* 0x000e6a0000000200 */
[----:B------:R-:W-:Y:S05]  /*ae00*/  @!P0 BRA `(.L_x_184) ;  /* 0x0000000000048947 */ /* 0x000fea0003800000 */
[----:B------:R-:W-:Y:S05]  /*ae10*/  BPT.TRAP 0x1 ;  /* 0x000000040000795c */ /* 0x000fea0000300000 */
.L_x_184:
[----:B-1----:R1:W-:Y:S01]  /*ae20*/  SYNCS.ARRIVE.TRANS64.A1T0 RZ, [R2+URZ+0x38880], RZ ;  /* 0x038880ff02ff79a7 */ /* 0x0023e200081000ff */
[----:B------:R-:W-:Y:S05]  /*ae30*/  @!P0 BRA `(.L_x_185) ;  /* 0x0000000000088947 */ /* 0x000fea0003800000 */
[----:B------:R-:W-:Y:S05]  /*ae40*/  BPT.TRAP 0x1 ;  /* 0x000000040000795c */ /* 0x000fea0000300000 */
[----:B------:R-:W-:Y:S05]  /*ae50*/  BPT.TRAP 0x1 ;  /* 0x000000040000795c */ /* 0x000fea0000300000 */
.L_x_185:
[----:B------:R-:W-:Y:S04]  /*ae60*/  IADD3 R0, PT, PT, R2, 0x38858, RZ ;  /* 0x0003885802007810 */ /* 0x000fe80007ffe0ff */
[----:B------:R-:W-:Y:S04]  /*ae70*/  PRMT R0, R72, 0x654, R0 ;  /* 0x0000065448007816 */ /* 0x000fe80000000000 */
[----:B------:R1:W-:Y:S01]  /*ae80*/  SYNCS.ARRIVE.TRANS64.RED.A1T0 RZ, [R0+URZ], RZ ;  /* 0x000000ff00ff79a7 */ /* 0x0003e200081004ff */
[----:B------:R-:W-:Y:S05]  /*ae90*/  @!P0 BRA `(.L_x_186) ;  /* 0x0000000000048947 */ /* 0x000fea0003800000 */
[----:B------:R-:W-:Y:S05]  /*aea0*/  BPT.TRAP 0x1 ;  /* 0x000000040000795c */ /* 0x000fea0000300000 */
.L_x_186:
[----:B-1----:R-:W-:Y:S04]  /*aeb0*/  IADD3 R0, PT, PT, R2, 0x38838, RZ ;  /* 0x0003883802007810 */ /* 0x002fe80007ffe0ff */
[----:B------:R-:W-:Y:S04]  /*aec0*/  PRMT R0, R72, 0x654, R0 ;  /* 0x0000065448007816 */ /* 0x000fe80000000000 */
[----:B------:R1:W-:Y:S01]  /*aed0*/  SYNCS.ARRIVE.TRANS64.RED.A1T0 RZ, [R0+URZ], RZ ;  /* 0x000000ff00ff79a7 */ /* 0x0003e200081004ff */
[----:B------:R-:W-:Y:S05]  /*aee0*/  @!P0 BRA `(.L_x_187) ;  /* 0x0000000000048947 */ /* 0x000fea0003800000 */
[----:B------:R-:W-:Y:S05]  /*aef0*/  BPT.TRAP 0x1 ;  /* 0x000000040000795c */ /* 0x000fea0000300000 */
.L_x_187:
[----:B-1----:R-:W5:Y:S01]  /*af00*/  LDL R0, [R1+0x4] ;  /* 0x0000040001007983 */ /* 0x002f620000100800 */
[----:B------:R-:W-:Y:S01]  /*af10*/  BSSY B0, `(.L_x_188) ;  /* 0x0000004000007945 */ /* 0x000fe20003800000 */
[----:B-----5:R-:W-:Y:S04]  /*af20*/  SHF.L.U32 R0, R0, 0x1f, RZ ;  /* 0x0000001f00007819 */ /* 0x020fe800000006ff */
[----:B------:R-:W1:Y:S02]  /*af30*/  SYNCS.PHASECHK.TRANS64.TRYWAIT P1, [R2+URZ+0x38840], R0 ;  /* 0x03884000020075a7 */ /* 0x000e6400080211ff */
[----:B-1----:R-:W-:Y:S05]  /*af40*/  @!P1 BRA `(.L_x_189) ;  /* 0x0000005c00d09947 */ /* 0x002fea0003800000 */
.L_x_306:
[----:B------:R-:W-:Y:S05]  /*af50*/  BSYNC B0 ;  /* 0x0000000000007941 */ /* 0x000fea0003800000 */
.L_x_188:
[----:B------:R-:W-:Y:S05]  /*af60*/  @!P0 BRA `(.L_x_190) ;  /* 0x0000000000048947 */ /* 0x000fea0003800000 */
[----:B------:R-:W-:Y:S05]  /*af70*/  BPT.TRAP 0x1 ;  /* 0x000000040000795c */ /* 0x000fea0000300000 */
.L_x_190:
[----:B------:R-:W5:Y:S01]  /*af80*/  LDL R0, [R1+0x14] ;  /* 0x0000140001007983 */ /* 0x000f620000100800 */
[----:B------:R-:W-:Y:S01]  /*af90*/  BSSY B0, `(.L_x_191) ;  /* 0x0000004000007945 */ /* 0x000fe20003800000 */
[----:B-----5:R-:W-:Y:S04]  /*afa0*/  SHF.L.U32 R0, R0, 0x1f, RZ ;  /* 0x0000001f00007819 */ /* 0x020fe800000006ff */
[----:B------:R-:W1:Y:S02]  /*afb0*/  SYNCS.PHASECHK.TRANS64.TRYWAIT P1, [R2+URZ+0x38860], R0 ;  /* 0x03886000020075a7 */ /* 0x000e6400080211ff */
[----:B-1----:R-:W-:Y:S05]  /*afc0*/  @!P1 BRA `(.L_x_192) ;  /* 0x0000005c00c49947 */ /* 0x002fea0003800000 */
.L_x_307:
[----:B------:R-:W-:Y:S05]  /*afd0*/  BSYNC B0 ;  /* 0x0000000000007941 */ /* 0x000fea0003800000 */
.L_x_191:
[----:B------:R-:W-:Y:S05]  /*afe0*/  @!P0 BRA `(.L_x_193) ;  /* 0x0000000000048947 */ /* 0x000fea0003800000 */
[----:B------:R-:W-:Y:S05]  /*aff0*/  BPT.TRAP 0x1 ;  /* 0x000000040000795c */ /* 0x000fea0000300000 */
.L_x_193:
[----:B------:R-:W5:Y:S01]  /*b000*/  LDL R0, [R1+0x10] ;  /* 0x0000100001007983 */ /* 0x000f620000100800 */
[----:B------:R-:W-:Y:S01]  /*b010*/  VIADD R3, R74, 0xffffff80 ;  /* 0xffffff804a037836 */ /* 0x000fe20000000000 */
[----:B------:R-:W-:Y:S01]  /*b020*/  BSSY B0, `(.L_x_194) ;  /* 0x000000a000007945 */ /* 0x000fe20003800000 */
[----:B------:R-:W1:Y:S03]  /*b030*/  S2R R4, SR_TID.X ;  /* 0x0000000000047919 */ /* 0x000e660000002100 */
[----:B------:R-:W-:Y:S02]  /*b040*/  SHF.R.U32.HI R3, RZ, 0x15, R3 ;  /* 0x00000015ff037819 */ /* 0x000fe40000011603 */
[----:B-----5:R-:W-:Y:S02]  /*b050*/  SHF.L.U32 R0, R0, 0x1f, RZ ;  /* 0x0000001f00007819 */ /* 0x020fe400000006ff */
[----:B-1----:R-:W-:Y:S02]  /*b060*/  SHF.R.U32.HI R4, RZ, 0x5, R4 ;  /* 0x00000005ff047819 */ /* 0x002fe40000011604 */
[----:B------:R-:W1:Y:S02]  /*b070*/  SYNCS.PHASECHK.TRANS64.TRYWAIT P1, [R2+URZ+0x38898], R0 ;  /* 0x03889800020075a7 */ /* 0x000e6400080211ff */
[----:B------:R-:W-:Y:S04]  /*b080*/  LOP3.LUT R4, R4, 0x3, RZ, 0xc0, !PT ;  /* 0x0000000304047812 */ /* 0x000fe800078ec0ff */
[----:B------:R-:W-:Y:S01]  /*b090*/  ISETP.NE.AND P0, PT, R4, R3, PT ;  /* 0x000000030400720c */ /* 0x000fe20003f05270 */
[----:B------:R-:W-:Y:S01]  /*b0a0*/  @!UPT UIADD3 URZ, UPT, UPT, URZ, URZ, URZ ;  /* 0x000000fffffff290 */ /* 0x000fe2000fffe0ff */
[----:B-1----:R-:W-:Y:S11]  /*b0b0*/  @!P1 BRA `(.L_x_195) ;  /* 0x0000005c009c9947 */ /* 0x002ff60003800000 */
.L_x_308:
[----:B------:R-:W-:Y:S05]  /*b0c0*/  BSYNC B0 ;  /* 0x0000000000007941 */ /* 0x000fea0003800000 */
.L_x_194:
[----:B------:R-:W-:Y:S05]  /*b0d0*/  @!P0 BRA `(.L_x_196) ;  /* 0x0000000000408947 */ /* 0x000fea0003800000 */
[----:B------:R-:W1:Y:S01]  /*b0e0*/  LDCU.64 UR8, c[0x4][0x80] ;  /* 0x01001000ff0877ac */ /* 0x000e620008000a00 */
[----:B------:R-:W-:Y:S01]  /*b0f0*/  MOV R3, 0x0 ;  /* 0x0000000000037802 */ /* 0x000fe20000000f00 */
[----:B------:R-:W-:Y:S02]  /*b100*/  HFMA2 R12, -RZ, RZ, 0, 5.9604644775390625e-08 ;  /* 0x00000001ff0c7431 */ /* 0x000fe400000001ff */
[----:B------:R-:W-:Y:S02]  /*b110*/  IMAD.MOV.U32 R8, RZ, RZ, 0x192 ;  /* 0x00000192ff087424 */ /* 0x000fe400078e00ff */
[----:B------:R-:W-:Y:S01]  /*b120*/  IMAD.MOV.U32 R13, RZ, RZ, RZ ;  /* 0x000000ffff0d7224 */ /* 0x000fe200078e00ff */
[----:B------:R-:W5:Y:S01]  /*b130*/  LDCU.64 UR6, c[0x4][0x88] ;  /* 0x01001100ff0677ac */ /* 0x000f620008000a00 */
[----:B------:R-:W2:Y:S01]  /*b140*/  LDC.64 R2, c[0x4][R3] ;  /* 0x0100000003027b82 */ /* 0x000ea20000000a00 */
[----:B------:R-:W3:Y:S01]  /*b150*/  LDCU.64 UR4, c[0x4][0x8] ;  /* 0x01000100ff0477ac */ /* 0x000ee20008000a00 */
[----:B-1----:R-:W-:Y:S01]  /*b160*/  MOV R5, UR9 ;  /* 0x0000000900057c02 */ /* 0x002fe20008000f00 */
[----:B------:R-:W-:Y:S01]  /*b170*/  IMAD.U32 R4, RZ, RZ, UR8 ;  /* 0x00000008ff047e24 */ /* 0x000fe2000f8e00ff */
[----:B-----5:R-:W-:Y:S01]  /*b180*/  MOV R7, UR7 ;  /* 0x0000000700077c02 */ /* 0x020fe20008000f00 */
[----:B------:R-:W-:Y:S01]  /*b190*/  IMAD.U32 R6, RZ, RZ, UR6 ;  /* 0x00000006ff067e24 */ /* 0x000fe2000f8e00ff */
[----:B---3--:R-:W-:Y:S01]  /*b1a0*/  MOV R11, UR5 ;  /* 0x00000005000b7c02 */ /* 0x008fe20008000f00 */
[----:B------:R-:W-:Y:S02]  /*b1b0*/  IMAD.U32 R10, RZ, RZ, UR4 ;  /* 0x00000004ff0a7e24 */ /* 0x000fe4000f8e00ff */
[----:B------:R-:W-:Y:S07]  /*b1c0*/  LEPC R20, `(.L_x_196) ;  /* 0x000000001014794e */ /* 0x000fee0000000000 */
[----:B--2-4-:R-:W-:Y:S05]  /*b1d0*/  CALL.ABS.NOINC R2 ;  /* 0x0000000002007343 */ /* 0x014fea0003c00000 */
.L_x_196:
[----:B------:R-:W1:Y:S01]  /*b1e0*/  S2R R16, SR_TID.X ;  /* 0x0000000000107919 */ /* 0x000e620000002100 */
[----:B------:R-:W-:Y:S05]  /*b1f0*/  WARPSYNC.ALL ;  /* 0x0000000000007948 */ /* 0x000fea0003800000 */
[C---:B------:R-:W-:Y:S01]  /*b200*/  R2UR UR4, R74.reuse ;  /* 0x000000004a0472ca */ /* 0x040fe200000e0000 */
[----:B------:R-:W-:Y:S05]  /*b210*/  VIADD R0, R74, 0xffffffa0 ;  /* 0xffffffa04a007836 */ /* 0x000fea0000000000 */
[----:B------:R-:W-:Y:S07]  /*b220*/  SHF.R.U32.HI R0, RZ, 0x15, R0 ;  /* 0x00000015ff007819 */ /* 0x000fee0000011600 */
[----:B--2---:R-:W2:Y:S01]  /*b230*/  LDTM.x16 R40, tmem[UR4+-0x80] ;  /* 0xffff8004002879ee */ /* 0x004ea2000824ff00 */
[----:B-1----:R-:W-:Y:S04]  /*b240*/  SHF.R.U32.HI R16, RZ, 0x5, R16 ;  /* 0x00000005ff107819 */ /* 0x002fe80000011610 */
[----:B------:R-:W-:Y:S04]  /*b250*/  LOP3.LUT R16, R16, 0x3, RZ, 0xc0, !PT ;  /* 0x0000000310107812 */ /* 0x000fe800078ec0ff */
[----:B------:R-:W-:Y:S11]  /*b260*/  ISETP.NE.AND P0, PT, R16, R0, PT ;  /* 0x000000001000720c */ /* 0x000ff60003f05270 */
[----:B------:R-:W-:Y:S02]  /*b270*/  @!UPT UIADD3 URZ, UPT, UPT, URZ, URZ, URZ ;  /* 0x000000fffffff290 */ /* 0x000fe4000fffe0ff */
[----:B--2---:R-:W-:Y:S05]  /*b280*/  @!P0 BRA `(.L_x_197) ;  /* 0x0000000000408947 */ /* 0x004fea0003800000 */
[----:B------:R-:W1:Y:S01]  /*b290*/  LDCU.64 UR8, c[0x4][0x80] ;  /* 0x01001000ff0877ac */ /* 0x000e620008000a00 */
[----:B------:R-:W-:Y:S01]  /*b2a0*/  MOV R3, 0x0 ;  /* 0x0000000000037802 */ /* 0x000fe20000000f00 */
[----:B------:R-:W-:Y:S02]  /*b2b0*/  HFMA2 R12, -RZ, RZ, 0, 5.9604644775390625e-08 ;  /* 0x00000001ff0c7431 */ /* 0x000fe400000001ff */
[----:B------:R-:W-:Y:S02]  /*b2c0*/  IMAD.MOV.U32 R8, RZ, RZ, 0x192 ;  /* 0x00000192ff087424 */ /* 0x000fe400078e00ff */
[----:B------:R-:W-:Y:S01]  /*b2d0*/  IMAD.MOV.U32 R13, RZ, RZ, RZ ;  /* 0x000000ffff0d7224 */ /* 0x000fe200078e00ff */
[----:B------:R-:W2:Y:S01]  /*b2e0*/  LDCU.64 UR6, c[0x4][0x88] ;  /* 0x01001100ff0677ac */ /* 0x000ea20008000a00 */
[----:B------:R-:W3:Y:S01]  /*b2f0*/  LDC.64 R2, c[0x4][R3] ;  /* 0x0100000003027b82 */ /* 0x000ee20000000a00 */
[----:B------:R-:W5:Y:S01]  /*b300*/  LDCU.64 UR4, c[0x4][0x8] ;  /* 0x01000100ff0477ac */ /* 0x000f620008000a00 */
[----:B-1----:R-:W-:Y:S01]  /*b310*/  MOV R5, UR9 ;  /* 0x0000000900057c02 */ /* 0x002fe20008000f00 */
[----:B------:R-:W-:Y:S01]  /*b320*/  IMAD.U32 R4, RZ, RZ, UR8 ;  /* 0x00000008ff047e24 */ /* 0x000fe2000f8e00ff */
[----:B--2---:R-:W-:Y:S01]  /*b330*/  MOV R7, UR7 ;  /* 0x0000000700077c02 */ /* 0x004fe20008000f00 */
[----:B------:R-:W-:Y:S01]  /*b340*/  IMAD.U32 R6, RZ, RZ, UR6 ;  /* 0x00000006ff067e24 */ /* 0x000fe2000f8e00ff */
[----:B-----5:R-:W-:Y:S01]  /*b350*/  MOV R11, UR5 ;  /* 0x00000005000b7c02 */ /* 0x020fe20008000f00 */
[----:B------:R-:W-:Y:S02]  /*b360*/  IMAD.U32 R10, RZ, RZ, UR4 ;  /* 0x00000004ff0a7e24 */ /* 0x000fe4000f8e00ff */
[----:B------:R-:W-:Y:S07]  /*b370*/  LEPC R20, `(.L_x_197) ;  /* 0x000000001014794e */ /* 0x000fee0000000000 */
[----:B---34-:R-:W-:Y:S05]  /*b380*/  CALL.ABS.NOINC R2 ;  /* 0x0000000002007343 */ /* 0x018fea0003c00000 */
.L_x_197:
[----:B------:R-:W-:Y:S05]  /*b390*/  WARPSYNC.ALL ;  /* 0x0000000000007948 */ /* 0x000fea0003800000 */
[C---:B------:R-:W-:Y:S01]  /*b3a0*/  R2UR UR4, R74.reuse ;  /* 0x000000004a0472ca */ /* 0x040fe200000e0000 */
[----:B------:R-:W-:Y:S05]  /*b3b0*/  VIADD R0, R74, 0xffffffc0 ;  /* 0xffffffc04a007836 */ /* 0x000fea0000000000 */
[----:B------:R-:W-:Y:S04]  /*b3c0*/  SHF.R.U32.HI R0, RZ, 0x15, R0 ;  /* 0x00000015ff007819 */ /* 0x000fe80000011600 */
[----:B------:R-:W-:Y:S03]  /*b3d0*/  ISETP.NE.AND P0, PT, R16, R0, PT ;  /* 0x000000001000720c */ /* 0x000fe60003f05270 */
[----:B---34-:R-:W1:Y:S10]  /*b3e0*/  LDTM.x16 R24, tmem[UR4+-0x60] ;  /* 0xffffa004001879ee */ /* 0x018e74000824ff00 */
        /* <DEDUP_REMOVED lines=17> */
.L_x_198:
[----:B------:R-:W-:Y:S01]  /*b500*/  LOP3.LUT R75, R75, 0x140, RZ, 0xfc, !PT ;  /* 0x000001404b4b7812 */ /* 0x000fe200078efcff */
[----:B------:R-:W-:Y:S05]  /*b510*/  WARPSYNC.ALL ;  /* 0x0000000000007948 */ /* 0x000fea0003800000 */
[----:B------:R-:W-:Y:S01]  /*b520*/  R2UR UR5, R75 ;  /* 0x000000004b0572ca */ /* 0x000fe200000e0000 */
[----:B------:R-:W1:Y:S01]  /*b530*/  S2R R72, SR_TID.X ;  /* 0x0000000000487919 */ /* 0x000e620000002100 */
[----:B------:R-:W2:Y:S01]  /*b540*/  S2UR UR37, SR_CgaCtaId ;  /* 0x00000000002579c3 */ /* 0x000ea20000008800 */
[----:B------:R-:W-:Y:S01]  /*b550*/  UMOV UR4, 0x400 ;  /* 0x0000040000047882 */ /* 0x000fe20000000000 */
[----:B------:R-:W-:Y:S01]  /*b560*/  UISETP.NE.AND UP0, UPT, UR46, 0x3, UPT ;  /* 0x000000032e00788c */ /* 0x000fe2000bf05270 */
[----:B-1----:R-:W-:Y:S01]  /*b570*/  SHF.R.U32.HI R73, RZ, 0x1, R72 ;  /* 0x00000001ff497819 */ /* 0x002fe20000011648 */
[----:B--2---:R-:W-:Y:S03]  /*b580*/  ULEA UR36, UR37, UR4, 0x18 ;  /* 0x0000000425247291 */ /* 0x004fe6000f8ec0ff */
[----:B------:R-:W-:Y:S06]  /*b590*/  LOP3.LUT R73, R73, 0x40, RZ, 0xc0, !PT ;  /* 0x0000004049497812 */ /* 0x000fec00078ec0ff */
[----:B------:R-:W1:Y:S08]  /*b5a0*/  LDS.128 R12, [R73+UR36+0x38200] ;  /* 0x03820024490c7984 */ /* 0x000e700008000c00 */
[----:B------:R-:W2:Y:S08]  /*b5b0*/  LDS.128 R16, [R73+UR36+0x38210] ;  /* 0x0382102449107984 */ /* 0x000eb00008000c00 */
[----:B------:R-:W3:Y:S08]  /*b5c0*/  LDS.128 R8, [R73+UR36+0x38220] ;  /* 0x0382202449087984 */ /* 0x000ef00008000c00 */
[----:B------:R-:W4:Y:S08]  /*b5d0*/  LDS.128 R20, [R73+UR36+0x38280] ;  /* 0x0382802449147984 */ /* 0x000f300008000c00 */
[----:B------:R-:W5:Y:S01]  /*b5e0*/  LDS.128 R4, [R73+UR36+0x38230] ;  /* 0x0382302449047984 */ /* 0x000f620008000c00 */
[----:B-1----:R-:W-:Y:S01]  /*b5f0*/  FADD2 R2, R40.F32x2.HI_LO, R12.F32x2.HI_LO ;  /* 0x0000000c2802724b */ /* 0x002fe20000000000 */
[----:B------:R-:W-:Y:S01]  /*b600*/  SHF.R.U32.HI R40, RZ, 0x3, R72 ;  /* 0x00000003ff287819 */ /* 0x000fe20000011648 */
[----:B------:R-:W-:Y:S02]  /*b610*/  FADD2 R12, R42.F32x2.HI_LO, R14.F32x2.HI_LO ;  /* 0x0000000e2a0c724b */ /* 0x000fe40000000000 */
[----:B------:R-:W-:Y:S02]  /*b620*/  IMAD.U32 R41, R72, 0x10000, RZ ;  /* 0x0001000048297824 */ /* 0x000fe400078e00ff */
[----:B------:R-:W-:Y:S02]  /*b630*/  FMUL2 R2, R2.F32x2.HI_LO, R56.F32x2.HI_LO ;  /* 0x000000380202724a */ /* 0x000fe40000000000 */
[----:B------:R-:W-:Y:S01]  /*b640*/  FMUL2 R12, R12.F32x2.HI_LO, R58.F32x2.HI_LO ;  /* 0x0000003a0c0c724a */ /* 0x000fe20000000000 */
[----:B------:R-:W-:Y:S01]  /*b650*/  LOP3.LUT R0, R41, 0x600010, R40, 0xc8, !PT ;  /* 0x0060001029007812 */ /* 0x000fe200078ec828 */
[----:B--2---:R-:W-:Y:S01]  /*b660*/  FADD2 R14, R44.F32x2.HI_LO, R16.F32x2.HI_LO ;  /* 0x000000102c0e724b */ /* 0x004fe20000000000 */
[----:B------:R-:W-:Y:S02]  /*b670*/  F2FP.BF16.F32.PACK_AB R2, R3, R2 ;  /* 0x000000020302723e */ /* 0x000fe400000010ff */
[----:B------:R-:W-:Y:S01]  /*b680*/  LOP3.LUT R0, R0, 0x160, RZ, 0xfc, !PT ;  /* 0x0000016000007812 */ /* 0x000fe200078efcff */
[----:B------:R-:W-:Y:S01]  /*b690*/  FMUL2 R14, R14.F32x2.HI_LO, R60.F32x2.HI_LO ;  /* 0x0000003c0e0e724a */ /* 0x000fe20000000000 */
[----:B------:R-:W-:Y:S02]  /*b6a0*/  PRMT R56, R2, 0x7632, R56 ;  /* 0x0000763202387816 */ /* 0x000fe40000000038 */
[----:B------:R-:W-:Y:S01]  /*b6b0*/  R2UR UR4, R0 ;  /* 0x00000000000472ca */ /* 0x000fe200000e0000 */
[----:B---3--:R-:W-:Y:S01]  /*b6c0*/  FADD2 R48, R48.F32x2.HI_LO, R8.F32x2.HI_LO ;  /* 0x000000083030724b */ /* 0x008fe20000000000 */
[----:B------:R-:W-:Y:S01]  /*b6d0*/  F2FP.BF16.F32.PACK_AB R0, R13, R12 ;  /* 0x0000000c0d00723e */ /* 0x000fe200000010ff */
[----:B------:R-:W-:Y:S02]  /*b6e0*/  FADD2 R12, R46.F32x2.HI_LO, R18.F32x2.HI_LO ;  /* 0x000000122e0c724b */ /* 0x000fe40000000000 */
[----:B------:R-:W1:Y:S01]  /*b6f0*/  LDS.128 R16, [R73+UR36+0x38290] ;  /* 0x0382902449107984 */ /* 0x000e620008000c00 */
[----:B------:R-:W-:Y:S01]  /*b700*/  PRMT R57, R0, 0x7632, R57 ;  /* 0x0000763200397816 */ /* 0x000fe20000000039 */
[----:B------:R-:W-:Y:S01]  /*b710*/  FADD2 R50, R50.F32x2.HI_LO, R10.F32x2.HI_LO ;  /* 0x0000000a3232724b */ /* 0x000fe20000000000 */
[----:B------:R-:W-:Y:S01]  /*b720*/  PRMT R58, R0, 0x7610, R58 ;  /* 0x00007610003a7816 */ /* 0x000fe2000000003a */
[----:B----4-:R-:W-:Y:S01]  /*b730*/  FADD2 R26, R26.F32x2.HI_LO, R22.F32x2.HI_LO ;  /* 0x000000161a1a724b */ /* 0x010fe20000000000 */
[----:B------:R-:W-:Y:S01]  /*b740*/  F2FP.BF16.F32.PACK_AB R0, R15, R14 ;  /* 0x0000000e0f00723e */ /* 0x000fe200000010ff */
[----:B------:R-:W-:Y:S02]  /*b750*/  FMUL2 R12, R12.F32x2.HI_LO, R62.F32x2.HI_LO ;  /* 0x0000003e0c0c724a */ /* 0x000fe40000000000 */
[----:B------:R-:W2:Y:S01]  /*b760*/  LDS.128 R8, [R73+UR36+0x382a0] ;  /* 0x0382a02449087984 */ /* 0x000ea20008000c00 */
[----:B------:R-:W-:Y:S01]  /*b770*/  PRMT R59, R0, 0x7632, R59 ;  /* 0x00007632003b7816 */ /* 0x000fe2000000003b */
[----:B------:R-:W-:Y:S01]  /*b780*/  FMUL2 R26, R26.F32x2.HI_LO, R80.F32x2.HI_LO ;  /* 0x000000501a1a724a */ /* 0x000fe20000000000 */
[----:B------:R-:W-:Y:S01]  /*b790*/  PRMT R60, R0, 0x7610, R60 ;  /* 0x00007610003c7816 */ /* 0x000fe2000000003c */
[----:B-----5:R-:W-:Y:S01]  /*b7a0*/  FADD2 R52, R52.F32x2.HI_LO, R4.F32x2.HI_LO ;  /* 0x000000043434724b */ /* 0x020fe20000000000 */
[----:B------:R-:W-:Y:S01]  /*b7b0*/  F2FP.BF16.F32.PACK_AB R12, R13, R12 ;  /* 0x0000000c0d0c723e */ /* 0x000fe200000010ff */
[----:B------:R-:W-:Y:S02]  /*b7c0*/  FADD2 R54, R54.F32x2.HI_LO, R6.F32x2.HI_LO ;  /* 0x000000063636724b */ /* 0x000fe40000000000 */
[----:B------:R-:W3:Y:S01]  /*b7d0*/  LDS.128 R4, [R73+UR36+0x382b0] ;  /* 0x0382b02449047984 */ /* 0x000ee20008000c00 */
[----:B------:R-:W-:Y:S01]  /*b7e0*/  PRMT R61, R12, 0x7632, R61 ;  /* 0x000076320c3d7816 */ /* 0x000fe2000000003d */
[----:B------:R-:W-:Y:S01]  /*b7f0*/  FMUL2 R52, R52.F32x2.HI_LO, R68.F32x2.HI_LO ;  /* 0x000000443434724a */ /* 0x000fe20000000000 */
[----:B------:R-:W-:Y:S01]  /*b800*/  PRMT R62, R12, 0x7610, R62 ;  /* 0x000076100c3e7816 */ /* 0x000fe2000000003e */
[----:B------:R-:W-:Y:S02]  /*b810*/  FMUL2 R54, R54.F32x2.HI_LO, R70.F32x2.HI_LO ;  /* 0x000000463636724a */ /* 0x000fe40000000000 */
[----:B------:R-:W-:Y:S01]  /*b820*/  FADD2 R24, R24.F32x2.HI_LO, R20.F32x2.HI_LO ;  /* 0x000000141818724b */ /* 0x000fe20000000000 */
[----:B------:R-:W-:Y:S01]  /*b830*/  F2FP.BF16.F32.PACK_AB R52, R53, R52 ;  /* 0x000000343534723e */ /* 0x000fe200000010ff */
[----:B------:R-:W4:Y:S01]  /*b840*/  LDS.128 R44, [R73+UR36+0x38300] ;  /* 0x03830024492c7984 */ /* 0x000f220008000c00 */
[----:B------:R-:W-:Y:S01]  /*b850*/  F2FP.BF16.F32.PACK_AB R54, R55, R54 ;  /* 0x000000363736723e */ /* 0x000fe200000010ff */
[----:B------:R-:W-:Y:S01]  /*b860*/  FMUL2 R24, R24.F32x2.HI_LO, R76.F32x2.HI_LO ;  /* 0x0000004c1818724a */ /* 0x000fe20000000000 */
[----:B------:R-:W-:Y:S01]  /*b870*/  PRMT R63, R52, 0x7632, R63 ;  /* 0x00007632343f7816 */ /* 0x000fe2000000003f */
[----:B------:R-:W-:Y:S01]  /*b880*/  FMUL2 R48, R48.F32x2.HI_LO, R64.F32x2.HI_LO ;  /* 0x000000403030724a */ /* 0x000fe20000000000 */
[----:B------:R-:W-:Y:S01]  /*b890*/  PRMT R64, R52, 0x7610, R64 ;  /* 0x0000761034407816 */ /* 0x000fe20000000040 */
[----:B------:R-:W-:Y:S01]  /*b8a0*/  FMUL2 R50, R50.F32x2.HI_LO, R66.F32x2.HI_LO ;  /* 0x000000423232724a */ /* 0x000fe20000000000 */
[C---:B------:R-:W-:Y:S02]  /*b8b0*/  PRMT R65, R54.reuse, 0x7632, R65 ;  /* 0x0000763236417816 */ /* 0x040fe40000000041 */
[----:B------:R-:W-:Y:S02]  /*b8c0*/  F2FP.BF16.F32.PACK_AB R0, R49, R48 ;  /* 0x000000303100723e */ /* 0x000fe400000010ff */
[----:B------:R-:W-:Y:S02]  /*b8d0*/  PRMT R66, R54, 0x7610, R66 ;  /* 0x0000761036427816 */ /* 0x000fe40000000042 */
[C---:B------:R-:W-:Y:S01]  /*b8e0*/  PRMT R48, R0.reuse, 0x7632, R48 ;  /* 0x0000763200307816 */ /* 0x040fe20000000030 */
[----:B------:R-:W5:Y:S01]  /*b8f0*/  LDS.128 R52, [R73+UR36+0x38310] ;  /* 0x0383102449347984 */ /* 0x000f620008000c00 */
[----:B------:R-:W-:Y:S01]  /*b900*/  PRMT R49, R0, 0x7610, R49 ;  /* 0x0000761000317816 */ /* 0x000fe20000000031 */
[----:B-1----:R-:W-:Y:S01]  /*b910*/  FADD2 R28, R28.F32x2.HI_LO, R16.F32x2.HI_LO ;  /* 0x000000101c1c724b */ /* 0x002fe20000000000 */
[----:B------:R-:W-:Y:S01]  /*b920*/  F2FP.BF16.F32.PACK_AB R0, R27, R26 ;  /* 0x0000001a1b00723e */ /* 0x000fe200000010ff */
[----:B------:R-:W-:Y:S01]  /*b930*/  FADD2 R30, R30.F32x2.HI_LO, R18.F32x2.HI_LO ;  /* 0x000000121e1e724b */ /* 0x000fe20000000000 */
[----:B------:R-:W-:Y:S01]  /*b940*/  F2FP.BF16.F32.PACK_AB R24, R25, R24 ;  /* 0x000000181918723e */ /* 0x000fe200000010ff */
[----:B------:R-:W-:Y:S01]  /*b950*/  FMUL2 R28, R28.F32x2.HI_LO, R84.F32x2.HI_LO ;  /* 0x000000541c1c724a */ /* 0x000fe20000000000 */
[----:B------:R-:W-:Y:S01]  /*b960*/  PRMT R69, R0, 0x7632, R69 ;  /* 0x0000763200457816 */ /* 0x000fe20000000045 */
[----:B------:R-:W-:Y:S01]  /*b970*/  FMUL2 R42, R30.F32x2.HI_LO, R88.F32x2.HI_LO ;  /* 0x000000581e2a724a */ /* 0x000fe20000000000 */
[----:B------:R-:W-:Y:S01]  /*b980*/  PRMT R70, R0, 0x7610, R70 ;  /* 0x0000761000467816 */ /* 0x000fe20000000046 */
[----:B--2---:R-:W-:Y:S01]  /*b990*/  FADD2 R34, R34.F32x2.HI_LO, R10.F32x2.HI_LO ;  /* 0x0000000a2222724b */ /* 0x004fe20000000000 */
[----:B------:R-:W-:Y:S01]  /*b9a0*/  F2FP.BF16.F32.PACK_AB R0, R29, R28 ;  /* 0x0000001c1d00723e */ /* 0x000fe200000010ff */
[----:B------:R-:W-:Y:S01]  /*b9b0*/  FADD2 R32, R32.F32x2.HI_LO, R8.F32x2.HI_LO ;  /* 0x000000082020724b */ /* 0x000fe20000000000 */
[C---:B------:R-:W-:Y:S01]  /*b9c0*/  PRMT R67, R24.reuse, 0x7632, R67 ;  /* 0x0000763218437816 */ /* 0x040fe20000000043 */
[----:B------:R-:W1:Y:S01]  /*b9d0*/  LDS.128 R28, [R73+UR36+0x38320] ;  /* 0x03832024491c7984 */ /* 0x000e620008000c00 */
[----:B------:R-:W-:Y:S01]  /*b9e0*/  PRMT R68, R24, 0x7610, R68 ;  /* 0x0000761018447816 */ /* 0x000fe20000000044 */
[----:B------:R-:W-:Y:S01]  /*b9f0*/  FMUL2 R32, R32.F32x2.HI_LO, R82.F32x2.HI_LO ;  /* 0x000000522020724a */ /* 0x000fe20000000000 */
[----:B------:R-:W-:Y:S01]  /*ba00*/  F2FP.BF16.F32.PACK_AB R42, R43, R42 ;  /* 0x0000002a2b2a723e */ /* 0x000fe200000010ff */
[----:B---3--:R-:W-:Y:S01]  /*ba10*/  FADD2 R38, R38.F32x2.HI_LO, R6.F32x2.HI_LO ;  /* 0x000000062626724b */ /* 0x008fe20000000000 */
[----:B------:R-:W-:Y:S01]  /*ba20*/  PRMT R43, R0, 0x7632, R43 ;  /* 0x00007632002b7816 */ /* 0x000fe2000000002b */
[----:B------:R-:W-:Y:S01]  /*ba30*/  FMUL2 R8, R34.F32x2.HI_LO, R86.F32x2.HI_LO ;  /* 0x000000562208724a */ /* 0x000fe20000000000 */
[----:B------:R-:W-:Y:S01]  /*ba40*/  PRMT R71, R0, 0x7610, R71 ;  /* 0x0000761000477816 */ /* 0x000fe20000000047 */
[----:B------:R-:W4:Y:S01]  /*ba50*/  LDTM.x16 R12, tmem[UR5] ;  /* 0x00000005000c79ee */ /* 0x000f220008240000 */
[----:B------:R-:W-:Y:S01]  /*ba60*/  F2FP.BF16.F32.PACK_AB R0, R33, R32 ;  /* 0x000000202100723e */ /* 0x000fe200000010ff */
[----:B------:R-:W-:Y:S01]  /*ba70*/  LDS.128 R80, [R73+UR36+0x383a0] ;  /* 0x0383a02449507984 */ /* 0x000fe20008000c00 */
[----:B------:R-:W-:Y:S01]  /*ba80*/  F2FP.BF16.F32.PACK_AB R8, R9, R8 ;  /* 0x000000080908723e */ /* 0x000fe200000010ff */
[----:B------:R-:W-:Y:S01]  /*ba90*/  FADD2 R36, R36.F32x2.HI_LO, R4.F32x2.HI_LO ;  /* 0x000000042424724b */ /* 0x000fe20000000000 */
[----:B------:R-:W-:Y:S01]  /*baa0*/  PRMT R75, R0, 0x7632, R75 ;  /* 0x00007632004b7816 */ /* 0x000fe2000000004b */
[----:B------:R-:W-:Y:S01]  /*bab0*/  FMUL2 R4, R38.F32x2.HI_LO, R92.F32x2.HI_LO ;  /* 0x0000005c2604724a */ /* 0x000fe20000000000 */
[----:B------:R-:W-:Y:S01]  /*bac0*/  PRMT R77, R8, 0x7632, R77 ;  /* 0x00007632084d7816 */ /* 0x000fe2000000004d */
[----:B------:R-:W-:Y:S01]  /*bad0*/  FMUL2 R36, R36.F32x2.HI_LO, R90.F32x2.HI_LO ;  /* 0x0000005a2424724a */ /* 0x000fe20000000000 */
[----:B------:R-:W-:Y:S01]  /*bae0*/  PRMT R76, R0, 0x7610, R76 ;  /* 0x00007610004c7816 */ /* 0x000fe2000000004c */
[----:B------:R-:W2:Y:S01]  /*baf0*/  LDS.128 R32, [R73+UR36+0x38330] ;  /* 0x0383302449207984 */ /* 0x000ea20008000c00 */
[----:B------:R-:W-:Y:S02]  /*bb00*/  F2FP.BF16.F32.PACK_AB R4, R5, R4 ;  /* 0x000000040504723e */ /* 0x000fe400000010ff */
[----:B------:R-:W-:Y:S02]  /*bb10*/  F2FP.BF16.F32.PACK_AB R0, R37, R36 ;  /* 0x000000242500723e */ /* 0x000fe400000010ff */
[----:B------:R-:W-:Y:S02]  /*bb20*/  PRMT R84, R8, 0x7610, R84 ;  /* 0x0000761008547816 */ /* 0x000fe40000000054 */
[C---:B------:R-:W-:Y:S01]  /*bb30*/  PRMT R85, R0.reuse, 0x7632, R85 ;  /* 0x0000763200557816 */ /* 0x040fe20000000055 */
[----:B------:R-:W3:Y:S01]  /*bb40*/  LDS.128 R36, [R73+UR36+0x38380] ;  /* 0x0383802449247984 */ /* 0x000ee20008000c00 */
[----:B------:R-:W-:Y:S02]  /*bb50*/  PRMT R86, R0, 0x7610, R86 ;  /* 0x0000761000567816 */ /* 0x000fe40000000056 */
[C---:B------:R-:W-:Y:S02]  /*bb60*/  PRMT R87, R4.reuse, 0x7632, R87 ;  /* 0x0000763204577816 */ /* 0x040fe40000000057 */
[----:B------:R-:W-:Y:S01]  /*bb70*/  PRMT R88, R4, 0x7610, R88 ;  /* 0x0000761004587816 */ /* 0x000fe20000000058 */
[----:B----4-:R-:W-:Y:S01]  /*bb80*/  FADD2 R14, R14.F32x2.HI_LO, R46.F32x2.HI_LO ;  /* 0x0000002e0e0e724b */ /* 0x010fe20000000000 */
[----:B------:R-:W-:Y:S01]  /*bb90*/  F2FP.BF16.F32.PACK_AB R50, R51, R50 ;  /* 0x000000323332723e */ /* 0x000fe200000010ff */
[----:B-----5:R-:W-:Y:S01]  /*bba0*/  FADD2 R16, R16.F32x2.HI_LO, R52.F32x2.HI_LO ;  /* 0x000000341010724b */ /* 0x020fe20000000000 */
[----:B------:R-:W-:Y:S01]  /*bbb0*/  PRMT R74, R42, 0x7632, R74 ;  /* 0x000076322a4a7816 */ /* 0x000fe2000000004a */
[----:B------:R-:W-:Y:S01]  /*bbc0*/  FMUL2 R96, R14.F32x2.HI_LO, R96.F32x2.HI_LO ;  /* 0x000000600e60724a */ /* 0x000fe20000000000 */
[----:B------:R-:W-:Y:S01]  /*bbd0*/  PRMT R51, R50, 0x7632, R51 ;  /* 0x0000763232337816 */ /* 0x000fe20000000033 */
[----:B------:R-:W-:Y:S02]  /*bbe0*/  FADD2 R18, R18.F32x2.HI_LO, R54.F32x2.HI_LO ;  /* 0x000000361212724b */ /* 0x000fe40000000000 */
[----:B------:R-:W4:Y:S01]  /*bbf0*/  LDS.128 R52, [R73+UR36+0x38390] ;  /* 0x0383902449347984 */ /* 0x000f220008000c00 */
[----:B------:R-:W-:Y:S01]  /*bc00*/  F2FP.BF16.F32.PACK_AB R3, R97, R96 ;  /* 0x000000606103723e */ /* 0x000fe200000010ff */
[----:B------:R-:W-:Y:S02]  /*bc10*/  FMUL2 R46, R18.F32x2.HI_LO, R104.F32x2.HI_LO ;  /* 0x00000068122e724a */ /* 0x000fe40000000000 */
[----:B-1----:R-:W-:Y:S01]  /*bc20*/  FADD2 R20, R20.F32x2.HI_LO, R28.F32x2.HI_LO ;  /* 0x0000001c1414724b */ /* 0x002fe20000000000 */
[----:B------:R-:W-:Y:S01]  /*bc30*/  PRMT R91, R3, 0x7632, R91 ;  /* 0x00007632035b7816 */ /* 0x000fe2000000005b */
[----:B------:R-:W-:Y:S01]  /*bc40*/  FADD2 R22, R22.F32x2.HI_LO, R30.F32x2.HI_LO ;  /* 0x0000001e1616724b */ /* 0x000fe20000000000 */
[----:B------:R-:W-:Y:S01]  /*bc50*/  PRMT R92, R3, 0x7610, R92 ;  /* 0x00007610035c7816 */ /* 0x000fe2000000005c */
[----:B------:R-:W1:Y:S01]  /*bc60*/  LDS.128 R28, [R73+UR36+0x383b0] ;  /* 0x0383b024491c7984 */ /* 0x000e620008000c00 */
[----:B------:R-:W-:Y:S01]  /*bc70*/  F2FP.BF16.F32.PACK_AB R3, R47, R46 ;  /* 0x0000002e2f03723e */ /* 0x000fe200000010ff */
[----:B------:R-:W-:Y:S02]  /*bc80*/  FADD2 R12, R12.F32x2.HI_LO, R44.F32x2.HI_LO ;  /* 0x0000002c0c0c724b */ /* 0x000fe40000000000 */
[----:B------:R-:W-:Y:S02]  /*bc90*/  FMUL2 R44, R16.F32x2.HI_LO, R100.F32x2.HI_LO ;  /* 0x00000064102c724a */ /* 0x000fe40000000000 */
[----:B------:R-:W-:Y:S02]  /*bca0*/  FMUL2 R12, R12.F32x2.HI_LO, R94.F32x2.HI_LO ;  /* 0x0000005e0c0c724a */ /* 0x000fe40000000000 */
[----:B------:R-:W-:Y:S02]  /*bcb0*/  FMUL2 R20, R20.F32x2.HI_LO, R98.F32x2.HI_LO ;  /* 0x000000621414724a */ /* 0x000fe40000000000 */
[----:B--2---:R-:W-:Y:S01]  /*bcc0*/  FADD2 R24, R24.F32x2.HI_LO, R32.F32x2.HI_LO ;  /* 0x000000201818724b */ /* 0x004fe20000000000 */
[----:B------:R-:W-:Y:S01]  /*bcd0*/  F2FP.BF16.F32.PACK_AB R0, R13, R12 ;  /* 0x0000000c0d00723e */ /* 0x000fe200000010ff */
[----:B------:R-:W-:Y:S01]  /*bce0*/  FADD2 R26, R26.F32x2.HI_LO, R34.F32x2.HI_LO ;  /* 0x000000221a1a724b */ /* 0x000fe20000000000 */
[----:B------:R-:W-:Y:S01]  /*bcf0*/  PRMT R32, R3, 0x7632, R32 ;  /* 0x0000763203207816 */ /* 0x000fe20000000020 */
[----:B------:R-:W3:Y:S01]  /*bd00*/  LDTM.x16 R4, tmem[UR4] ;  /* 0x00000004000479ee */ /* 0x000ee20008240000 */
[C---:B------:R-:W-:Y:S01]  /*bd10*/  PRMT R89, R0.reuse, 0x7632, R89 ;  /* 0x0000763200597816 */ /* 0x040fe20000000059 */
[----:B------:R-:W-:Y:S01]  /*bd20*/  NOP ;  /* 0x0000000000007918 */ /* 0x000fe20000000000 */
[----:B------:R-:W-:Y:S01]  /*bd30*/  PRMT R90, R0, 0x7610, R90 ;  /* 0x00007610005a7816 */ /* 0x000fe2000000005a */
[----:B------:R-:W-:Y:S01]  /*bd40*/  FMUL2 R22, R22.F32x2.HI_LO, R102.F32x2.HI_LO ;  /* 0x000000661616724a */ /* 0x000fe20000000000 */
[----:B------:R-:W-:Y:S01]  /*bd50*/  F2FP.BF16.F32.PACK_AB R0, R45, R44 ;  /* 0x0000002c2d00723e */ /* 0x000fe200000010ff */
[----:B------:R-:W-:Y:S01]  /*bd60*/  FMUL2 R24, R24.F32x2.HI_LO, R106.F32x2.HI_LO ;  /* 0x0000006a1818724a */ /* 0x000fe20000000000 */
[----:B------:R-:W-:Y:S01]  /*bd70*/  PRMT R33, R3, 0x7610, R33 ;  /* 0x0000761003217816 */ /* 0x000fe20000000021 */
[----:B------:R-:W-:Y:S01]  /*bd80*/  FMUL2 R26, R26.F32x2.HI_LO, R108.F32x2.HI_LO ;  /* 0x0000006c1a1a724a */ /* 0x000fe20000000000 */
[C---:B------:R-:W-:Y:S02]  /*bd90*/  PRMT R44, R0.reuse, 0x7632, R44 ;  /* 0x00007632002c7816 */ /* 0x040fe4000000002c */
[----:B------:R-:W-:Y:S02]  /*bda0*/  PRMT R45, R0, 0x7610, R45 ;  /* 0x00007610002d7816 */ /* 0x000fe4000000002d */
[----:B------:R-:W-:Y:S02]  /*bdb0*/  F2FP.BF16.F32.PACK_AB R0, R21, R20 ;  /* 0x000000141500723e */ /* 0x000fe400000010ff */
[----:B------:R-:W-:Y:S02]  /*bdc0*/  F2FP.BF16.F32.PACK_AB R22, R23, R22 ;  /* 0x000000161716723e */ /* 0x000fe400000010ff */
[----:B------:R-:W-:Y:S02]  /*bdd0*/  F2FP.BF16.F32.PACK_AB R24, R25, R24 ;  /* 0x000000181918723e */ /* 0x000fe400000010ff */
[----:B------:R-:W-:Y:S02]  /*bde0*/  F2FP.BF16.F32.PACK_AB R26, R27, R26 ;  /* 0x0000001a1b1a723e */ /* 0x000fe400000010ff */
[C---:B------:R-:W-:Y:S02]  /*bdf0*/  PRMT R23, R0.reuse, 0x7632, R23 ;  /* 0x0000763200177816 */ /* 0x040fe40000000017 */
[----:B------:R-:W-:Y:S01]  /*be00*/  PRMT R34, R0, 0x7610, R34 ;  /* 0x0000761000227816 */ /* 0x000fe20000000022 */
[----:B---3--:R-:W-:Y:S01]  /*be10*/  FADD2 R4, R4.F32x2.HI_LO, R36.F32x2.HI_LO ;  /* 0x000000240404724b */ /* 0x008fe20000000000 */
[----:B------:R-:W-:Y:S01]  /*be20*/  PRMT R35, R22, 0x7632, R35 ;  /* 0x0000763216237816 */ /* 0x000fe20000000023 */
[----:B------:R-:W-:Y:S01]  /*be30*/  FADD2 R6, R6.F32x2.HI_LO, R38.F32x2.HI_LO ;  /* 0x000000260606724b */ /* 0x000fe20000000000 */
[----:B------:R-:W-:Y:S01]  /*be40*/  PRMT R25, R24, 0x7632, R25 ;  /* 0x0000763218197816 */ /* 0x000fe20000000019 */
[----:B----4-:R-:W-:Y:S01]  /*be50*/  FADD2 R8, R8.F32x2.HI_LO, R52.F32x2.HI_LO ;  /* 0x000000340808724b */ /* 0x010fe20000000000 */
[----:B------:R-:W-:Y:S01]  /*be60*/  PRMT R27, R26, 0x7632, R27 ;  /* 0x000076321a1b7816 */ /* 0x000fe2000000001b */
[----:B------:R-:W-:Y:S02]  /*be70*/  FADD2 R10, R10.F32x2.HI_LO, R54.F32x2.HI_LO ;  /* 0x000000360a0a724b */ /* 0x000fe40000000000 */
[----:B------:R-:W-:Y:S02]  /*be80*/  FADD2 R12, R12.F32x2.HI_LO, R80.F32x2.HI_LO ;  /* 0x000000500c0c724b */ /* 0x000fe40000000000 */
[----:B------:R-:W-:Y:S02]  /*be90*/  FADD2 R14, R14.F32x2.HI_LO, R82.F32x2.HI_LO ;  /* 0x000000520e0e724b */ /* 0x000fe40000000000 */
[----:B-1----:R-:W-:Y:S02]  /*bea0*/  FADD2 R16, R16.F32x2.HI_LO, R28.F32x2.HI_LO ;  /* 0x0000001c1010724b */ /* 0x002fe40000000000 */
[----:B------:R-:W-:Y:S02]  /*beb0*/  FADD2 R18, R18.F32x2.HI_LO, R30.F32x2.HI_LO ;  /* 0x0000001e1212724b */ /* 0x000fe40000000000 */
[----:B------:R-:W-:Y:S02]  /*bec0*/  FMUL2 R4, R4.F32x2.HI_LO, R110.F32x2.HI_LO ;  /* 0x0000006e0404724a */ /* 0x000fe40000000000 */
[----:B------:R-:W-:Y:S02]  /*bed0*/  FMUL2 R6, R6.F32x2.HI_LO, R112.F32x2.HI_LO ;  /* 0x000000700606724a */ /* 0x000fe40000000000 */
[----:B------:R-:W-:Y:S01]  /*bee0*/  FMUL2 R8, R8.F32x2.HI_LO, R114.F32x2.HI_LO ;  /* 0x000000720808724a */ /* 0x000fe20000000000 */
[----:B------:R-:W-:Y:S01]  /*bef0*/  F2FP.BF16.F32.PACK_AB R4, R5, R4 ;  /* 0x000000040504723e */ /* 0x000fe200000010ff */
        /* <DEDUP_REMOVED lines=9> */
[----:B------:R-:W-:Y:S02]  /*bf90*/  F2FP.BF16.F32.PACK_AB R14, R15, R14 ;  /* 0x0000000e0f0e723e */ /* 0x000fe400000010ff */
[----:B------:R-:W-:Y:S02]  /*bfa0*/  F2FP.BF16.F32.PACK_AB R16, R17, R16 ;  /* 0x000000101110723e */ /* 0x000fe400000010ff */
[----:B------:R-:W-:Y:S02]  /*bfb0*/  F2FP.BF16.F32.PACK_AB R18, R19, R18 ;  /* 0x000000121312723e */ /* 0x000fe400000010ff */
[C---:B------:R-:W-:Y:S02]  /*bfc0*/  PRMT R36, R4.reuse, 0x7632, R36 ;  /* 0x0000763204247816 */ /* 0x040fe40000000024 */
[----:B------:R-:W-:Y:S02]  /*bfd0*/  PRMT R37, R4, 0x7610, R37 ;  /* 0x0000761004257816 */ /* 0x000fe40000000025 */
        /* <DEDUP_REMOVED lines=10> */
[----:B------:R-:W-:Y:S02]  /*c080*/  PRMT R19, R16, 0x7632, R19 ;  /* 0x0000763210137816 */ /* 0x000fe40000000013 */
[----:B------:R-:W-:Y:S01]  /*c090*/  PRMT R53, R18, 0x7632, R53 ;  /* 0x0000763212357816 */ /* 0x000fe20000000035 */
[----:B------:R-:W-:Y:S06]  /*c0a0*/  BRA.U !UP0, `(.L_x_199) ;  /* 0x0000000108087547 */ /* 0x000fec000b800000 */
[----:B------:R-:W-:Y:S05]  /*c0b0*/  BPT.TRAP 0x1 ;  /* 0x000000040000795c */ /* 0x000fea0000300000 */
[----:B------:R-:W-:Y:S05]  /*c0c0*/  BPT.TRAP 0x1 ;  /* 0x000000040000795c */ /* 0x000fea0000300000 */
.L_x_199:
[----:B------:R-:W-:Y:S04]  /*c0d0*/  UIADD3 UR4, UPT, UPT, UR36, 0x38868, URZ ;  /* 0x0003886824047890 */ /* 0x000fe8000fffe0ff */
[----:B------:R-:W-:Y:S09]  /*c0e0*/  UPRMT UR4, UR37, 0x654, UR4 ;  /* 0x0000065425047896 */ /* 0x000ff20008000004 */
[----:B------:R-:W-:Y:S01]  /*c0f0*/  SYNCS.ARRIVE.TRANS64.RED.A1T0 RZ, [UR4], RZ ;  /* 0x000000ffffff79a7 */ /* 0x000fe20008100404 */
[----:B------:R-:W-:Y:S04]  /*c100*/  UIADD3 UR4, UPT, UPT, UR36, 0x28000, URZ ;  /* 0x0002800024047890 */ /* 0x000fe8000fffe0ff */
[----:B------:R-:W-:Y:S09]  /*c110*/  ULOP3.LUT UP0, URZ, UR4, 0x3f0, URZ, 0xc0, !UPT ;  /* 0x000003f004ff7892 */ /* 0x000ff2000f80c0ff */
[----:B------:R-:W-:Y:S05]  /*c120*/  BRA.U !UP0, `(.L_x_200) ;  /* 0x0000000108407547 */ /* 0x000fea000b800000 */
        /* <DEDUP_REMOVED lines=16> */
.L_x_200:
[C---:B------:R-:W-:Y:S01]  /*c230*/  LOP3.LUT P0, RZ, R72.reuse, 0x2, RZ, 0xc0, !PT ;  /* 0x0000000248ff7812 */ /* 0x040fe2000780c0ff */
[C---:B------:R-:W-:Y:S01]  /*c240*/  IMAD.SHL.U32 R3, R72.reuse, 0x40, RZ ;  /* 0x0000004048037824 */ /* 0x040fe200078e00ff */
[----:B------:R-:W-:Y:S01]  /*c250*/  SHF.R.U32.HI R5, RZ, 0x7, R72 ;  /* 0x00000007ff057819 */ /* 0x000fe20000011648 */
[----:B------:R-:W-:Y:S01]  /*c260*/  IMAD.SHL.U32 R0, R72, 0x8, RZ ;  /* 0x0000000848007824 */ /* 0x000fe200078e00ff */
[----:B------:R-:W-:Y:S01]  /*c270*/  LOP3.LUT R56, R56, 0xffff, RZ, 0xc0, !PT ;  /* 0x0000ffff38387812 */ /* 0x000fe200078ec0ff */
[----:B------:R-:W-:Y:S01]  /*c280*/  IMAD.U32 R17, R17, 0x10000, RZ ;  /* 0x0001000011117824 */ /* 0x000fe200078e00ff */
[----:B------:R-:W-:Y:S01]  /*c290*/  LOP3.LUT R4, R3, 0x1c0, RZ, 0xc0, !PT ;  /* 0x000001c003047812 */ /* 0x000fe200078ec0ff */
[----:B------:R-:W-:Y:S01]  /*c2a0*/  IMAD.U32 R87, R87, 0x10000, RZ ;  /* 0x0001000057577824 */ /* 0x000fe200078e00ff */
[----:B------:R-:W-:Y:S01]  /*c2b0*/  LOP3.LUT R59, R59, 0xffff, RZ, 0xc0, !PT ;  /* 0x0000ffff3b3b7812 */ /* 0x000fe200078ec0ff */
[----:B------:R-:W-:Y:S01]  /*c2c0*/  IMAD.U32 R38, R38, 0x10000, RZ ;  /* 0x0001000026267824 */ /* 0x000fe200078e00ff */
[----:B------:R-:W-:Y:S01]  /*c2d0*/  LOP3.LUT R0, R4, 0x38, R0, 0xf8, !PT ;  /* 0x0000003804007812 */ /* 0x000fe200078ef800 */
[----:B------:R-:W-:Y:S01]  /*c2e0*/  IMAD.U32 R57, R57, 0x10000, RZ ;  /* 0x0001000039397824 */ /* 0x000fe200078e00ff */
[----:B------:R-:W-:Y:S01]  /*c2f0*/  LOP3.LUT R4, R72, 0x1, RZ, 0xc0, !PT ;  /* 0x0000000148047812 */ /* 0x000fe200078ec0ff */
[----:B------:R-:W-:Y:S01]  /*c300*/  IMAD.U32 R28, R28, 0x10000, RZ ;  /* 0x000100001c1c7824 */ /* 0x000fe200078e00ff */
[----:B------:R-:W-:Y:S01]  /*c310*/  LOP3.LUT R0, R0, 0x1e00, R3, 0xf8, !PT ;  /* 0x00001e0000007812 */ /* 0x000fe200078ef803 */
[----:B------:R-:W-:Y:S01]  /*c320*/  IMAD.MOV.U32 R3, RZ, RZ, 0x10 ;  /* 0x00000010ff037424 */ /* 0x000fe200078e00ff */
[----:B------:R-:W-:Y:S01]  /*c330*/  LOP3.LUT R5, R5, 0x1, RZ, 0xc0, !PT ;  /* 0x0000000105057812 */ /* 0x000fe200078ec0ff */
[----:B------:R-:W-:Y:S01]  /*c340*/  IMAD.U32 R53, R53, 0x10000, RZ ;  /* 0x0001000035357824 */ /* 0x000fe200078e00ff */
[----:B------:R-:W-:Y:S01]  /*c350*/  LEA R8, P1, R56, RZ, 0x10 ;  /* 0x000000ff38087211 */ /* 0x000fe200078280ff */
[----:B------:R-:W-:Y:S01]  /*c360*/  IMAD.U32 R32, R32, 0x10000, RZ ;  /* 0x0001000020207824 */ /* 0x000fe200078e00ff */
[----:B------:R-:W-:Y:S01]  /*c370*/  SEL R6, R3, 0xfffffff0, !P0 ;  /* 0xfffffff003067807 */ /* 0x000fe20004000000 */
[----:B------:R-:W-:Y:S01]  /*c380*/  IMAD.U32 R51, R51, 0x10000, RZ ;  /* 0x0001000033337824 */ /* 0x000fe200078e00ff */
[----:B------:R-:W-:Y:S01]  /*c390*/  ISETP.NE.U32.AND P2, PT, R4, 0x1, PT ;  /* 0x000000010400780c */ /* 0x000fe20003f45070 */
[----:B------:R-:W-:Y:S01]  /*c3a0*/  IMAD.U32 R65, R65, 0x10000, RZ ;  /* 0x0001000041417824 */ /* 0x000fe200078e00ff */
[----:B------:R-:W-:Y:S01]  /*c3b0*/  LOP3.LUT R48, R48, 0xffff, RZ, 0xc0, !PT ;  /* 0x0000ffff30307812 */ /* 0x000fe200078ec0ff */
[----:B------:R-:W-:Y:S01]  /*c3c0*/  IMAD R0, R6, R5, R0 ;  /* 0x0000000506007224 */ /* 0x000fe200078e0200 */
[----:B------:R-:W-:Y:S01]  /*c3d0*/  LEA R4, P0, R59, RZ, 0x10 ;  /* 0x000000ff3b047211 */ /* 0x000fe200078080ff */
[----:B------:R-:W-:Y:S01]  /*c3e0*/  IMAD.U32 R69, R69, 0x10000, RZ ;  /* 0x0001000045457824 */ /* 0x000fe200078e00ff */
[----:B------:R-:W-:Y:S01]  /*c3f0*/  LOP3.LUT R63, R63, 0xffff, RZ, 0xc0, !PT ;  /* 0x0000ffff3f3f7812 */ /* 0x000fe200078ec0ff */
[----:B------:R-:W-:Y:S01]  /*c400*/  IMAD.U32 R74, R74, 0x10000, RZ ;  /* 0x000100004a4a7824 */ /* 0x000fe200078e00ff */
[----:B------:R-:W-:Y:S01]  /*c410*/  LEA.HI.X R9, R56, RZ, RZ, 0x10, P1 ;  /* 0x000000ff38097211 */ /* 0x000fe200008f84ff */
[----:B------:R-:W-:Y:S01]  /*c420*/  IMAD.U32 R91, R91, 0x10000, RZ ;  /* 0x000100005b5b7824 */ /* 0x000fe200078e00ff */
[----:B------:R-:W-:Y:S01]  /*c430*/  LEA R6, P1, R48, RZ, 0x10 ;  /* 0x000000ff30067211 */ /* 0x000fe200078280ff */
[----:B------:R-:W-:Y:S01]  /*c440*/  IMAD.U32 R35, R35, 0x10000, RZ ;  /* 0x0001000023237824 */ /* 0x000fe200078e00ff */
[----:B------:R-:W-:Y:S02]  /*c450*/  LEA.HI.X R5, R59, RZ, RZ, 0x10, P0 ;  /* 0x000000ff3b057211 */ /* 0x000fe400000f84ff */
[----:B------:R-:W-:Y:S02]  /*c460*/  LOP3.LUT R2, R8, 0xffff, R2, 0xf8, !PT ;  /* 0x0000ffff08027812 */ /* 0x000fe400078ef802 */
[----:B------:R-:W-:Y:S02]  /*c470*/  LOP3.LUT R67, R67, 0xffff, RZ, 0xc0, !PT ;  /* 0x0000ffff43437812 */ /* 0x000fe400078ec0ff */
[----:B------:R-:W-:Y:S02]  /*c480*/  LEA R8, P0, R63, RZ, 0x10 ;  /* 0x000000ff3f087211 */ /* 0x000fe400078080ff */
[----:B------:R-:W-:Y:S02]  /*c490*/  LOP3.LUT R43, R43, 0xffff, RZ, 0xc0, !PT ;  /* 0x0000ffff2b2b7812 */ /* 0x000fe400078ec0ff */
[----:B------:R-:W-:Y:S02]  /*c4a0*/  LOP3.LUT R58, R9, 0xffff, R58, 0xf8, !PT ;  /* 0x0000ffff093a7812 */ /* 0x000fe400078ef83a */
[----:B------:R-:W-:Y:S02]  /*c4b0*/  LEA.HI.X R7, R48, RZ, RZ, 0x10, P1 ;  /* 0x000000ff30077211 */ /* 0x000fe400008f84ff */
[----:B------:R-:W-:Y:S02]  /*c4c0*/  LEA R10, P1, R67, RZ, 0x10 ;  /* 0x000000ff430a7211 */ /* 0x000fe400078280ff */
[----:B------:R-:W-:Y:S02]  /*c4d0*/  LEA.HI.X R9, R63, RZ, RZ, 0x10, P0 ;  /* 0x000000ff3f097211 */ /* 0x000fe400000f84ff */
[----:B------:R-:W-:Y:S02]  /*c4e0*/  LOP3.LUT R75, R75, 0xffff, RZ, 0xc0, !PT ;  /* 0x0000ffff4b4b7812 */ /* 0x000fe400078ec0ff */
[----:B------:R-:W-:Y:S02]  /*c4f0*/  LEA R12, P0, R43, RZ, 0x10 ;  /* 0x000000ff2b0c7211 */ /* 0x000fe400078080ff */
[----:B------:R-:W-:Y:S02]  /*c500*/  LOP3.LUT R85, R85, 0xffff, RZ, 0xc0, !PT ;  /* 0x0000ffff55557812 */ /* 0x000fe400078ec0ff */
[----:B------:R-:W-:Y:S02]  /*c510*/  LOP3.LUT R62, R5, 0xffff, R62, 0xf8, !PT ;  /* 0x0000ffff053e7812 */ /* 0x000fe400078ef83e */
[----:B------:R-:W-:Y:S02]  /*c520*/  LOP3.LUT R50, R7, 0xffff, R50, 0xf8, !PT ;  /* 0x0000ffff07327812 */ /* 0x000fe400078ef832 */
[----:B------:R-:W-:Y:S02]  /*c530*/  LEA.HI.X R11, R67, RZ, RZ, 0x10, P1 ;  /* 0x000000ff430b7211 */ /* 0x000fe400008f84ff */
[----:B------:R-:W-:Y:S02]  /*c540*/  LOP3.LUT R5, R8, 0xffff, R64, 0xf8, !PT ;  /* 0x0000ffff08057812 */ /* 0x000fe400078ef840 */
[----:B------:R-:W-:Y:S02]  /*c550*/  LEA R8, P1, R75, RZ, 0x10 ;  /* 0x000000ff4b087211 */ /* 0x000fe400078280ff */
[----:B------:R-:W-:Y:S02]  /*c560*/  LEA.HI.X R13, R43, RZ, RZ, 0x10, P0 ;  /* 0x000000ff2b0d7211 */ /* 0x000fe400000f84ff */
[----:B------:R-:W-:Y:S02]  /*c570*/  LOP3.LUT R7, R10, 0xffff, R68, 0xf8, !PT ;  /* 0x0000ffff0a077812 */ /* 0x000fe400078ef844 */
[----:B------:R-:W-:Y:S02]  /*c580*/  LOP3.LUT R89, R89, 0xffff, RZ, 0xc0, !PT ;  /* 0x0000ffff59597812 */ /* 0x000fe400078ec0ff */
[----:B------:R-:W-:Y:S02]  /*c590*/  LEA R10, P0, R85, RZ, 0x10 ;  /* 0x000000ff550a7211 */ /* 0x000fe400078080ff */
[----:B------:R-:W-:Y:S02]  /*c5a0*/  LOP3.LUT R44, R44, 0xffff, RZ, 0xc0, !PT ;  /* 0x0000ffff2c2c7812 */ /* 0x000fe400078ec0ff */
[----:B------:R-:W-:Y:S02]  /*c5b0*/  LOP3.LUT R66, R9, 0xffff, R66, 0xf8, !PT ;  /* 0x0000ffff09427812 */ /* 0x000fe400078ef842 */
[----:B------:R-:W-:Y:S02]  /*c5c0*/  LOP3.LUT R70, R11, 0xffff, R70, 0xf8, !PT ;  /* 0x0000ffff0b467812 */ /* 0x000fe400078ef846 */
[----:B------:R-:W-:Y:S02]  /*c5d0*/  LEA.HI.X R9, R75, RZ, RZ, 0x10, P1 ;  /* 0x000000ff4b097211 */ /* 0x000fe400008f84ff */
[----:B------:R-:W-:Y:S02]  /*c5e0*/  LEA R14, P1, R89, RZ, 0x10 ;  /* 0x000000ff590e7211 */ /* 0x000fe400078280ff */
[----:B------:R-:W-:Y:S02]  /*c5f0*/  LEA.HI.X R11, R85, RZ, RZ, 0x10, P0 ;  /* 0x000000ff550b7211 */ /* 0x000fe400000f84ff */
[----:B------:R-:W-:Y:S02]  /*c600*/  LOP3.LUT R23, R23, 0xffff, RZ, 0xc0, !PT ;  /* 0x0000ffff17177812 */ /* 0x000fe400078ec0ff */
[C---:B------:R-:W-:Y:S02]  /*c610*/  LEA R20, P0, R44.reuse, RZ, 0x10 ;  /* 0x000000ff2c147211 */ /* 0x040fe400078080ff */
[----:B------:R-:W-:Y:S02]  /*c620*/  LOP3.LUT R25, R25, 0xffff, RZ, 0xc0, !PT ;  /* 0x0000ffff19197812 */ /* 0x000fe400078ec0ff */
        /* <DEDUP_REMOVED lines=8> */
[----:B------:R-:W-:Y:S02]  /*c6b0*/  LOP3.LUT R92, R15, 0xffff, R92, 0xf8, !PT ;  /* 0x0000ffff0f5c7812 */ /* 0x000fe400078ef85c */
[----:B------:R-:W-:Y:S02]  /*c6c0*/  LEA.HI.X R49, R23, RZ, RZ, 0x10, P1 ;  /* 0x000000ff17317211 */ /* 0x000fe400008f84ff */
[----:B------:R-:W-:Y:S02]  /*c6d0*/  LOP3.LUT R13, R20, 0xffff, R45, 0xf8, !PT ;  /* 0x0000ffff140d7812 */ /* 0x000fe400078ef82d */
[----:B------:R-:W-:Y:S02]  /*c6e0*/  LEA R20, P1, R36, RZ, 0x10 ;  /* 0x000000ff24147211 */ /* 0x000fe400078280ff */
[----:B------:R-:W-:Y:S01]  /*c6f0*/  LEA.HI.X R45, R25, RZ, RZ, 0x10, P0 ;  /* 0x000000ff192d7211 */ /* 0x000fe200000f84ff */
[----:B------:R-:W-:Y:S01]  /*c700*/  IMAD.MOV.U32 R94, RZ, RZ, R13 ;  /* 0x000000ffff5e7224 */ /* 0x000fe200078e000d */
[----:B------:R-:W-:Y:S02]  /*c710*/  LOP3.LUT R15, R48, 0xffff, R34, 0xf8, !PT ;  /* 0x0000ffff300f7812 */ /* 0x000fe400078ef822 */
        /* <DEDUP_REMOVED lines=9> */
[----:B------:R-:W-:Y:S02]  /*c7b0*/  LEA R44, P0, R19, RZ, 0x10 ;  /* 0x000000ff132c7211 */ /* 0x000fe400078080ff */
[----:B------:R-:W-:Y:S02]  /*c7c0*/  LOP3.LUT R20, R20, 0xffff, R37, 0xf8, !PT ;  /* 0x0000ffff14147812 */ /* 0x000fe400078ef825 */
[----:B------:R-:W-:Y:S02]  /*c7d0*/  LOP3.LUT R26, R45, 0xffff, R26, 0xf8, !PT ;  /* 0x0000ffff2d1a7812 */ /* 0x000fe400078ef81a */
[----:B------:R-:W-:Y:S02]  /*c7e0*/  LEA.HI.X R37, R30, RZ, RZ, 0x10, P1 ;  /* 0x000000ff1e257211 */ /* 0x000fe400008f84ff */
[----:B------:R-:W-:Y:S01]  /*c7f0*/  LEA.HI.X R45, R19, RZ, RZ, 0x10, P0 ;  /* 0x000000ff132d7211 */ /* 0x000fe200000f84ff */
[----:B------:R-:W-:Y:S01]  /*c800*/  IMAD.U32 R19, R61, 0x10000, RZ ;  /* 0x000100003d137824 */ /* 0x000fe200078e00ff */
[----:B------:R-:W-:Y:S01]  /*c810*/  LOP3.LUT R25, R36, 0xffff, R31, 0xf8, !PT ;  /* 0x0000ffff24197812 */ /* 0x000fe200078ef81f */
[----:B------:R-:W-:Y:S01]  /*c820*/  IMAD.U32 R31, R27, 0x10000, RZ ;  /* 0x000100001b1f7824 */ /* 0x000fe200078e00ff */
[----:B------:R-:W-:Y:S02]  /*c830*/  LOP3.LUT R30, R49, 0xffff, R29, 0xf8, !PT ;  /* 0x0000ffff311e7812 */ /* 0x000fe400078ef81d */
[----:B------:R-:W-:Y:S02]  /*c840*/  LOP3.LUT R29, R44, 0xffff, R16, 0xf8, !PT ;  /* 0x0000ffff2c1d7812 */ /* 0x000fe400078ef810 */
[----:B------:R-:W-:Y:S02]  /*c850*/  LOP3.LUT R16, R58, R57, RZ, 0xfc, !PT ;  /* 0x000000393a107212 */ /* 0x000fe400078efcff */
[----:B------:R-:W-:Y:S02]  /*c860*/  LOP3.LUT R52, R37, 0xffff, R52, 0xf8, !PT ;  /* 0x0000ffff25347812 */ /* 0x000fe400078ef834 */
[----:B------:R-:W-:Y:S02]  /*c870*/  LOP3.LUT R4, R4, 0xffff, R60, 0xf8, !PT ;  /* 0x0000ffff04047812 */ /* 0x000fe400078ef83c */
[----:B------:R-:W-:Y:S02]  /*c880*/  LOP3.LUT R18, R45, 0xffff, R18, 0xf8, !PT ;  /* 0x0000ffff2d127812 */ /* 0x000fe400078ef812 */
[----:B------:R-:W-:Y:S02]  /*c890*/  LOP3.LUT R26, R26, R31, RZ, 0xfc, !PT ;  /* 0x0000001f1a1a7212 */ /* 0x000fe400078efcff */
[----:B------:R-:W-:Y:S02]  /*c8a0*/  LOP3.LUT R30, R30, R28, RZ, 0xfc, !PT ;  /* 0x0000001c1e1e7212 */ /* 0x000fe400078efcff */
[----:B------:R-:W-:Y:S02]  /*c8b0*/  LEA R31, R0, UR36, 0x1 ;  /* 0x00000024001f7c11 */ /* 0x000fe4000f8e08ff */
[----:B------:R-:W-:Y:S01]  /*c8c0*/  LOP3.LUT R28, R52, R17, RZ, 0xfc, !PT ;  /* 0x00000011341c7212 */ /* 0x000fe200078efcff */
[----:B------:R-:W-:Y:S01]  /*c8d0*/  IMAD.MOV.U32 R17, RZ, RZ, R16 ;  /* 0x000000ffff117224 */ /* 0x000fe200078e0010 */
[----:B------:R-:W-:Y:S01]  /*c8e0*/  LOP3.LUT R0, R18, R53, RZ, 0xfc, !PT ;  /* 0x0000003512007212 */ /* 0x000fe200078efcff */
[----:B------:R-:W-:Y:S01]  /*c8f0*/  IMAD.MOV.U32 R16, RZ, RZ, R2 ;  /* 0x000000ffff107224 */ /* 0x000fe200078e0002 */
[----:B------:R-:W-:Y:S01]  /*c900*/  LOP3.LUT R19, R62, R19, RZ, 0xfc, !PT ;  /* 0x000000133e137212 */ /* 0x000fe200078efcff */
[----:B------:R-:W-:Y:S01]  /*c910*/  IMAD.MOV.U32 R18, RZ, RZ, R4 ;  /* 0x000000ffff127224 */ /* 0x000fe200078e0004 */
[----:B------:R-:W-:Y:S01]  /*c920*/  LOP3.LUT R8, R8, 0xffff, R76, 0xf8, !PT ;  /* 0x0000ffff08087812 */ /* 0x000fe200078ef84c */
[----:B------:R-:W-:Y:S01]  /*c930*/  IMAD.MOV.U32 R4, RZ, RZ, R7 ;  /* 0x000000ffff047224 */ /* 0x000fe200078e0007 */
[----:B------:R-:W-:Y:S01]  /*c940*/  LOP3.LUT R10, R10, 0xffff, R86, 0xf8, !PT ;  /* 0x0000ffff0a0a7812 */ /* 0x000fe200078ef856 */
[----:B------:R-:W-:Y:S01]  /*c950*/  VIADD R2, R31, 0x28040 ;  /* 0x000280401f027836 */ /* 0x000fe20000000000 */
[----:B------:R1:W-:Y:S01]  /*c960*/  STS.128 [R31+0x28000], R16 ;  /* 0x028000101f007388 */ /* 0x0003e20000000c00 */
[----:B------:R-:W-:Y:S01]  /*c970*/  LOP3.LUT R27, R33, R32, RZ, 0xfc, !PT ;  /* 0x00000020211b7212 */ /* 0x000fe200078efcff */
[----:B------:R-:W-:Y:S01]  /*c980*/  VIADD R33, R31, 0x28000 ;  /* 0x000280001f217836 */ /* 0x000fe20000000000 */
[----:B------:R-:W-:Y:S02]  /*c990*/  LOP3.LUT R50, R50, R51, RZ, 0xfc, !PT ;  /* 0x0000003332327212 */ /* 0x000fe400078efcff */
[----:B------:R-:W-:Y:S01]  /*c9a0*/  LOP3.LUT R66, R66, R65, RZ, 0xfc, !PT ;  /* 0x0000004142427212 */ /* 0x000fe200078efcff */
[----:B------:R-:W-:Y:S01]  /*c9b0*/  IMAD.MOV.U32 R95, RZ, RZ, R27 ;  /* 0x000000ffff5f7224 */ /* 0x000fe200078e001b */
[----:B------:R-:W-:Y:S02]  /*c9c0*/  SEL R32, R3, 0xfffffff0, P2 ;  /* 0xfffffff003207807 */ /* 0x000fe40001000000 */
[----:B------:R-:W-:Y:S02]  /*c9d0*/  LOP3.LUT P0, RZ, R72, 0x4, RZ, 0xc0, !PT ;  /* 0x0000000448ff7812 */ /* 0x000fe4000780c0ff */
[----:B------:R-:W-:Y:S01]  /*c9e0*/  LOP3.LUT R12, R12, 0xffff, R71, 0xf8, !PT ;  /* 0x0000ffff0c0c7812 */ /* 0x000fe200078ef847 */
[----:B------:R-:W-:Y:S01]  /*c9f0*/  IMAD.IADD R3, R31, 0x1, R32 ;  /* 0x000000011f037824 */ /* 0x000fe200078e0220 */
[----:B------:R-:W-:Y:S02]  /*ca00*/  LOP3.LUT R70, R70, R69, RZ, 0xfc, !PT ;  /* 0x0000004546467212 */ /* 0x000fe400078efcff */
[----:B------:R-:W-:Y:S02]  /*ca10*/  LOP3.LUT R42, R42, R74, RZ, 0xfc, !PT ;  /* 0x0000004a2a2a7212 */ /* 0x000fe400078efcff */
[----:B------:R-:W-:Y:S01]  /*ca20*/  LOP3.LUT R84, R9, 0xffff, R84, 0xf8, !PT ;  /* 0x0000ffff09547812 */ /* 0x000fe200078ef854 */
[----:B------:R-:W-:Y:S01]  /*ca30*/  IMAD.U32 R9, R77, 0x10000, RZ ;  /* 0x000100004d097824 */ /* 0x000fe200078e00ff */
[----:B------:R-:W-:Y:S01]  /*ca40*/  LOP3.LUT R11, R11, 0xffff, R88, 0xf8, !PT ;  /* 0x0000ffff0b0b7812 */ /* 0x000fe200078ef858 */
[----:B------:R-:W-:Y:S01]  /*ca50*/  IMAD.MOV.U32 R7, RZ, RZ, R42 ;  /* 0x000000ffff077224 */ /* 0x000fe200078e002a */
[----:B------:R-:W-:Y:S01]  /*ca60*/  LOP3.LUT R92, R92, R91, RZ, 0xfc, !PT ;  /* 0x0000005b5c5c7212 */ /* 0x000fe200078efcff */
[----:B------:R-:W-:Y:S01]  /*ca70*/  @P0 VIADD R2, R33, 0xffffffc0 ;  /* 0xffffffc021020836 */ /* 0x000fe20000000000 */
[----:B------:R-:W-:Y:S02]  /*ca80*/  LOP3.LUT R9, R84, R9, RZ, 0xfc, !PT ;  /* 0x0000000954097212 */ /* 0x000fe400078efcff */
[----:B------:R-:W-:Y:S01]  /*ca90*/  LOP3.LUT R11, R11, R87, RZ, 0xfc, !PT ;  /* 0x000000570b0b7212 */ /* 0x000fe200078efcff */
[----:B------:R-:W-:Y:S01]  /*caa0*/  IMAD.MOV.U32 R93, RZ, RZ, R92 ;  /* 0x000000ffff5d7224 */ /* 0x000fe200078e005c */
[----:B------:R-:W-:Y:S02]  /*cab0*/  LOP3.LUT R14, R14, 0xffff, R90, 0xf8, !PT ;  /* 0x0000ffff0e0e7812 */ /* 0x000fe400078ef85a */
[----:B------:R-:W-:Y:S01]  /*cac0*/  LOP3.LUT R22, R22, R35, RZ, 0xfc, !PT ;  /* 0x0000002316167212 */ /* 0x000fe200078efcff */
[----:B-1----:R-:W-:Y:S01]  /*cad0*/  IMAD.MOV.U32 R16, RZ, RZ, R6 ;  /* 0x000000ffff107224 */ /* 0x002fe200078e0006 */
[----:B------:R-:W-:Y:S01]  /*cae0*/  LOP3.LUT R24, R48, 0xffff, R47, 0xf8, !PT ;  /* 0x0000ffff30187812 */ /* 0x000fe200078ef82f */
[----:B------:R-:W-:Y:S01]  /*caf0*/  IMAD.MOV.U32 R17, RZ, RZ, R50 ;  /* 0x000000ffff117224 */ /* 0x000fe200078e0032 */
[----:B------:R-:W-:Y:S01]  /*cb00*/  LOP3.LUT R21, R21, 0xffff, R39, 0xf8, !PT ;  /* 0x0000ffff15157812 */ /* 0x000fe200078ef827 */
[----:B------:R-:W-:Y:S02]  /*cb10*/  IMAD.MOV.U32 R18, RZ, RZ, R5 ;  /* 0x000000ffff127224 */ /* 0x000fe400078e0005 */
[----:B------:R-:W-:Y:S01]  /*cb20*/  IMAD.MOV.U32 R19, RZ, RZ, R66 ;  /* 0x000000ffff137224 */ /* 0x000fe200078e0042 */
[----:B------:R-:W-:Y:S01]  /*cb30*/  LOP3.LUT R21, R21, R38, RZ, 0xfc, !PT ;  /* 0x0000002615157212 */ /* 0x000fe200078efcff */
[----:B------:R-:W-:Y:S02]  /*cb40*/  IMAD.MOV.U32 R5, RZ, RZ, R70 ;  /* 0x000000ffff057224 */ /* 0x000fe400078e0046 */
[----:B------:R-:W-:Y:S01]  /*cb50*/  IMAD.MOV.U32 R6, RZ, RZ, R12 ;  /* 0x000000ffff067224 */ /* 0x000fe200078e000c */
[----:B------:R1:W-:Y:S01]  /*cb60*/  STS.128 [R3+0x28000], R16 ;  /* 0x0280001003007388 */ /* 0x0003e20000000c00 */
[----:B------:R-:W-:Y:S07]  /*cb70*/  IMAD.MOV.U32 R92, RZ, RZ, R14 ;  /* 0x000000ffff5c7224 */ /* 0x000fee00078e000e */
[----:B------:R2:W-:Y:S01]  /*cb80*/  STS.128 [R2], R4 ;  /* 0x0000000402007388 */ /* 0x0005e20000000c00 */
[----:B-1----:R-:W-:Y:S07]  /*cb90*/  IMAD.IADD R16, R32, 0x1, R2 ;  /* 0x0000000120107824 */ /* 0x002fee00078e0202 */
[----:B------:R-:W-:Y:S01]  /*cba0*/  STS.128 [R16], R8 ;  /* 0x0000000810007388 */ /* 0x000fe20000000c00 */
[----:B--2---:R-:W-:Y:S02]  /*cbb0*/  IMAD.MOV.U32 R4, RZ, RZ, R15 ;  /* 0x000000ffff047224 */ /* 0x004fe400078e000f */
[----:B------:R-:W-:Y:S02]  /*cbc0*/  IMAD.MOV.U32 R5, RZ, RZ, R22 ;  /* 0x000000ffff057224 */ /* 0x000fe400078e0016 */
[----:B------:R-:W-:Y:S03]  /*cbd0*/  IMAD.MOV.U32 R6, RZ, RZ, R23 ;  /* 0x000000ffff067224 */ /* 0x000fe600078e0017 */
[----:B------:R-:W-:Y:S01]  /*cbe0*/  STS.128 [R31+0x2c000], R92 ;  /* 0x02c0005c1f007388 */ /* 0x000fe20000000c00 */
[----:B------:R-:W-:Y:S02]  /*cbf0*/  IMAD.MOV.U32 R7, RZ, RZ, R26 ;  /* 0x000000ffff077224 */ /* 0x000fe400078e001a */
[----:B------:R-:W-:Y:S02]  /*cc00*/  IMAD.MOV.U32 R22, RZ, RZ, R24 ;  /* 0x000000ffff167224 */ /* 0x000fe400078e0018 */
[----:B------:R-:W-:Y:S03]  /*cc10*/  IMAD.MOV.U32 R23, RZ, RZ, R30 ;  /* 0x000000ffff177224 */ /* 0x000fe600078e001e */
[----:B------:R1:W-:Y:S08]  /*cc20*/  STS.128 [R3+0x2c000], R4 ;  /* 0x02c0000403007388 */ /* 0x0003f00000000c00 */
[----:B------:R2:W-:Y:S01]  /*cc30*/  STS.128 [R2+0x4000], R20 ;  /* 0x0040001402007388 */ /* 0x0005e20000000c00 */
[----:B-1----:R-:W-:Y:S02]  /*cc40*/  IMAD.MOV.U32 R4, RZ, RZ, R25 ;  /* 0x000000ffff047224 */ /* 0x002fe400078e0019 */
[----:B------:R-:W-:Y:S02]  /*cc50*/  IMAD.MOV.U32 R5, RZ, RZ, R28 ;  /* 0x000000ffff057224 */ /* 0x000fe400078e001c */
[----:B------:R-:W-:Y:S02]  /*cc60*/  IMAD.MOV.U32 R6, RZ, RZ, R29 ;  /* 0x000000ffff067224 */ /* 0x000fe400078e001d */
[----:B------:R-:W-:Y:S02]  /*cc70*/  IMAD.MOV.U32 R7, RZ, RZ, R0 ;  /* 0x000000ffff077224 */ /* 0x000fe400078e0000 */
[----:B------:R-:W-:Y:S03]  /*cc80*/  IMAD.U32 R0, RZ, RZ, UR46 ;  /* 0x0000002eff007e24 */ /* 0x000fe6000f8e00ff */
[----:B------:R2:W-:Y:S02]  /*cc90*/  STS.128 [R16+0x4000], R4 ;  /* 0x0040000410007388 */ /* 0x0005e40000000c00 */
[----:B------:R-:W-:Y:S01]  /*cca0*/  ISETP.NE.AND P0, PT, R0, 0x3, PT ;  /* 0x000000030000780c */ /* 0x000fe20003f05270 */
[----:B------:R-:W-:Y:S01]  /*ccb0*/  @!PT LDS RZ, [RZ] ;  /* 0x00000000fffff984 */ /* 0x000fe20000000800 */
[----:B------:R-:W-:Y:S01]  /*ccc0*/  @!PT LDS RZ, [RZ] ;  /* 0x00000000fffff984 */ /* 0x000fe20000000800 */
[----:B------:R-:W-:Y:S01]  /*ccd0*/  @!PT LDS RZ, [RZ] ;  /* 0x00000000fffff984 */ /* 0x000fe20000000800 */
[----:B------:R-:W-:Y:S01]  /*cce0*/  @!PT LDS RZ, [RZ] ;  /* 0x00000000fffff984 */ /* 0x000fe20000000800 */
[----:B------:R1:W-:Y:S06]  /*ccf0*/  MEMBAR.ALL.CTA ;  /* 0x0000000000007992 */ /* 0x0003ec0000008000 */
[----:B-1----:R-:W1:Y:S06]  /*cd00*/  FENCE.VIEW.ASYNC.S ;  /* 0x00000000000073c6 */ /* 0x002e6c0000000000 */
[----:B------:R-:W-:Y:S05]  /*cd10*/  @!P0 BRA `(.L_x_201) ;  /* 0x0000000000048947 */ /* 0x000fea0003800000 */
[----:B------:R-:W-:Y:S05]  /*cd20*/  BPT.TRAP 0x1 ;  /* 0x000000040000795c */ /* 0x000fea0000300000 */
.L_x_201:
[----:B-1----:R-:W-:Y:S01]  /*cd30*/  SYNCS.ARRIVE.TRANS64.A1T0 RZ, [UR36+0x38890], RZ ;  /* 0x038890ffffff79a7 */ /* 0x002fe20008100024 */
[----:B------:R-:W-:Y:S05]  /*cd40*/  @!P0 BRA `(.L_x_202) ;  /* 0x0000000000048947 */ /* 0x000fea0003800000 */
[----:B------:R-:W-:Y:S05]  /*cd50*/  BPT.TRAP 0x1 ;  /* 0x000000040000795c */ /* 0x000fea0000300000 */
.L_x_202:
[----:B------:R-:W3:Y:S01]  /*cd60*/  LDL.LU R0, [R1] ;  /* 0x0000000001007983 */ /* 0x000ee20000300800 */
[----:B------:R-:W-:Y:S01]  /*cd70*/  UIADD3 UR4, UPT, UPT, UR36, 0x38848, URZ ;  /* 0x0003884824047890 */ /* 0x000fe2000fffe0ff */
[----:B------:R-:W-:Y:S02]  /*cd80*/  LOP3.LUT R79, R79, 0x1, RZ, 0x3c, !PT ;  /* 0x000000014f4f7812 */ /* 0x000fe400078e3cff */
[----:B--2---:R-:W2:Y:S01]  /*cd90*/  LDL.LU R6, [R1+0x4] ;  /* 0x0000040001067983 */ /* 0x004ea20000300800 */
[----:B------:R-:W-:Y:S03]  /*cda0*/  UPRMT UR4, UR37, 0x654, UR4 ;  /* 0x0000065425047896 */ /* 0x000fe60008000004 */
[----:B------:R-:W4:Y:S04]  /*cdb0*/  LDL.LU R5, [R1+0xc] ;  /* 0x00000c0001057983 */ /* 0x000f280000300800 */
[----:B------:R-:W5:Y:S02]  /*cdc0*/  LDL.LU R4, [R1+0x8] ;  /* 0x0000080001047983 */ /* 0x000f640000300800 */
[----:B------:R-:W-:Y:S02]  /*cdd0*/  SYNCS.ARRIVE.TRANS64.RED.A1T0 RZ, [UR4], RZ ;  /* 0x000000ffffff79a7 */ /* 0x000fe40008100404 */
[----:B------:R-:W3:Y:S04]  /*cde0*/  LDL.LU R3, [R1+0x14] ;  /* 0x0000140001037983 */ /* 0x000ee80000300800 */
[----:B------:R-:W2:Y:S02]  /*cdf0*/  LDL.LU R2, [R1+0x10] ;  /* 0x0000100001027983 */ /* 0x000ea40000300800 */
[----:B--2---:R-:W-:Y:S02]  /*ce00*/  LOP3.LUT R2, R2, 0x1, RZ, 0x3c, !PT ;  /* 0x0000000102027812 */ /* 0x004fe400078e3cff */
[----:B------:R-:W-:Y:S02]  /*ce10*/  LOP3.LUT R6, R6, 0x1, RZ, 0x3c, !PT ;  /* 0x0000000106067812 */ /* 0x000fe400078e3cff */
[----:B----4-:R-:W-:Y:S02]  /*ce20*/  LOP3.LUT R5, R5, 0x1, RZ, 0x3c, !PT ;  /* 0x0000000105057812 */ /* 0x010fe400078e3cff */
[----:B-----5:R-:W-:Y:S01]  /*ce30*/  LOP3.LUT R4, R4, 0x1, RZ, 0x3c, !PT ;  /* 0x0000000104047812 */ /* 0x020fe200078e3cff */
[----:B------:R2:W-:Y:S01]  /*ce40*/  STL [R1+0x4], R6 ;  /* 0x0000040601007387 */ /* 0x0005e20000100800 */
[----:B---3--:R-:W-:Y:S02]  /*ce50*/  LOP3.LUT R3, R3, 0x1, RZ, 0x3c, !PT ;  /* 0x0000000103037812 */ /* 0x008fe400078e3cff */
[C---:B------:R-:W-:Y:S01]  /*ce60*/  ISETP.GT.U32.AND P1, PT, R0.reuse, 0x1, PT ;  /* 0x000000010000780c */ /* 0x040fe20003f24070 */
[----:B------:R2:W-:Y:S01]  /*ce70*/  STL [R1+0xc], R5 ;  /* 0x00000c0501007387 */ /* 0x0005e20000100800 */
[----:B------:R-:W-:Y:S03]  /*ce80*/  VIADD R0, R0, 0xffffffff ;  /* 0xffffffff00007836 */ /* 0x000fe60000000000 */
[----:B------:R2:W-:Y:S04]  /*ce90*/  STL [R1+0x8], R4 ;  /* 0x0000080401007387 */ /* 0x0005e80000100800 */
[----:B------:R2:W-:Y:S04]  /*cea0*/  STL [R1], R0 ;  /* 0x0000000001007387 */ /* 0x0005e80000100800 */
[----:B------:R2:W-:Y:S04]  /*ceb0*/  STL [R1+0x14], R3 ;  /* 0x0000140301007387 */ /* 0x0005e80000100800 */
[----:B------:R2:W-:Y:S01]  /*cec0*/  STL [R1+0x10], R2 ;  /* 0x0000100201007387 */ /* 0x0005e20000100800 */
[----:B------:R-:W-:Y:S05]  /*ced0*/  @P1 BRA `(.L_x_203) ;  /* 0xffffffb800c41947 */ /* 0x000fea000383ffff */
[----:B------:R-:W1:Y:S01]  /*cee0*/  S2R R23, SR_TID.X ;  /* 0x0000000000177919 */ /* 0x000e620000002100 */
[----:B------:R-:W3:Y:S01]  /*cef0*/  S2UR UR5, SR_CTAID.Y ;  /* 0x00000000000579c3 */ /* 0x000ee20000002600 */
[----:B------:R-:W-:Y:S01]  /*cf00*/  LOP3.LUT R17, R72, 0x7f, RZ, 0xc0, !PT ;  /* 0x0000007f48117812 */ /* 0x000fe200078ec0ff */
[----:B------:R-:W4:Y:S01]  /*cf10*/  S2R R22, SR_CTAID.X ;  /* 0x0000000000167919 */ /* 0x000f220000002500 */
[----:B------:R-:W-:-:S05]  /*cf20*/  LOP3.LUT R84, R41, 0x600000, RZ, 0xc0, !PT ;  /* 0x0060000029547812 */ /* 0x000fca00078ec0ff */
[----:B------:R-:W3:Y:S01]  /*cf30*/  LDC.64 R82, c[0x0][0x988] ;  /* 0x00026200ff527b82 */ /* 0x000ee20000000a00 */
[----:B------:R-:W-:-:S07]  /*cf40*/  LOP3.LUT R84, R84, 0x10, R40, 0xf8, !PT ;  /* 0x0000001054547812 */ /* 0x000fce00078ef828 */
[----:B--2---:R-:W2:Y:S08]  /*cf50*/  LDC.64 R2, c[0x0][0x9a0] ;  /* 0x00026800ff027b82 */ /* 0x004eb00000000a00 */
[----:B------:R-:W5:Y:S01]  /*cf60*/  S2UR UR4, SR_CTAID.Z ;  /* 0x00000000000479c3 */ /* 0x000f620000002700 */
[----:B-1----:R-:W-:-:S07]  /*cf70*/  SHF.L.U32 R0, R23, 0x10, RZ ;  /* 0x0000001017007819 */ /* 0x002fce00000006ff */
[----:B------:R-:W5:Y:S01]  /*cf80*/  LDC R81, c[0x0][0x990] ;  /* 0x00026400ff517b82 */ /* 0x000f620000000800 */
[----:B------:R-:W-:Y:S01]  /*cf90*/  SHF.R.U32.HI R23, RZ, 0x3, R23 ;  /* 0x00000003ff177819 */ /* 0x000fe20000011617 */
[----:B---3--:R-:W-:Y:S01]  /*cfa0*/  IMAD R4, R83, UR5, RZ ;  /* 0x0000000553047c24 */ /* 0x008fe2000f8e02ff */
[----:B----4-:R-:W-:Y:S02]  /*cfb0*/  SHF.L.U32 R22, R22, 0x7, RZ ;  /* 0x0000000716167819 */ /* 0x010fe400000006ff */
[----:B------:R-:W-:-:S03]  /*cfc0*/  LOP3.LUT R0, R0, 0x600010, R23, 0xc8, !PT ;  /* 0x0060001000007812 */ /* 0x000fc600078ec817 */
[----:B------:R-:W1:Y:S01]  /*cfd0*/  LDC R16, c[0x0][0x9a8] ;  /* 0x00026a00ff107b82 */ /* 0x000e620000000800 */
[----:B--2---:R-:W-:Y:S01]  /*cfe0*/  IMAD R3, R3, UR5, RZ ;  /* 0x0000000503037c24 */ /* 0x004fe2000f8e02ff */
[----:B------:R-:W-:Y:S01]  /*cff0*/  LOP3.LUT R80, R0, 0x180, RZ, 0xfc, !PT ;  /* 0x0000018000507812 */ /* 0x000fe200078efcff */
[C---:B------:R-:W-:Y:S02]  /*d000*/  IMAD R4, R22.reuse, R82, R4 ;  /* 0x0000005216047224 */ /* 0x040fe400078e0204 */
[C---:B------:R-:W-:Y:S01]  /*d010*/  IMAD R3, R22.reuse, R2, R3 ;  /* 0x0000000216037224 */ /* 0x040fe200078e0203 */
[----:B------:R-:W-:Y:S01]  /*d020*/  LOP3.LUT R22, R22, 0x7f, R72, 0xf8, !PT ;  /* 0x0000007f16167812 */ /* 0x000fe200078ef848 */
[C---:B------:R-:W-:Y:S02]  /*d030*/  IMAD R82, R17.reuse, R82, RZ ;  /* 0x0000005211527224 */ /* 0x040fe400078e02ff */
[----:B------:R-:W-:-:S03]  /*d040*/  IMAD R17, R17, R2, RZ ;  /* 0x0000000211117224 */ /* 0x000fc600078e02ff */
[----:B------:R-:W-:Y:S01]  /*d050*/  SHF.R.S32.HI R2, RZ, 0x1f, R82 ;  /* 0x0000001fff027819 */ /* 0x000fe20000011452 */
[----:B-----5:R-:W-:Y:S02]  /*d060*/  IMAD R81, R81, UR4, R4 ;  /* 0x0000000451517c24 */ /* 0x020fe4000f8e0204 */
[----:B-1----:R-:W-:Y:S01]  /*d070*/  IMAD R16, R16, UR4, R3 ;  /* 0x0000000410107c24 */ /* 0x002fe2000f8e0203 */
[----:B------:R-:W-:Y:S01]  /*d080*/  IADD3 R3, PT, PT, R80, -0x100, RZ ;  /* 0xffffff0050037810 */ /* 0x000fe20007ffe0ff */
[----:B------:R-:W-:Y:S06]  /*d090*/  @!P0 BRA `(.L_x_204) ;  /* 0x0000000000048947 */ /* 0x000fec0003800000 */
[----:B------:R-:W-:Y:S05]  /*d0a0*/  BPT.TRAP 0x1 ;  /* 0x000000040000795c */ /* 0x000fea0000300000 */
.L_x_204:
[----:B------:R-:W-:Y:S02]  /*d0b0*/  SHF.L.U32 R0, RZ, 0x1f, RZ ;  /* 0x0000001fff007819 */ /* 0x000fe400000006ff */
[----:B------:R-:W-:Y:S02]  /*d0c0*/  SHF.R.U32.HI R83, RZ, 0x5, R72 ;  /* 0x00000005ff537819 */ /* 0x000fe40000011648 */
[----:B------:R-:W1:Y:S01]  /*d0d0*/  SYNCS.PHASECHK.TRANS64.TRYWAIT P1, [UR36+0x388a0], R0 ;  /* 0x0388a000ff0075a7 */ /* 0x000e620008021124 */
[----:B------:R-:W-:Y:S02]  /*d0e0*/  SHF.R.U32.HI R3, RZ, 0x15, R3 ;  /* 0x00000015ff037819 */ /* 0x000fe40000011603 */
[----:B------:R-:W-:-:S04]  /*d0f0*/  LOP3.LUT R83, R83, 0x3, RZ, 0xc0, !PT ;  /* 0x0000000353537812 */ /* 0x000fc800078ec0ff */
[----:B------:R-:W-:Y:S01]  /*d100*/  ISETP.NE.AND P0, PT, R83, R3, PT ;  /* 0x000000035300720c */ /* 0x000fe20003f05270 */
[----:B-1----:R-:W-:-:S12]  /*d110*/  @!P1 BRA `(.L_x_205) ;  /* 0x0000003c00989947 */ /* 0x002fd80003800000 */
.L_x_309:
[----:B------:R-:W-:Y:S05]  /*d120*/  @!P0 BRA `(.L_x_206) ;  /* 0x0000000000408947 */ /* 0x000fea0003800000 */
[----:B------:R-:W-:Y:S01]  /*d130*/  MOV R14, 0x0 ;  /* 0x00000000000e7802 */ /* 0x000fe20000000f00 */
[----:B------:R-:W2:Y:S01]  /*d140*/  LDCU.64 UR8, c[0x4][0x80] ;  /* 0x01001000ff0877ac */ /* 0x000ea20008000a00 */
[----:B------:R-:W-:Y:S02]  /*d150*/  HFMA2 R12, -RZ, RZ, 0, 5.9604644775390625e-08 ;  /* 0x00000001ff0c7431 */ /* 0x000fe400000001ff */
[----:B------:R-:W-:Y:S01]  /*d160*/  IMAD.MOV.U32 R8, RZ, RZ, 0x192 ;  /* 0x00000192ff087424 */ /* 0x000fe200078e00ff */
[----:B------:R-:W3:Y:S01]  /*d170*/  LDCU.64 UR6, c[0x4][0x88] ;  /* 0x01001100ff0677ac */ /* 0x000ee20008000a00 */
[----:B------:R-:W4:Y:S01]  /*d180*/  LDC.64 R14, c[0x4][R14] ;  /* 0x010000000e0e7b82 */ /* 0x000f220000000a00 */
[----:B------:R-:W-:Y:S01]  /*d190*/  IMAD.MOV.U32 R13, RZ, RZ, RZ ;  /* 0x000000ffff0d7224 */ /* 0x000fe200078e00ff */
[----:B------:R-:W5:Y:S01]  /*d1a0*/  LDCU.64 UR4, c[0x4][0x8] ;  /* 0x01000100ff0477ac */ /* 0x000f620008000a00 */
[----:B--2---:R-:W-:Y:S01]  /*d1b0*/  IMAD.U32 R4, RZ, RZ, UR8 ;  /* 0x00000008ff047e24 */ /* 0x004fe2000f8e00ff */
[----:B------:R-:W-:Y:S01]  /*d1c0*/  MOV R5, UR9 ;  /* 0x0000000900057c02 */ /* 0x000fe20008000f00 */
[----:B---3--:R-:W-:Y:S01]  /*d1d0*/  IMAD.U32 R6, RZ, RZ, UR6 ;  /* 0x00000006ff067e24 */ /* 0x008fe2000f8e00ff */
[----:B------:R-:W-:Y:S01]  /*d1e0*/  MOV R7, UR7 ;  /* 0x0000000700077c02 */ /* 0x000fe20008000f00 */
[----:B-----5:R-:W-:Y:S01]  /*d1f0*/  IMAD.U32 R10, RZ, RZ, UR4 ;  /* 0x00000004ff0a7e24 */ /* 0x020fe2000f8e00ff */
[----:B------:R-:W-:-:S02]  /*d200*/  MOV R11, UR5 ;  /* 0x00000005000b7c02 */ /* 0x000fc40008000f00 */
[----:B------:R-:W-:-:S07]  /*d210*/  LEPC R20, `(.L_x_206) ;  /* 0x000000001014794e */ /* 0x000fce0000000000 */
[----:B-1--4-:R-:W-:Y:S05]  /*d220*/  CALL.ABS.NOINC R14 ;  /* 0x000000000e007343 */ /* 0x012fea0003c00000 */
.L_x_206:
[C---:B-1----:R-:W-:Y:S01]  /*d230*/  VIADD R0, R80.reuse, 0xffffff20 ;  /* 0xffffff2050007836 */ /* 0x042fe20000000000 */
[----:B------:R-:W-:Y:S05]  /*d240*/  WARPSYNC.ALL ;  /* 0x0000000000007948 */ /* 0x000fea0003800000 */
[----:B------:R-:W-:Y:S02]  /*d250*/  SHF.R.U32.HI R0, RZ, 0x15, R0 ;  /* 0x00000015ff007819 */ /* 0x000fe40000011600 */
[----:B------:R-:W-:Y:S02]  /*d260*/  R2UR UR4, R80 ;  /* 0x00000000500472ca */ /* 0x000fe400000e0000 */
[----:B------:R-:W-:-:S11]  /*d270*/  ISETP.NE.AND P0, PT, R83, R0, PT ;  /* 0x000000005300720c */ /* 0x000fd60003f05270 */
[----:B------:R-:W1:Y:S02]  /*d280*/  LDTM.x16 R56, tmem[UR4+-0x100] ;  /* 0xffff0004003879ee */ /* 0x000e64000824ff00 */
[----:B-1----:R-:W-:Y:S05]  /*d290*/  @!P0 BRA `(.L_x_207) ;  /* 0x0000000000408947 */ /* 0x002fea0003800000 */
[----:B------:R-:W-:Y:S01]  /*d2a0*/  MOV R14, 0x0 ;  /* 0x00000000000e7802 */ /* 0x000fe20000000f00 */
[----:B------:R-:W1:Y:S01]  /*d2b0*/  LDCU.64 UR8, c[0x4][0x80] ;  /* 0x01001000ff0877ac */ /* 0x000e620008000a00 */
[----:B------:R-:W-:Y:S02]  /*d2c0*/  HFMA2 R12, -RZ, RZ, 0, 5.9604644775390625e-08 ;  /* 0x00000001ff0c7431 */ /* 0x000fe400000001ff */
[----:B------:R-:W-:Y:S01]  /*d2d0*/  IMAD.MOV.U32 R8, RZ, RZ, 0x192 ;  /* 0x00000192ff087424 */ /* 0x000fe200078e00ff */
[----:B------:R-:W2:Y:S01]  /*d2e0*/  LDCU.64 UR6, c[0x4][0x88] ;  /* 0x01001100ff0677ac */ /* 0x000ea20008000a00 */
[----:B------:R-:W3:Y:S01]  /*d2f0*/  LDC.64 R14, c[0x4][R14] ;  /* 0x010000000e0e7b82 */ /* 0x000ee20000000a00 */
[----:B------:R-:W-:Y:S01]  /*d300*/  IMAD.MOV.U32 R13, RZ, RZ, RZ ;  /* 0x000000ffff0d7224 */ /* 0x000fe200078e00ff */
[----:B------:R-:W4:Y:S01]  /*d310*/  LDCU.64 UR4, c[0x4][0x8] ;  /* 0x01000100ff0477ac */ /* 0x000f220008000a00 */
[----:B-1----:R-:W-:Y:S01]  /*d320*/  IMAD.U32 R4, RZ, RZ, UR8 ;  /* 0x00000008ff047e24 */ /* 0x002fe2000f8e00ff */
[----:B------:R-:W-:Y:S01]  /*d330*/  MOV R5, UR9 ;  /* 0x0000000900057c02 */ /* 0x000fe20008000f00 */
[----:B--2---:R-:W-:Y:S01]  /*d340*/  IMAD.U32 R6, RZ, RZ, UR6 ;  /* 0x00000006ff067e24 */ /* 0x004fe2000f8e00ff */
[----:B------:R-:W-:Y:S01]  /*d350*/  MOV R7, UR7 ;  /* 0x0000000700077c02 */ /* 0x000fe20008000f00 */
[----:B----4-:R-:W-:Y:S01]  /*d360*/  IMAD.U32 R10, RZ, RZ, UR4 ;  /* 0x00000004ff0a7e24 */ /* 0x010fe2000f8e00ff */
[----:B------:R-:W-:-:S02]  /*d370*/  MOV R11, UR5 ;  /* 0x00000005000b7c02 */ /* 0x000fc40008000f00 */
[----:B------:R-:W-:-:S07]  /*d380*/  LEPC R20, `(.L_x_207) ;  /* 0x000000001014794e */ /* 0x000fce0000000000 */
[----:B---3--:R-:W-:Y:S05]  /*d390*/  CALL.ABS.NOINC R14 ;  /* 0x000000000e007343 */ /* 0x008fea0003c00000 */
.L_x_207:
[C---:B------:R-:W-:Y:S01]  /*d3a0*/  VIADD R0, R80.reuse, 0xffffff40 ;  /* 0xffffff4050007836 */ /* 0x040fe20000000000 */
        /* <DEDUP_REMOVED lines=22> */
.L_x_208:
        /* <DEDUP_REMOVED lines=23> */
.L_x_209:
[----:B------:R-:W-:Y:S05]  /*d680*/  WARPSYNC.ALL ;  /* 0x0000000000007948 */ /* 0x000fea0003800000 */
[----:B------:R-:W-:Y:S01]  /*d690*/  LOP3.LUT R23, R23, 0x10, RZ, 0xc0, !PT ;  /* 0x0000001017177812 */ /* 0x000fe200078ec0ff */
[----:B------:R-:W1:Y:S04]  /*d6a0*/  LDCU UR7, c[0x0][0x38c] ;  /* 0x00007180ff0777ac */ /* 0x000e680008000800 */
[C---:B------:R-:W-:Y:S01]  /*d6b0*/  VIADD R79, R23.reuse, 0x8 ;  /* 0x00000008174f7836 */ /* 0x040fe20000000000 */
[----:B------:R-:W-:Y:S01]  /*d6c0*/  LOP3.LUT R78, R78, 0xfffffffb, RZ, 0xc0, !PT ;  /* 0xfffffffb4e4e7812 */ /* 0x000fe200078ec0ff */
[C---:B------:R-:W-:Y:S01]  /*d6d0*/  VIADD R77, R23.reuse, 0x20 ;  /* 0x00000020174d7836 */ /* 0x040fe20000000000 */
[----:B------:R-:W2:Y:S01]  /*d6e0*/  LDCU UR6, c[0x0][0x384] ;  /* 0x00007080ff0677ac */ /* 0x000ea20008000800 */
[C---:B------:R-:W-:Y:S01]  /*d6f0*/  VIADD R76, R23.reuse, 0x28 ;  /* 0x00000028174c7836 */ /* 0x040fe20000000000 */
[----:B------:R-:W-:Y:S01]  /*d700*/  IADD3 R16, P1, P0, R16, R17, R23 ;  /* 0x0000001110107210 */ /* 0x000fe2000783e017 */
[C---:B------:R-:W-:Y:S01]  /*d710*/  VIADD R73, R23.reuse, 0x60 ;  /* 0x0000006017497836 */ /* 0x040fe20000000000 */
[----:B------:R-:W3:Y:S01]  /*d720*/  LDCU.64 UR4, c[0x0][0x998] ;  /* 0x00013300ff0477ac */ /* 0x000ee20008000a00 */
[----:B------:R-:W-:Y:S01]  /*d730*/  SHF.R.S32.HI R0, RZ, 0x1f, R17 ;  /* 0x0000001fff007819 */ /* 0x000fe20000011411 */
[C---:B------:R-:W-:Y:S01]  /*d740*/  VIADD R74, R23.reuse, 0x48 ;  /* 0x00000048174a7836 */ /* 0x040fe20000000000 */
[----:B------:R-:W4:Y:S01]  /*d750*/  S2UR UR37, SR_CgaCtaId ;  /* 0x00000000002579c3 */ /* 0x000f220000008800 */
[C---:B------:R-:W-:Y:S01]  /*d760*/  VIADD R75, R23.reuse, 0x40 ;  /* 0x00000040174b7836 */ /* 0x040fe20000000000 */
[----:B------:R-:W-:Y:S01]  /*d770*/  IADD3.X R0, PT, PT, RZ, R0, RZ, P1, P0 ;  /* 0x00000000ff007210 */ /* 0x000fe20000fe04ff */
[C---:B------:R-:W-:Y:S01]  /*d780*/  VIADD R72, R23.reuse, 0x68 ;  /* 0x0000006817487836 */ /* 0x040fe20000000000 */
[----:B------:R-:W-:Y:S01]  /*d790*/  UISETP.NE.AND UP0, UPT, UR46, 0x3, UPT ;  /* 0x000000032e00788c */ /* 0x000fe2000bf05270 */
[----:B------:R-:W-:Y:S01]  /*d7a0*/  BSSY.RECONVERGENT B0, `(.L_x_210) ;  /* 0x0000032000007945 */ /* 0x000fe20003800200 */
[----:B-1----:R-:W-:-:S02]  /*d7b0*/  ISETP.GE.AND P5, PT, R23, UR7, PT ;  /* 0x0000000717007c0c */ /* 0x002fc4000bfa6270 */
[----:B------:R-:W-:Y:S02]  /*d7c0*/  ISETP.GE.AND P4, PT, R79, UR7, PT ;  /* 0x000000074f007c0c */ /* 0x000fe4000bf86270 */
[C---:B--2---:R-:W-:Y:S02]  /*d7d0*/  ISETP.GE.U32.OR P5, PT, R22.reuse, UR6, P5 ;  /* 0x0000000616007c0c */ /* 0x044fe4000afa6470 */
[----:B------:R-:W-:Y:S02]  /*d7e0*/  ISETP.GE.U32.OR P4, PT, R22, UR6, P4 ;  /* 0x0000000616007c0c */ /* 0x000fe4000a786470 */
[----:B------:R-:W-:Y:S02]  /*d7f0*/  ISETP.GE.AND P3, PT, R77, UR7, PT ;  /* 0x000000074d007c0c */ /* 0x000fe4000bf66270 */
[----:B------:R-:W-:Y:S02]  /*d800*/  ISETP.GE.AND P2, PT, R76, UR7, PT ;  /* 0x000000074c007c0c */ /* 0x000fe4000bf46270 */
[----:B------:R-:W-:-:S02]  /*d810*/  ISETP.GE.U32.OR P3, PT, R22, UR6, P3 ;  /* 0x0000000616007c0c */ /* 0x000fc40009f66470 */
[----:B------:R-:W-:Y:S02]  /*d820*/  ISETP.GE.AND P6, PT, R73, UR7, PT ;  /* 0x0000000749007c0c */ /* 0x000fe4000bfc6270 */
[----:B---3--:R-:W-:Y:S02]  /*d830*/  LEA R20, P0, R16, UR4, 0x1 ;  /* 0x0000000410147c11 */ /* 0x008fe4000f8008ff */
[----:B------:R-:W-:Y:S02]  /*d840*/  @P5 LOP3.LUT R78, R78, 0x4, RZ, 0xfc, !PT ;  /* 0x000000044e4e5812 */ /* 0x000fe400078efcff */
[----:B------:R-:W-:Y:S02]  /*d850*/  ISETP.GE.U32.OR P5, PT, R22, UR6, P2 ;  /* 0x0000000616007c0c */ /* 0x000fe400097a6470 */
[----:B------:R-:W-:Y:S02]  /*d860*/  LOP3.LUT R78, R78, 0xfffffffd, RZ, 0xc0, !PT ;  /* 0xfffffffd4e4e7812 */ /* 0x000fe400078ec0ff */
[----:B------:R-:W-:-:S02]  /*d870*/  R2UR UR4, R80 ;  /* 0x00000000500472ca */ /* 0x000fc400000e0000 */
[----:B------:R-:W-:Y:S02]  /*d880*/  @P4 LOP3.LUT R78, R78, 0x2, RZ, 0xfc, !PT ;  /* 0x000000024e4e4812 */ /* 0x000fe400078efcff */
[----:B------:R-:W-:Y:S02]  /*d890*/  ISETP.GE.U32.OR P2, PT, R22, UR6, P6 ;  /* 0x0000000616007c0c */ /* 0x000fe4000b746470 */
[----:B------:R-:W-:Y:S02]  /*d8a0*/  LOP3.LUT R78, R78, 0xfffffffe, RZ, 0xc0, !PT ;  /* 0xfffffffe4e4e7812 */ /* 0x000fe400078ec0ff */
[----:B------:R-:W-:Y:S02]  /*d8b0*/  LEA.HI.X R21, R16, UR5, R0, 0x1, P0 ;  /* 0x0000000510157c11 */ /* 0x000fe400080f0c00 */
[----:B------:R-:W-:Y:S02]  /*d8c0*/  @P3 LOP3.LUT R78, R78, 0x1, RZ, 0xfc, !PT ;  /* 0x000000014e4e3812 */ /* 0x000fe400078efcff */
[----:B------:R-:W-:Y:S01]  /*d8d0*/  ISETP.GE.AND P0, PT, R74, UR7, PT ;  /* 0x000000074a007c0c */ /* 0x000fe2000bf06270 */
[----:B------:R-:W1:Y:S01]  /*d8e0*/  LDTM.x16 R4, tmem[UR4+-0xa0] ;  /* 0xffff6004000479ee */ /* 0x000e62000824ff00 */
[----:B------:R-:W-:-:S02]  /*d8f0*/  LOP3.LUT P6, RZ, R78, 0x4, RZ, 0xc0, !PT ;  /* 0x000000044eff7812 */ /* 0x000fc400078cc0ff */
[----:B------:R-:W-:Y:S02]  /*d900*/  ISETP.GE.AND P1, PT, R75, UR7, PT ;  /* 0x000000074b007c0c */ /* 0x000fe4000bf26270 */
[----:B------:R-:W-:Y:S02]  /*d910*/  ISETP.GE.U32.OR P3, PT, R22, UR6, P0 ;  /* 0x0000000616007c0c */ /* 0x000fe40008766470 */
[----:B------:R-:W-:Y:S02]  /*d920*/  ISETP.GE.AND P0, PT, R72, UR7, PT ;  /* 0x0000000748007c0c */ /* 0x000fe4000bf06270 */
[C---:B------:R-:W-:Y:S02]  /*d930*/  ISETP.GE.U32.OR P4, PT, R22.reuse, UR6, P1 ;  /* 0x0000000616007c0c */ /* 0x040fe40008f86470 */
[----:B------:R-:W-:-:S03]  /*d940*/  ISETP.GE.U32.OR P1, PT, R22, UR6, P0 ;  /* 0x0000000616007c0c */ /* 0x000fc60008726470 */
[----:B-1--4-:R-:W-:Y:S10]  /*d950*/  @P6 BRA `(.L_x_211) ;  /* 0x0000000000586947 */ /* 0x012ff40003800000 */
[----:B------:R-:W-:Y:S02]  /*d960*/  F2FP.BF16.F32.PACK_AB R56, R57, R56 ;  /* 0x000000383938723e */ /* 0x000fe400000010ff */
[----:B------:R-:W-:Y:S02]  /*d970*/  F2FP.BF16.F32.PACK_AB R60, R61, R60 ;  /* 0x0000003c3d3c723e */ /* 0x000fe400000010ff */
[----:B------:R-:W-:Y:S02]  /*d980*/  PRMT R0, R56, 0x7632, R0 ;  /* 0x0000763238007816 */ /* 0x000fe40000000000 */
[----:B------:R-:W-:Y:S02]  /*d990*/  PRMT R3, R60, 0x7632, R3 ;  /* 0x000076323c037816 */ /* 0x000fe40000000003 */
[----:B------:R-:W-:Y:S02]  /*d9a0*/  F2FP.BF16.F32.PACK_AB R58, R59, R58 ;  /* 0x0000003a3b3a723e */ /* 0x000fe400000010ff */
[----:B------:R-:W-:-:S02]  /*d9b0*/  LOP3.LUT R0, R0, 0xffff, RZ, 0xc0, !PT ;  /* 0x0000ffff00007812 */ /* 0x000fc400078ec0ff */
[----:B------:R-:W-:Y:S02]  /*d9c0*/  LOP3.LUT R3, R3, 0xffff, RZ, 0xc0, !PT ;  /* 0x0000ffff03037812 */ /* 0x000fe400078ec0ff */
[----:B------:R-:W-:Y:S01]  /*d9d0*/  F2FP.BF16.F32.PACK_AB R62, R63, R62 ;  /* 0x0000003e3f3e723e */ /* 0x000fe200000010ff */
[----:B------:R-:W-:Y:S01]  /*d9e0*/  IMAD.WIDE.U32 R86, R0, 0x10000, RZ ;  /* 0x0001000000567825 */ /* 0x000fe200078e00ff */
[----:B------:R-:W-:Y:S02]  /*d9f0*/  PRMT R57, R58, 0x7632, R57 ;  /* 0x000076323a397816 */ /* 0x000fe40000000039 */
[----:B------:R-:W-:Y:S01]  /*da00*/  PRMT R59, R62, 0x7632, R59 ;  /* 0x000076323e3b7816 */ /* 0x000fe2000000003b */
[----:B------:R-:W-:Y:S01]  /*da10*/  IMAD.WIDE.U32 R88, R3, 0x10000, RZ ;  /* 0x0001000003587825 */ /* 0x000fe200078e00ff */
[----:B------:R-:W-:Y:S02]  /*da20*/  LOP3.LUT R58, R87, 0xffff, R58, 0xf8, !PT ;  /* 0x0000ffff573a7812 */ /* 0x000fe400078ef83a */
[----:B------:R-:W-:Y:S01]  /*da30*/  LOP3.LUT R56, R86, 0xffff, R56, 0xf8, !PT ;  /* 0x0000ffff56387812 */ /* 0x000fe200078ef838 */
[----:B------:R-:W-:Y:S01]  /*da40*/  IMAD.U32 R57, R57, 0x10000, RZ ;  /* 0x0001000039397824 */ /* 0x000fe200078e00ff */
[----:B------:R-:W-:Y:S01]  /*da50*/  LOP3.LUT R60, R88, 0xffff, R60, 0xf8, !PT ;  /* 0x0000ffff583c7812 */ /* 0x000fe200078ef83c */
[----:B------:R-:W-:Y:S01]  /*da60*/  IMAD.U32 R59, R59, 0x10000, RZ ;  /* 0x000100003b3b7824 */ /* 0x000fe200078e00ff */
[----:B------:R-:W-:-:S02]  /*da70*/  LOP3.LUT R62, R89, 0xffff, R62, 0xf8, !PT ;  /* 0x0000ffff593e7812 */ /* 0x000fc400078ef83e */
[----:B------:R-:W-:Y:S01]  /*da80*/  LOP3.LUT R57, R58, R57, RZ, 0xfc, !PT ;  /* 0x000000393a397212 */ /* 0x000fe200078efcff */
[----:B------:R-:W-:Y:S01]  /*da90*/  IMAD.MOV.U32 R58, RZ, RZ, R60 ;  /* 0x000000ffff3a7224 */ /* 0x000fe200078e003c */
[----:B------:R-:W-:-:S05]  /*daa0*/  LOP3.LUT R59, R62, R59, RZ, 0xfc, !PT ;  /* 0x0000003b3e3b7212 */ /* 0x000fca00078efcff */
[----:B------:R1:W-:Y:S02]  /*dab0*/  STG.E.128 desc[UR38][R20.64], R56 ;  /* 0x0000003814007986 */ /* 0x0003e4000c101d26 */
.L_x_211:
[----:B------:R-:W-:Y:S05]  /*dac0*/  BSYNC.RECONVERGENT B0 ;  /* 0x0000000000007941 */ /* 0x000fea0003800200 */
.L_x_210:
[----:B------:R-:W-:Y:S01]  /*dad0*/  LOP3.LUT P0, RZ, R78, 0x2, RZ, 0xc0, !PT ;  /* 0x000000024eff7812 */ /* 0x000fe2000780c0ff */
[----:B------:R-:W-:-:S12]  /*dae0*/  BSSY.RECONVERGENT B0, `(.L_x_212) ;  /* 0x0000019000007945 */ /* 0x000fd80003800200 */
[----:B------:R-:W-:Y:S05]  /*daf0*/  @P0 BRA `(.L_x_213) ;  /* 0x00000000005c0947 */ /* 0x000fea0003800000 */
[----:B------:R-:W-:Y:S02]  /*db00*/  F2FP.BF16.F32.PACK_AB R64, R65, R64 ;  /* 0x000000404140723e */ /* 0x000fe400000010ff */
[----:B------:R-:W-:Y:S02]  /*db10*/  F2FP.BF16.F32.PACK_AB R68, R69, R68 ;  /* 0x000000444544723e */ /* 0x000fe400000010ff */
[----:B------:R-:W-:Y:S02]  /*db20*/  PRMT R0, R64, 0x7632, R0 ;  /* 0x0000763240007816 */ /* 0x000fe40000000000 */
[----:B------:R-:W-:Y:S02]  /*db30*/  F2FP.BF16.F32.PACK_AB R66, R67, R66 ;  /* 0x000000424342723e */ /* 0x000fe400000010ff */
[----:B------:R-:W-:Y:S02]  /*db40*/  PRMT R3, R68, 0x7632, R3 ;  /* 0x0000763244037816 */ /* 0x000fe40000000003 */
[----:B------:R-:W-:-:S02]  /*db50*/  LOP3.LUT R0, R0, 0xffff, RZ, 0xc0, !PT ;  /* 0x0000ffff00007812 */ /* 0x000fc400078ec0ff */
[----:B------:R-:W-:Y:S02]  /*db60*/  F2FP.BF16.F32.PACK_AB R70, R71, R70 ;  /* 0x000000464746723e */ /* 0x000fe400000010ff */
[----:B------:R-:W-:Y:S01]  /*db70*/  LOP3.LUT R3, R3, 0xffff, RZ, 0xc0, !PT ;  /* 0x0000ffff03037812 */ /* 0x000fe200078ec0ff */
[----:B-1----:R-:W-:Y:S01]  /*db80*/  IMAD.WIDE.U32 R58, R0, 0x10000, RZ ;  /* 0x00010000003a7825 */ /* 0x002fe200078e00ff */
        /* <DEDUP_REMOVED lines=9> */
[----:B------:R-:W-:Y:S02]  /*dc20*/  LOP3.LUT R56, R66, R56, RZ, 0xfc, !PT ;  /* 0x0000003842387212 */ /* 0x000fe400078efcff */
[----:B------:R-:W-:-:S03]  /*dc30*/  LOP3.LUT R59, R70, R57, RZ, 0xfc, !PT ;  /* 0x00000039463b7212 */ /* 0x000fc600078efcff */
[----:B------:R-:W-:Y:S02]  /*dc40*/  IMAD.MOV.U32 R57, RZ, RZ, R56 ;  /* 0x000000ffff397224 */ /* 0x000fe400078e0038 */
[----:B------:R-:W-:-:S05]  /*dc50*/  IMAD.MOV.U32 R56, RZ, RZ, R64 ;  /* 0x000000ffff387224 */ /* 0x000fca00078e0040 */
[----:B------:R2:W-:Y:S02]  /*dc60*/  STG.E.128 desc[UR38][R20.64+0x10], R56 ;  /* 0x0000103814007986 */ /* 0x0005e4000c101d26 */
.L_x_213:
[----:B------:R-:W-:Y:S05]  /*dc70*/  BSYNC.RECONVERGENT B0 ;  /* 0x0000000000007941 */ /* 0x000fea0003800200 */
.L_x_212:
[----:B------:R-:W-:Y:S01]  /*dc80*/  LOP3.LUT P0, RZ, R78, 0x1, RZ, 0xc0, !PT ;  /* 0x000000014eff7812 */ /* 0x000fe2000780c0ff */
[----:B------:R-:W-:-:S12]  /*dc90*/  BSSY.RECONVERGENT B0, `(.L_x_214) ;  /* 0x0000018000007945 */ /* 0x000fd80003800200 */
[----:B------:R-:W-:Y:S05]  /*dca0*/  @P0 BRA `(.L_x_215) ;  /* 0x0000000000580947 */ /* 0x000fea0003800000 */
        /* <DEDUP_REMOVED lines=8> */
[----:B-12---:R-:W-:Y:S01]  /*dd30*/  IMAD.WIDE.U32 R56, R0, 0x10000, RZ ;  /* 0x0001000000387825 */ /* 0x006fe200078e00ff */
        /* <DEDUP_REMOVED lines=13> */
.L_x_215:
[----:B------:R-:W-:Y:S05]  /*de10*/  BSYNC.RECONVERGENT B0 ;  /* 0x0000000000007941 */ /* 0x000fea0003800200 */
.L_x_214:
[----:B------:R-:W-:Y:S04]  /*de20*/  BSSY.RECONVERGENT B0, `(.L_x_216) ;  /* 0x0000019000007945 */ /* 0x000fe80003800200 */
        /* <DEDUP_REMOVED lines=9> */
[----:B---3--:R-:W-:Y:S01]  /*dec0*/  IMAD.WIDE.U32 R42, R0, 0x10000, RZ ;  /* 0x00010000002a7825 */ /* 0x008fe200078e00ff */
        /* <DEDUP_REMOVED lines=14> */
.L_x_217:
[----:B------:R-:W-:Y:S05]  /*dfb0*/  BSYNC.RECONVERGENT B0 ;  /* 0x0000000000007941 */ /* 0x000fea0003800200 */
.L_x_216:
[----:B------:R-:W-:Y:S04]  /*dfc0*/  BSSY.RECONVERGENT B0, `(.L_x_218) ;  /* 0x0000018000007945 */ /* 0x000fe80003800200 */
        /* <DEDUP_REMOVED lines=9> */
[----:B---34-:R-:W-:Y:S01]  /*e060*/  IMAD.WIDE.U32 R40, R0, 0x10000, RZ ;  /* 0x0001000000287825 */ /* 0x018fe200078e00ff */
        /* <DEDUP_REMOVED lines=13> */
.L_x_219:
[----:B------:R-:W-:Y:S05]  /*e140*/  BSYNC.RECONVERGENT B0 ;  /* 0x0000000000007941 */ /* 0x000fea0003800200 */
.L_x_218:
        /* <DEDUP_REMOVED lines=25> */
.L_x_221:
[----:B------:R-:W-:Y:S05]  /*e2e0*/  BSYNC.RECONVERGENT B0 ;  /* 0x0000000000007941 */ /* 0x000fea0003800200 */
.L_x_220:
        /* <DEDUP_REMOVED lines=24> */
.L_x_223:
[----:B------:R-:W-:Y:S05]  /*e470*/  BSYNC.RECONVERGENT B0 ;  /* 0x0000000000007941 */ /* 0x000fea0003800200 */
.L_x_222:
        /* <DEDUP_REMOVED lines=25> */
.L_x_225:
[----:B------:R-:W-:Y:S05]  /*e610*/  BSYNC.RECONVERGENT B0 ;  /* 0x0000000000007941 */ /* 0x000fea0003800200 */
.L_x_224:
[----:B------:R-:W-:Y:S01]  /*e620*/  NOP ;  /* 0x0000000000007918 */ /* 0x000fe20000000000 */
[----:B------:R-:W-:Y:S05]  /*e630*/  BRA.U !UP0, `(.L_x_226) ;  /* 0x0000000108087547 */ /* 0x000fea000b800000 */
[----:B------:R-:W-:Y:S05]  /*e640*/  BPT.TRAP 0x1 ;  /* 0x000000040000795c */ /* 0x000fea0000300000 */
[----:B------:R-:W-:Y:S05]  /*e650*/  BPT.TRAP 0x1 ;  /* 0x000000040000795c */ /* 0x000fea0000300000 */
.L_x_226:
[----:B------:R-:W-:-:S04]  /*e660*/  UIADD3 UR4, UPT, UPT, UR36, 0x388b0, URZ ;  /* 0x000388b024047890 */ /* 0x000fc8000fffe0ff */
[----:B------:R-:W-:-:S09]  /*e670*/  UPRMT UR4, UR37, 0x654, UR4 ;  /* 0x0000065425047896 */ /* 0x000fd20008000004 */
[----:B------:R-:W-:Y:S01]  /*e680*/  SYNCS.ARRIVE.TRANS64.RED.A1T0 RZ, [UR4], RZ ;  /* 0x000000ffffff79a7 */ /* 0x000fe20008100404 */
[----:B------:R-:W-:Y:S05]  /*e690*/  BRA.U !UP0, `(.L_x_227) ;  /* 0x0000000108047547 */ /* 0x000fea000b800000 */
[----:B------:R-:W-:Y:S05]  /*e6a0*/  BPT.TRAP 0x1 ;  /* 0x000000040000795c */ /* 0x000fea0000300000 */
.L_x_227:
[----:B------:R-:W-:Y:S02]  /*e6b0*/  SHF.L.U32 R3, RZ, 0x1f, RZ ;  /* 0x0000001fff037819 */ /* 0x000fe400000006ff */
[----:B------:R-:W-:Y:S02]  /*e6c0*/  SHF.R.U32.HI R0, RZ, 0x15, R84 ;  /* 0x00000015ff007819 */ /* 0x000fe40000011654 */
[----:B------:R-:W5:Y:S02]  /*e6d0*/  SYNCS.PHASECHK.TRANS64.TRYWAIT P1, [UR36+0x388a8], R3 ;  /* 0x0388a803ff0075a7 */ /* 0x000f640008021124 */
[----:B------:R-:W-:Y:S01]  /*e6e0*/  ISETP.NE.AND P0, PT, R83, R0, PT ;  /* 0x000000005300720c */ /* 0x000fe20003f05270 */
[----:B-----5:R-:W-:-:S12]  /*e6f0*/  @!P1 BRA `(.L_x_228) ;  /* 0x0000002800389947 */ /* 0x020fd80003800000 */
.L_x_311:
[----:B------:R-:W-:Y:S05]  /*e700*/  @!P0 BRA `(.L_x_229) ;  /* 0x0000000000408947 */ /* 0x000fea0003800000 */
[----:B------:R-:W-:Y:S01]  /*e710*/  MOV R14, 0x0 ;  /* 0x00000000000e7802 */ /* 0x000fe20000000f00 */
[----:B------:R-:W3:Y:S01]  /*e720*/  LDCU.64 UR8, c[0x4][0x80] ;  /* 0x01001000ff0877ac */ /* 0x000ee20008000a00 */
[----:B------:R-:W-:Y:S02]  /*e730*/  HFMA2 R12, -RZ, RZ, 0, 5.9604644775390625e-08 ;  /* 0x00000001ff0c7431 */ /* 0x000fe400000001ff */
[----:B------:R-:W-:Y:S01]  /*e740*/  IMAD.MOV.U32 R8, RZ, RZ, 0x192 ;  /* 0x00000192ff087424 */ /* 0x000fe200078e00ff */
[----:B------:R-:W5:Y:S01]  /*e750*/  LDCU.64 UR6, c[0x4][0x88] ;  /* 0x01001100ff0677ac */ /* 0x000f620008000a00 */
[----:B------:R-:W1:Y:S01]  /*e760*/  LDC.64 R14, c[0x4][R14] ;  /* 0x010000000e0e7b82 */ /* 0x000e620000000a00 */
[----:B------:R-:W-:Y:S01]  /*e770*/  IMAD.MOV.U32 R13, RZ, RZ, RZ ;  /* 0x000000ffff0d7224 */ /* 0x000fe200078e00ff */
[----:B------:R-:W2:Y:S01]  /*e780*/  LDCU.64 UR4, c[0x4][0x8] ;  /* 0x01000100ff0477ac */ /* 0x000ea20008000a00 */
[----:B---3--:R-:W-:Y:S01]  /*e790*/  IMAD.U32 R4, RZ, RZ, UR8 ;  /* 0x00000008ff047e24 */ /* 0x008fe2000f8e00ff */
[----:B------:R-:W-:Y:S01]  /*e7a0*/  MOV R5, UR9 ;  /* 0x0000000900057c02 */ /* 0x000fe20008000f00 */
[----:B-----5:R-:W-:Y:S01]  /*e7b0*/  IMAD.U32 R6, RZ, RZ, UR6 ;  /* 0x00000006ff067e24 */ /* 0x020fe2000f8e00ff */
[----:B------:R-:W-:Y:S01]  /*e7c0*/  MOV R7, UR7 ;  /* 0x0000000700077c02 */ /* 0x000fe20008000f00 */
[----:B--2---:R-:W-:Y:S01]  /*e7d0*/  IMAD.U32 R10, RZ, RZ, UR4 ;  /* 0x00000004ff0a7e24 */ /* 0x004fe2000f8e00ff */
[----:B------:R-:W-:-:S02]  /*e7e0*/  MOV R11, UR5 ;  /* 0x00000005000b7c02 */ /* 0x000fc40008000f00 */
[----:B-1--4-:R-:W-:-:S07]  /*e7f0*/  LEPC R20, `(.L_x_229) ;  /* 0x000000001014794e */ /* 0x012fce0000000000 */
[----:B------:R-:W-:Y:S05]  /*e800*/  CALL.ABS.NOINC R14 ;  /* 0x000000000e007343 */ /* 0x000fea0003c00000 */
.L_x_229:
[----:B------:R-:W-:Y:S01]  /*e810*/  VIADD R0, R80, 0xfffffea0 ;  /* 0xfffffea050007836 */ /* 0x000fe20000000000 */
[----:B------:R-:W-:Y:S05]  /*e820*/  WARPSYNC.ALL ;  /* 0x0000000000007948 */ /* 0x000fea0003800000 */
[----:B------:R-:W-:Y:S02]  /*e830*/  SHF.R.U32.HI R0, RZ, 0x15, R0 ;  /* 0x00000015ff007819 */ /* 0x000fe40000011600 */
[----:B------:R-:W-:Y:S02]  /*e840*/  R2UR UR4, R84 ;  /* 0x00000000540472ca */ /* 0x000fe400000e0000 */
[----:B------:R-:W-:-:S11]  /*e850*/  ISETP.NE.AND P0, PT, R83, R0, PT ;  /* 0x000000005300720c */ /* 0x000fd60003f05270 */
[----:B-12---:R-:W1:Y:S02]  /*e860*/  LDTM.x16 R56, tmem[UR4] ;  /* 0x00000004003879ee */ /* 0x006e640008240000 */
[----:B-1----:R-:W-:Y:S05]  /*e870*/  @!P0 BRA `(.L_x_230) ;  /* 0x0000000000408947 */ /* 0x002fea0003800000 */
[----:B------:R-:W-:Y:S01]  /*e880*/  MOV R14, 0x0 ;  /* 0x00000000000e7802 */ /* 0x000fe20000000f00 */
[----:B------:R-:W3:Y:S01]  /*e890*/  LDCU.64 UR8, c[0x4][0x80] ;  /* 0x01001000ff0877ac */ /* 0x000ee20008000a00 */
[----:B------:R-:W-:Y:S02]  /*e8a0*/  HFMA2 R12, -RZ, RZ, 0, 5.9604644775390625e-08 ;  /* 0x00000001ff0c7431 */ /* 0x000fe400000001ff */
[----:B------:R-:W-:Y:S01]  /*e8b0*/  IMAD.MOV.U32 R8, RZ, RZ, 0x192 ;  /* 0x00000192ff087424 */ /* 0x000fe200078e00ff */
[----:B------:R-:W1:Y:S01]  /*e8c0*/  LDCU.64 UR6, c[0x4][0x88] ;  /* 0x01001100ff0677ac */ /* 0x000e620008000a00 */
[----:B------:R-:W2:Y:S01]  /*e8d0*/  LDC.64 R14, c[0x4][R14] ;  /* 0x010000000e0e7b82 */ /* 0x000ea20000000a00 */
[----:B------:R-:W-:Y:S01]  /*e8e0*/  IMAD.MOV.U32 R13, RZ, RZ, RZ ;  /* 0x000000ffff0d7224 */ /* 0x000fe200078e00ff */
[----:B------:R-:W5:Y:S01]  /*e8f0*/  LDCU.64 UR4, c[0x4][0x8] ;  /* 0x01000100ff0477ac */ /* 0x000f620008000a00 */
[----:B---3--:R-:W-:Y:S01]  /*e900*/  IMAD.U32 R4, RZ, RZ, UR8 ;  /* 0x00000008ff047e24 */ /* 0x008fe2000f8e00ff */
[----:B------:R-:W-:Y:S01]  /*e910*/  MOV R5, UR9 ;  /* 0x0000000900057c02 */ /* 0x000fe20008000f00 */
[----:B-1----:R-:W-:Y:S01]  /*e920*/  IMAD.U32 R6, RZ, RZ, UR6 ;  /* 0x00000006ff067e24 */ /* 0x002fe2000f8e00ff */
[----:B------:R-:W-:Y:S01]  /*e930*/  MOV R7, UR7 ;  /* 0x0000000700077c02 */ /* 0x000fe20008000f00 */
[----:B-----5:R-:W-:Y:S01]  /*e940*/  IMAD.U32 R10, RZ, RZ, UR4 ;  /* 0x00000004ff0a7e24 */ /* 0x020fe2000f8e00ff */
[----:B------:R-:W-:-:S02]  /*e950*/  MOV R11, UR5 ;  /* 0x00000005000b7c02 */ /* 0x000fc40008000f00 */
[----:B----4-:R-:W-:-:S07]  /*e960*/  LEPC R20, `(.L_x_230) ;  /* 0x000000001014794e */ /* 0x010fce0000000000 */
[----:B--2---:R-:W-:Y:S05]  /*e970*/  CALL.ABS.NOINC R14 ;  /* 0x000000000e007343 */ /* 0x004fea0003c00000 */
.L_x_230:
[C---:B------:R-:W-:Y:S01]  /*e980*/  VIADD R0, R80.reuse, 0xfffffec0 ;  /* 0xfffffec050007836 */ /* 0x040fe20000000000 */
[----:B------:R-:W-:Y:S05]  /*e990*/  WARPSYNC.ALL ;  /* 0x0000000000007948 */ /* 0x000fea0003800000 */
[----:B------:R-:W-:Y:S02]  /*e9a0*/  SHF.R.U32.HI R0, RZ, 0x15, R0 ;  /* 0x00000015ff007819 */ /* 0x000fe40000011600 */
[----:B------:R-:W-:Y:S02]  /*e9b0*/  R2UR UR4, R80 ;  /* 0x00000000500472ca */ /* 0x000fe400000e0000 */
[----:B------:R-:W-:-:S11]  /*e9c0*/  ISETP.NE.AND P0, PT, R83, R0, PT ;  /* 0x000000005300720c */ /* 0x000fd60003f05270 */
[----:B---34-:R-:W1:Y:S02]  /*e9d0*/  LDTM.x16 R40, tmem[UR4+-0x160] ;  /* 0xfffea004002879ee */ /* 0x018e64000824ff00 */
        /* <DEDUP_REMOVED lines=17> */
.L_x_231:
        /* <DEDUP_REMOVED lines=23> */
.L_x_232:
[----:B------:R-:W-:Y:S05]  /*ec60*/  WARPSYNC.ALL ;  /* 0x0000000000007948 */ /* 0x000fea0003800000 */
[----:B------:R-:W1:Y:S01]  /*ec70*/  LDCU UR8, c[0x0][0x388] ;  /* 0x00007100ff0877ac */ /* 0x000e620008000800 */
[----:B------:R-:W-:Y:S01]  /*ec80*/  R2UR UR4, R80 ;  /* 0x00000000500472ca */ /* 0x000fe200000e0000 */
[----:B------:R-:W-:Y:S01]  /*ec90*/  BSSY.RECONVERGENT B0, `(.L_x_233) ;  /* 0x0000049000007945 */ /* 0x000fe20003800200 */
[----:B------:R-:W-:Y:S01]  /*eca0*/  IADD3 R81, P1, P0, R81, R82, R23 ;  /* 0x0000005251517210 */ /* 0x000fe2000783e017 */
[----:B------:R-:W2:Y:S01]  /*ecb0*/  LDCU UR5, c[0x0][0x384] ;  /* 0x00007080ff0577ac */ /* 0x000ea20008000800 */
[----:B------:R-:W-:-:S02]  /*ecc0*/  LOP3.LUT R78, R78, 0xfffffffd, RZ, 0xc0, !PT ;  /* 0xfffffffd4e4e7812 */ /* 0x000fc400078ec0ff */
[----:B------:R-:W-:Y:S01]  /*ecd0*/  IADD3.X R2, PT, PT, RZ, R2, RZ, P1, P0 ;  /* 0x00000002ff027210 */ /* 0x000fe20000fe04ff */
[----:B------:R-:W3:Y:S06]  /*ece0*/  LDCU.64 UR6, c[0x0][0x980] ;  /* 0x00013000ff0677ac */ /* 0x000eec0008000a00 */
[----:B------:R-:W4:Y:S01]  /*ecf0*/  LDTM.x16 R4, tmem[UR4+-0x120] ;  /* 0xfffee004000479ee */ /* 0x000f22000824ff00 */
[----:B------:R-:W4:Y:S01]  /*ed00*/  LDCU UR4, c[0x0][0x448] ;  /* 0x00008900ff0477ac */ /* 0x000f220008000800 */
[----:B-1----:R-:W-:Y:S02]  /*ed10*/  ISETP.GE.AND P6, PT, R23, UR8, PT ;  /* 0x0000000817007c0c */ /* 0x002fe4000bfc6270 */
[----:B------:R-:W-:-:S02]  /*ed20*/  ISETP.GE.AND P5, PT, R79, UR8, PT ;  /* 0x000000084f007c0c */ /* 0x000fc4000bfa6270 */
[C---:B--2---:R-:W-:Y:S02]  /*ed30*/  ISETP.GE.U32.OR P6, PT, R22.reuse, UR5, P6 ;  /* 0x0000000516007c0c */ /* 0x044fe4000b7c6470 */
[----:B------:R-:W-:Y:S02]  /*ed40*/  ISETP.GE.U32.OR P5, PT, R22, UR5, P5 ;  /* 0x0000000516007c0c */ /* 0x000fe4000afa6470 */
[----:B---3--:R-:W-:Y:S02]  /*ed50*/  LEA R20, P0, R81, UR6, 0x1 ;  /* 0x0000000651147c11 */ /* 0x008fe4000f8008ff */
[----:B------:R-:W-:Y:S02]  /*ed60*/  ISETP.GE.AND P4, PT, R77, UR8, PT ;  /* 0x000000084d007c0c */ /* 0x000fe4000bf86270 */
[----:B------:R-:W-:Y:S02]  /*ed70*/  ISETP.GE.AND P2, PT, R75, UR8, PT ;  /* 0x000000084b007c0c */ /* 0x000fe4000bf46270 */
[----:B------:R-:W-:-:S02]  /*ed80*/  LEA.HI.X R21, R81, UR7, R2, 0x1, P0 ;  /* 0x0000000751157c11 */ /* 0x000fc400080f0c02 */
[----:B------:R-:W-:Y:S02]  /*ed90*/  ISETP.GE.AND P0, PT, R73, UR8, PT ;  /* 0x0000000849007c0c */ /* 0x000fe4000bf06270 */
[----:B------:R-:W-:Y:S02]  /*eda0*/  @P6 LOP3.LUT R78, R78, 0x2, RZ, 0xfc, !PT ;  /* 0x000000024e4e6812 */ /* 0x000fe400078efcff */
[----:B------:R-:W-:Y:S01]  /*edb0*/  ISETP.GE.U32.OR P6, PT, R22, UR5, P4 ;  /* 0x0000000516007c0c */ /* 0x000fe2000a7c6470 */
[----:B----4-:R-:W-:Y:S01]  /*edc0*/  FMUL R23, R15, UR4 ;  /* 0x000000040f177c20 */ /* 0x010fe20008400000 */
[----:B------:R-:W-:Y:S01]  /*edd0*/  LOP3.LUT R78, R78, 0xfffffffe, RZ, 0xc0, !PT ;  /* 0xfffffffe4e4e7812 */ /* 0x000fe200078ec0ff */
[----:B------:R-:W-:Y:S01]  /*ede0*/  FMUL R16, R16, UR4 ;  /* 0x0000000410107c20 */ /* 0x000fe20008400000 */
[----:B------:R-:W-:Y:S01]  /*edf0*/  ISETP.GE.AND P3, PT, R76, UR8, PT ;  /* 0x000000084c007c0c */ /* 0x000fe2000bf66270 */
[----:B------:R-:W-:Y:S01]  /*ee00*/  FMUL R17, R17, UR4 ;  /* 0x0000000411117c20 */ /* 0x000fe20008400000 */
[----:B------:R-:W-:Y:S01]  /*ee10*/  ISETP.GE.U32.OR P4, PT, R22, UR5, P2 ;  /* 0x0000000516007c0c */ /* 0x000fe20009786470 */
[----:B------:R-:W-:Y:S01]  /*ee20*/  FMUL R18, R18, UR4 ;  /* 0x0000000412127c20 */ /* 0x000fe20008400000 */
[----:B------:R-:W-:Y:S01]  /*ee30*/  ISETP.GE.AND P1, PT, R74, UR8, PT ;  /* 0x000000084a007c0c */ /* 0x000fe2000bf26270 */
[----:B------:R-:W-:Y:S01]  /*ee40*/  FMUL R19, R19, UR4 ;  /* 0x0000000413137c20 */ /* 0x000fe20008400000 */
[----:B------:R-:W-:Y:S01]  /*ee50*/  ISETP.GE.U32.OR P2, PT, R22, UR5, P0 ;  /* 0x0000000516007c0c */ /* 0x000fe20008746470 */
[----:B------:R-:W-:Y:S01]  /*ee60*/  FMUL R73, R13, UR4 ;  /* 0x000000040d497c20 */ /* 0x000fe20008400000 */
[----:B------:R-:W-:Y:S01]  /*ee70*/  ISETP.GE.AND P0, PT, R72, UR8, PT ;  /* 0x0000000848007c0c */ /* 0x000fe2000bf06270 */
[----:B------:R-:W-:Y:S01]  /*ee80*/  FMUL R72, R12, UR4 ;  /* 0x000000040c487c20 */ /* 0x000fe20008400000 */
[----:B------:R-:W-:-:S02]  /*ee90*/  @P5 LOP3.LUT R78, R78, 0x1, RZ, 0xfc, !PT ;  /* 0x000000014e4e5812 */ /* 0x000fc400078efcff */
[C---:B------:R-:W-:Y:S02]  /*eea0*/  ISETP.GE.U32.OR P5, PT, R22.reuse, UR5, P3 ;  /* 0x0000000516007c0c */ /* 0x040fe40009fa6470 */
[C---:B------:R-:W-:Y:S02]  /*eeb0*/  ISETP.GE.U32.OR P3, PT, R22.reuse, UR5, P1 ;  /* 0x0000000516007c0c */ /* 0x040fe40008f66470 */
[----:B------:R-:W-:Y:S01]  /*eec0*/  ISETP.GE.U32.OR P1, PT, R22, UR5, P0 ;  /* 0x0000000516007c0c */ /* 0x000fe20008726470 */
[----:B------:R-:W-:Y:S01]  /*eed0*/  FMUL R22, R14, UR4 ;  /* 0x000000040e167c20 */ /* 0x000fe20008400000 */
[----:B------:R-:W-:-:S13]  /*eee0*/  LOP3.LUT P0, RZ, R78, 0x2, RZ, 0xc0, !PT ;  /* 0x000000024eff7812 */ /* 0x000fda000780c0ff */
[----:B------:R-:W-:Y:S05]  /*eef0*/  @P0 BRA `(.L_x_234) ;  /* 0x0000000000880947 */ /* 0x000fea0003800000 */
[----:B------:R-:W-:Y:S01]  /*ef00*/  FMUL R2, R56, UR4 ;  /* 0x0000000438027c20 */ /* 0x000fe20008400000 */
[----:B------:R-:W-:Y:S01]  /*ef10*/  FMUL R57, R57, UR4 ;  /* 0x0000000439397c20 */ /* 0x000fe20008400000 */
[----:B------:R-:W-:Y:S01]  /*ef20*/  FMUL R0, R60, UR4 ;  /* 0x000000043c007c20 */ /* 0x000fe20008400000 */
[----:B------:R-:W-:Y:S01]  /*ef30*/  FMUL R61, R61, UR4 ;  /* 0x000000043d3d7c20 */ /* 0x000fe20008400000 */
[----:B------:R-:W-:Y:S01]  /*ef40*/  FMUL R3, R58, UR4 ;  /* 0x000000043a037c20 */ /* 0x000fe20008400000 */
[----:B------:R-:W-:Y:S01]  /*ef50*/  FMUL R59, R59, UR4 ;  /* 0x000000043b3b7c20 */ /* 0x000fe20008400000 */
[----:B------:R-:W-:Y:S01]  /*ef60*/  F2FP.BF16.F32.PACK_AB R2, R57, R2 ;  /* 0x000000023902723e */ /* 0x000fe200000010ff */
[----:B------:R-:W-:Y:S01]  /*ef70*/  FMUL R62, R62, UR4 ;  /* 0x000000043e3e7c20 */ /* 0x000fe20008400000 */
[----:B------:R-:W-:Y:S01]  /*ef80*/  F2FP.BF16.F32.PACK_AB R0, R61, R0 ;  /* 0x000000003d00723e */ /* 0x000fe200000010ff */
[----:B------:R-:W-:Y:S01]  /*ef90*/  FMUL R63, R63, UR4 ;  /* 0x000000043f3f7c20 */ /* 0x000fe20008400000 */
[----:B------:R-:W-:-:S02]  /*efa0*/  PRMT R12, R2, 0x7632, R12 ;  /* 0x00007632020c7816 */ /* 0x000fc4000000000c */
[----:B------:R-:W-:Y:S02]  /*efb0*/  PRMT R14, R0, 0x7632, R14 ;  /* 0x00007632000e7816 */ /* 0x000fe4000000000e */
[----:B------:R-:W-:Y:S02]  /*efc0*/  PRMT R13, R2, 0x7610, R13 ;  /* 0x00007610020d7816 */ /* 0x000fe4000000000d */
[----:B------:R-:W-:Y:S02]  /*efd0*/  F2FP.BF16.F32.PACK_AB R3, R59, R3 ;  /* 0x000000033b03723e */ /* 0x000fe400000010ff */
[----:B------:R-:W-:Y:S02]  /*efe0*/  F2FP.BF16.F32.PACK_AB R2, R63, R62 ;  /* 0x0000003e3f02723e */ /* 0x000fe400000010ff */
[----:B------:R-:W-:Y:S02]  /*eff0*/  LOP3.LUT R12, R12, 0xffff, RZ, 0xc0, !PT ;  /* 0x0000ffff0c0c7812 */ /* 0x000fe400078ec0ff */
[----:B------:R-:W-:-:S02]  /*f000*/  LOP3.LUT R14, R14, 0xffff, RZ, 0xc0, !PT ;  /* 0x0000ffff0e0e7812 */ /* 0x000fc400078ec0ff */
[----:B------:R-:W-:Y:S01]  /*f010*/  PRMT R15, R3, 0x7632, R15 ;  /* 0x00007632030f7816 */ /* 0x000fe2000000000f */
[----:B------:R-:W-:Y:S01]  /*f020*/  IMAD.WIDE.U32 R58, R12, 0x10000, RZ ;  /* 0x000100000c3a7825 */ /* 0x000fe200078e00ff */
[----:B------:R-:W-:-:S03]  /*f030*/  PRMT R56, R2, 0x7632, R56 ;  /* 0x0000763202387816 */ /* 0x000fc60000000038 */
[----:B------:R-:W-:Y:S01]  /*f040*/  IMAD.WIDE.U32 R60, R14, 0x10000, RZ ;  /* 0x000100000e3c7825 */ /* 0x000fe200078e00ff */
[----:B------:R-:W-:Y:S02]  /*f050*/  LOP3.LUT R3, R59, 0xffff, R3, 0xf8, !PT ;  /* 0x0000ffff3b037812 */ /* 0x000fe400078ef803 */
[----:B------:R-:W-:Y:S01]  /*f060*/  LOP3.LUT R13, R58, 0xffff, R13, 0xf8, !PT ;  /* 0x0000ffff3a0d7812 */ /* 0x000fe200078ef80d */
[----:B------:R-:W-:Y:S01]  /*f070*/  IMAD.U32 R15, R15, 0x10000, RZ ;  /* 0x000100000f0f7824 */ /* 0x000fe200078e00ff */
[----:B------:R-:W-:Y:S01]  /*f080*/  LOP3.LUT R2, R61, 0xffff, R2, 0xf8, !PT ;  /* 0x0000ffff3d027812 */ /* 0x000fe200078ef802 */
[----:B------:R-:W-:Y:S01]  /*f090*/  IMAD.U32 R56, R56, 0x10000, RZ ;  /* 0x0001000038387824 */ /* 0x000fe200078e00ff */
[----:B------:R-:W-:Y:S01]  /*f0a0*/  LOP3.LUT R0, R60, 0xffff, R0, 0xf8, !PT ;  /* 0x0000ffff3c007812 */ /* 0x000fe200078ef800 */
[----:B------:R-:W-:Y:S01]  /*f0b0*/  IMAD.MOV.U32 R12, RZ, RZ, R13 ;  /* 0x000000ffff0c7224 */ /* 0x000fe200078e000d */
[----:B------:R-:W-:Y:S02]  /*f0c0*/  LOP3.LUT R3, R3, R15, RZ, 0xfc, !PT ;  /* 0x0000000f03037212 */ /* 0x000fe400078efcff */
[----:B------:R-:W-:Y:S01]  /*f0d0*/  LOP3.LUT R2, R2, R56, RZ, 0xfc, !PT ;  /* 0x0000003802027212 */ /* 0x000fe200078efcff */
[----:B------:R-:W-:-:S02]  /*f0e0*/  IMAD.MOV.U32 R14, RZ, RZ, R0 ;  /* 0x000000ffff0e7224 */ /* 0x000fc400078e0000 */
[----:B------:R-:W-:Y:S02]  /*f0f0*/  IMAD.MOV.U32 R13, RZ, RZ, R3 ;  /* 0x000000ffff0d7224 */ /* 0x000fe400078e0003 */
[----:B------:R-:W-:-:S05]  /*f100*/  IMAD.MOV.U32 R15, RZ, RZ, R2 ;  /* 0x000000ffff0f7224 */ /* 0x000fca00078e0002 */
[----:B------:R1:W-:Y:S02]  /*f110*/  STG.E.128 desc[UR38][R20.64], R12 ;  /* 0x0000000c14007986 */ /* 0x0003e4000c101d26 */
.L_x_234:
[----:B------:R-:W-:Y:S05]  /*f120*/  BSYNC.RECONVERGENT B0 ;  /* 0x0000000000007941 */ /* 0x000fea0003800200 */
.L_x_233:
[----:B------:R-:W-:Y:S01]  /*f130*/  LOP3.LUT P0, RZ, R78, 0x1, RZ, 0xc0, !PT ;  /* 0x000000014eff7812 */ /* 0x000fe2000780c0ff */
[----:B------:R-:W-:-:S12]  /*f140*/  BSSY.RECONVERGENT B0, `(.L_x_235) ;  /* 0x0000024000007945 */ /* 0x000fd80003800200 */
        /* <DEDUP_REMOVED lines=11> */
[----:B-1----:R-:W-:-:S02]  /*f200*/  PRMT R12, R0, 0x7632, R12 ;  /* 0x00007632000c7816 */ /* 0x002fc4000000000c */
        /* <DEDUP_REMOVED lines=23> */
.L_x_236:
[----:B------:R-:W-:Y:S05]  /*f380*/  BSYNC.RECONVERGENT B0 ;  /* 0x0000000000007941 */ /* 0x000fea0003800200 */
.L_x_235:
[----:B------:R-:W-:Y:S04]  /*f390*/  BSSY.RECONVERGENT B0, `(.L_x_237) ;  /* 0x0000024000007945 */ /* 0x000fe80003800200 */
        /* <DEDUP_REMOVED lines=11> */
[----:B-12---:R-:W-:-:S02]  /*f450*/  PRMT R12, R2, 0x7632, R12 ;  /* 0x00007632020c7816 */ /* 0x006fc4000000000c */
        /* <DEDUP_REMOVED lines=23> */
.L_x_238:
[----:B------:R-:W-:Y:S05]  /*f5d0*/  BSYNC.RECONVERGENT B0 ;  /* 0x0000000000007941 */ /* 0x000fea0003800200 */
.L_x_237:
        /* <DEDUP_REMOVED lines=12> */
[----:B-123--:R-:W-:-:S02]  /*f6a0*/  PRMT R12, R0, 0x7632, R12 ;  /* 0x00007632000c7816 */ /* 0x00efc4000000000c */
        /* <DEDUP_REMOVED lines=23> */
.L_x_240:
[----:B------:R-:W-:Y:S05]  /*f820*/  BSYNC.RECONVERGENT B0 ;  /* 0x0000000000007941 */ /* 0x000fea0003800200 */
.L_x_239:
        /* <DEDUP_REMOVED lines=12> */
[----:B-1234-:R-:W-:-:S02]  /*f8f0*/  PRMT R12, R2, 0x7632, R12 ;  /* 0x00007632020c7816 */ /* 0x01efc4000000000c */
        /* <DEDUP_REMOVED lines=23> */
.L_x_242:
[----:B------:R-:W-:Y:S05]  /*fa70*/  BSYNC.RECONVERGENT B0 ;  /* 0x0000000000007941 */ /* 0x000fea0003800200 */
.L_x_241:
        /* <DEDUP_REMOVED lines=36> */
.L_x_244:
[----:B------:R-:W-:Y:S05]  /*fcc0*/  BSYNC.RECONVERGENT B0 ;  /* 0x0000000000007941 */ /* 0x000fea0003800200 */
.L_x_243:
        /* <DEDUP_REMOVED lines=22> */
[----:B-1234-:R-:W-:Y:S01]  /*fe30*/  IMAD.WIDE.U32 R12, R6, 0x10000, RZ ;  /* 0x00010000060c7825 */ /* 0x01efe200078e00ff */
        /* <DEDUP_REMOVED lines=13> */
.L_x_246:
[----:B------:R-:W-:Y:S05]  /*ff10*/  BSYNC.RECONVERGENT B0 ;  /* 0x0000000000007941 */ /* 0x000fea0003800200 */
.L_x_245:
        /* <DEDUP_REMOVED lines=21> */
[----:B------:R-:W-:Y:S01]  /*10070*/  LOP3.LUT R7, R18, R4, RZ, 0xfc, !PT ;  /* 0x0000000412077212 */ /* 0x000fe200078efcff */
[----:B------:R-:W-:Y:S02]  /*10080*/  IMAD.MOV.U32 R4, RZ, RZ, R5 ;  /* 0x000000ffff047224 */ /* 0x000fe400078e0005 */
[----:B------:R-:W-:-:S05]  /*10090*/  IMAD.MOV.U32 R5, RZ, RZ, R3 ;  /* 0x000000ffff057224 */ /* 0x000fca00078e0003 */
[----:B------:R1:W-:Y:S02]  /*100a0*/  STG.E.128 desc[UR38][R20.64+0xd0], R4 ;  /* 0x0000d00414007986 */ /* 0x0003e4000c101d26 */
.L_x_248:
[----:B------:R-:W-:Y:S05]  /*100b0*/  BSYNC.RECONVERGENT B0 ;  /* 0x0000000000007941 */ /* 0x000fea0003800200 */
.L_x_247:
[----:B------:R-:W-:Y:S01]  /*100c0*/  UISETP.NE.AND UP0, UPT, UR46, 0x3, UPT ;  /* 0x000000032e00788c */ /* 0x000fe2000bf05270 */
[----:B------:R-:W-:-:S08]  /*100d0*/  NOP ;  /* 0x0000000000007918 */ /* 0x000fd00000000000 */
[----:B------:R-:W-:Y:S05]  /*100e0*/  BRA.U !UP0, `(.L_x_249) ;  /* 0x0000000108087547 */ /* 0x000fea000b800000 */
[----:B------:R-:W-:Y:S05]  /*100f0*/  BPT.TRAP 0x1 ;  /* 0x000000040000795c */ /* 0x000fea0000300000 */
[----:B------:R-:W-:Y:S05]  /*10100*/  BPT.TRAP 0x1 ;  /* 0x000000040000795c */ /* 0x000fea0000300000 */
.L_x_249:
[----:B------:R-:W-:Y:S02]  /*10110*/  UIADD3 UR4, UPT, UPT, UR36, 0x388b8, URZ ;  /* 0x000388b824047890 */ /* 0x000fe4000fffe0ff */
[----:B------:R-:W-:Y:S02]  /*10120*/  ULOP3.LUT UP0, URZ, UR40, 0x7, URZ, 0xc0, !UPT ;  /* 0x0000000728ff7892 */ /* 0x000fe4000f80c0ff */
[----:B------:R-:W-:-:S09]  /*10130*/  UPRMT UR4, UR37, 0x654, UR4 ;  /* 0x0000065425047896 */ /* 0x000fd20008000004 */
[----:B------:R-:W-:Y:S01]  /*10140*/  SYNCS.ARRIVE.TRANS64.RED.A1T0 RZ, [UR4], RZ ;  /* 0x000000ffffff79a7 */ /* 0x000fe20008100404 */
[----:B------:R-:W-:Y:S01]  /*10150*/  BAR.SYNC.DEFER_BLOCKING 0x1, 0x100 ;  /* 0x0044000000007b1d */ /* 0x000fe20000010000 */
[----:B------:R-:W-:-:S13]  /*10160*/  PLOP3.LUT P0, PT, PT, PT, UP0, 0x80, 0x8 ;  /* 0x000000000008781c */ /* 0x000fda0003f0f008 */
[----:B------:R-:W-:Y:S05]  /*10170*/  @P0 EXIT ;  /* 0x000000000000094d */ /* 0x000fea0003800000 */
[----:B------:R-:W5:Y:S01]  /*10180*/  S2UR UR5, SR_CgaCtaId ;  /* 0x00000000000579c3 */ /* 0x000f620000008800 */
[----:B------:R-:W-:Y:S01]  /*10190*/  UMOV UR4, 0x400 ;  /* 0x0000040000047882 */ /* 0x000fe20000000000 */
[----:B------:R-:W-:Y:S01]  /*101a0*/  IMAD.MOV.U32 R2, RZ, RZ, 0xffff ;  /* 0x0000ffffff027424 */ /* 0x000fe200078e00ff */
[----:B-----5:R-:W-:-:S09]  /*101b0*/  ULEA UR4, UR5, UR4, 0x18 ;  /* 0x0000000405047291 */ /* 0x020fd2000f8ec0ff */
[----:B------:R-:W5:Y:S01]  /*101c0*/  LDS R3, [UR4+0x388c0] ;  /* 0x0388c004ff037984 */ /* 0x000f620008000800 */
[----:B------:R-:W-:Y:S02]  /*101d0*/  UMOV UR4, 0x40 ;  /* 0x0000004000047882 */ /* 0x000fe40000000000 */
[----:B------:R-:W-:Y:S01]  /*101e0*/  ULEA UR5, UR5, UR4, 0x18 ;  /* 0x0000000405057291 */ /* 0x000fe2000f8ec0ff */
[----:B------:R-:W-:-:S08]  /*101f0*/  NOP ;  /* 0x0000000000007918 */ /* 0x000fd00000000000 */
[----:B------:R-:W1:Y:S01]  /*10200*/  LDS R0, [UR5+0x14] ;  /* 0x00001405ff007984 */ /* 0x000e620008000800 */
[----:B-----5:R-:W-:-:S04]  /*10210*/  LOP3.LUT R3, R3, 0xffff, RZ, 0xc0, !PT ;  /* 0x0000ffff03037812 */ /* 0x020fc800078ec0ff */
[----:B------:R-:W-:-:S04]  /*10220*/  SHF.R.U32.HI R3, RZ, 0x5, R3 ;  /* 0x00000005ff037819 */ /* 0x000fc80000011603 */
[----:B------:R-:W-:-:S04]  /*10230*/  SHF.L.U32 R2, R2, R3, RZ ;  /* 0x0000000302027219 */ /* 0x000fc800000006ff */
[----:B-1----:R-:W-:-:S04]  /*10240*/  LOP3.LUT R0, R0, R2, RZ, 0xc0, !PT ;  /* 0x0000000200007212 */ /* 0x002fc800078ec0ff */
[----:B------:R-:W-:Y:S01]  /*10250*/  ISETP.NE.AND P0, PT, R0, R2, PT ;  /* 0x000000020000720c */ /* 0x000fe20003f05270 */
[----:B------:R-:W-:-:S05]  /*10260*/  IMAD.MOV.U32 R0, RZ, RZ, 0x1 ;  /* 0x00000001ff007424 */ /* 0x000fca00078e00ff */
[----:B------:R-:W-:-:S07]  /*10270*/  SHF.L.U32 R0, R0, R3, RZ ;  /* 0x0000000300007219 */ /* 0x000fce00000006ff */
[----:B------:R-:W-:Y:S05]  /*10280*/  @P0 BRA `(.L_x_250) ;  /* 0x00000000005c0947 */ /* 0x000fea0003800000 */
[----:B------:R-:W1:Y:S02]  /*10290*/  LDS R3, [UR5+0x18] ;  /* 0x00001805ff037984 */ /* 0x000e640008000800 */
[----:B-1----:R-:W-:-:S04]  /*102a0*/  LOP3.LUT R3, R3, R0, RZ, 0xc0, !PT ;  /* 0x0000000003037212 */ /* 0x002fc800078ec0ff */
[----:B------:R-:W-:-:S13]  /*102b0*/  ISETP.NE.AND P0, PT, R3, R0, PT ;  /* 0x000000000300720c */ /* 0x000fda0003f05270 */
[----:B------:R-:W-:Y:S05]  /*102c0*/  @P0 BRA `(.L_x_251) ;  /* 0x0000000000400947 */ /* 0x000fea0003800000 */
[----:B------:R-:W-:Y:S01]  /*102d0*/  R2UR UR4, R2 ;  /* 0x00000000020472ca */ /* 0x000fe200000e0000 */
[----:B------:R-:W1:Y:S01]  /*102e0*/  S2R R3, SR_LANEID ;  /* 0x0000000000037919 */ /* 0x000e620000000000 */
[----:B------:R-:W-:-:S04]  /*102f0*/  LOP3.LUT R0, RZ, R0, RZ, 0x33, !PT ;  /* 0x00000000ff007212 */ /* 0x000fc800078e33ff */
[----:B------:R-:W5:Y:S07]  /*10300*/  REDUX UR7, R0 ;  /* 0x00000000000773c4 */ /* 0x000f6e0000000000 */
[----:B------:R-:W-:-:S03]  /*10310*/  ULOP3.LUT UR6, URZ, UR4, URZ, 0x33, !UPT ;  /* 0x00000004ff067292 */ /* 0x000fc6000f8e33ff */
[----:B------:R-:W-:Y:S02]  /*10320*/  VOTEU.ANY UR4, UPT, PT ;  /* 0x0000000000047886 */ /* 0x000fe400038e0100 */
[----:B------:R-:W-:Y:S01]  /*10330*/  UFLO.U32 UR4, UR4 ;  /* 0x00000004000472bd */ /* 0x000fe200080e0000 */
[----:B------:R-:W-:-:S04]  /*10340*/  IMAD.U32 R2, RZ, RZ, UR6 ;  /* 0x00000006ff027e24 */ /* 0x000fc8000f8e00ff */
[----:B------:R-:W2:Y:S02]  /*10350*/  REDUX UR8, R2 ;  /* 0x00000000020873c4 */ /* 0x000ea40000000000 */
[----:B------:R1:W-:Y:S01]  /*10360*/  UTCATOMSWS.AND URZ, UR6 ;  /* 0x0000000600ff79e3 */ /* 0x0003e20008000000 */
[----:B-----5:R-:W-:Y:S01]  /*10370*/  IMAD.U32 R0, RZ, RZ, UR7 ;  /* 0x00000007ff007e24 */ /* 0x020fe2000f8e00ff */
[----:B-1----:R-:W-:Y:S01]  /*10380*/  ISETP.EQ.U32.AND P0, PT, R3, UR4, PT ;  /* 0x0000000403007c0c */ /* 0x002fe2000bf02070 */
[----:B--2---:R-:W-:-:S12]  /*10390*/  IMAD.U32 R2, RZ, RZ, UR8 ;  /* 0x00000008ff027e24 */ /* 0x004fd8000f8e00ff */
[----:B------:R1:W-:Y:S04]  /*103a0*/  @P0 ATOMS.AND RZ, [UR5+0x14], R2 ;  /* 0x00001402ffff098c */ /* 0x0003e8000a800005 */
[----:B------:R1:W-:Y:S01]  /*103b0*/  @P0 ATOMS.AND RZ, [UR5+0x18], R0 ;  /* 0x00001800ffff098c */ /* 0x0003e2000a800005 */
[----:B------:R-:W-:Y:S05]  /*103c0*/  BRA `(.L_x_252) ;  /* 0x0000000000147947 */ /* 0x000fea0003800000 */
.L_x_251:
[----:B------:R-:W-:Y:S02]  /*103d0*/  MOV R2, 0x103f0 ;  /* 0x000103f000027802 */ /* 0x000fe40000000f00 */
[----:B--234-:R-:W-:Y:S05]  /*103e0*/  CALL.REL.NOINC `($__internal_0_$__cuda_sm10x_tcgen05_guardrail_trap_col_being_dealloced_not_returned_by_alloc) ;  /* 0x0000000c00147944 */ /* 0x01cfea0003c00000 */
[----:B------:R-:W-:Y:S05]  /*103f0*/  BRA `(.L_x_252) ;  /* 0x0000000000087947 */ /* 0x000fea0003800000 */
.L_x_250:
[----:B------:R-:W-:Y:S02]  /*10400*/  MOV R2, 0x10420 ;  /* 0x0001042000027802 */ /* 0x000fe40000000f00 */
[----:B--234-:R-:W-:Y:S05]  /*10410*/  CALL.REL.NOINC `($__internal_2_$__cuda_sm10x_tcgen05_guardrail_trap_unallocated_columns_being_dealloced) ;  /* 0x0000000c00207944 */ /* 0x01cfea0003c00000 */
.L_x_252:
[----:B------:R-:W-:Y:S01]  /*10420*/  NOP ;  /* 0x0000000000007918 */ /* 0x000fe20000000000 */
[----:B------:R-:W-:Y:S05]  /*10430*/  EXIT ;  /* 0x000000000000794d */ /* 0x000fea0003800000 */
.L_x_51:
[----:B------:R-:W-:-:S07]  /*10440*/  MOV R3, UR24 ;  /* 0x0000001800037c02 */ /* 0x000fce0008000f00 */
.L_x_253:
[----:B-1----:R1:W2:Y:S02]  /*10450*/  SYNCS.PHASECHK.TRANS64.TRYWAIT P0, [R3+URZ+0x38810], R0 ;  /* 0x03881000030075a7 */ /* 0x0022a400080011ff */
[----:B--2---:R-:W-:Y:S05]  /*10460*/  @!P0 NANOSLEEP.SYNCS 0x989680 ;  /* 0x009896800000895d */ /* 0x004fea0003900000 */
[----:B------:R-:W2:Y:S02]  /*10470*/  @!P0 SYNCS.PHASECHK.TRANS64 P0, [R3+URZ+0x38810], R0 ;  /* 0x03881000030085a7 */ /* 0x000ea400080010ff */
[----:B--2---:R-:W-:Y:S05]  /*10480*/  @!P0 BRA `(.L_x_253) ;  /* 0xfffffffc00f08947 */ /* 0x004fea000383ffff */
[----:B------:R-:W-:Y:S05]  /*10490*/  BRA `(.L_x_254) ;  /* 0xffffff1c008c7947 */ /* 0x000fea000383ffff */
.L_x_59:
[----:B------:R-:W-:-:S07]  /*104a0*/  MOV R3, UR24 ;  /* 0x0000001800037c02 */ /* 0x000fce0008000f00 */
.L_x_255:
[----:B-1----:R1:W3:Y:S02]  /*104b0*/  SYNCS.PHASECHK.TRANS64.TRYWAIT P0, [R3+URZ+0x38838], R0 ;  /* 0x03883800030075a7 */ /* 0x0022e400080011ff */
[----:B---3--:R-:W-:Y:S05]  /*104c0*/  @!P0 NANOSLEEP.SYNCS 0x989680 ;  /* 0x009896800000895d */ /* 0x008fea0003900000 */
[----:B------:R-:W3:Y:S02]  /*104d0*/  @!P0 SYNCS.PHASECHK.TRANS64 P0, [R3+URZ+0x38838], R0 ;  /* 0x03883800030085a7 */ /* 0x000ee400080010ff */
[----:B---3--:R-:W-:Y:S05]  /*104e0*/  @!P0 BRA `(.L_x_255) ;  /* 0xfffffffc00f08947 */ /* 0x008fea000383ffff */
[----:B------:R-:W-:Y:S05]  /*104f0*/  BRA `(.L_x_256) ;  /* 0xffffff2000647947 */ /* 0x000fea000383ffff */
.L_x_62:
[----:B------:R-:W-:-:S07]  /*10500*/  MOV R4, UR24 ;  /* 0x0000001800047c02 */ /* 0x000fce0008000f00 */
.L_x_257:
[----:B-1----:R1:W2:Y:S02]  /*10510*/  SYNCS.PHASECHK.TRANS64.TRYWAIT P0, [R4+URZ+0x38828], R0 ;  /* 0x03882800040075a7 */ /* 0x0022a400080011ff */
[----:B--2---:R-:W-:Y:S05]  /*10520*/  @!P0 NANOSLEEP.SYNCS 0x989680 ;  /* 0x009896800000895d */ /* 0x004fea0003900000 */
[----:B------:R-:W2:Y:S02]  /*10530*/  @!P0 SYNCS.PHASECHK.TRANS64 P0, [R4+URZ+0x38828], R0 ;  /* 0x03882800040085a7 */ /* 0x000ea400080010ff */
[----:B--2---:R-:W-:Y:S05]  /*10540*/  @!P0 BRA `(.L_x_257) ;  /* 0xfffffffc00f08947 */ /* 0x004fea000383ffff */
[----:B------:R-:W-:Y:S05]  /*10550*/  BRA `(.L_x_258) ;  /* 0xffffff2000f07947 */ /* 0x000fea000383ffff */
.L_x_68:
[----:B------:R-:W-:-:S07]  /*10560*/  MOV R4, UR24 ;  /* 0x0000001800047c02 */ /* 0x000fce0008000f00 */
.L_x_259:
[----:B-1----:R1:W3:Y:S02]  /*10570*/  SYNCS.PHASECHK.TRANS64.TRYWAIT P0, [R4+URZ+0x38848], R0 ;  /* 0x03884800040075a7 */ /* 0x0022e400080011ff */
[----:B---3--:R-:W-:Y:S05]  /*10580*/  @!P0 NANOSLEEP.SYNCS 0x989680 ;  /* 0x009896800000895d */ /* 0x008fea0003900000 */
[----:B------:R-:W3:Y:S02]  /*10590*/  @!P0 SYNCS.PHASECHK.TRANS64 P0, [R4+URZ+0x38848], R0 ;  /* 0x03884800040085a7 */ /* 0x000ee400080010ff */
[----:B---3--:R-:W-:Y:S05]  /*105a0*/  @!P0 BRA `(.L_x_259) ;  /* 0xfffffffc00f08947 */ /* 0x008fea000383ffff */
[----:B------:R-:W-:Y:S05]  /*105b0*/  BRA `(.L_x_260) ;  /* 0xffffff2400b07947 */ /* 0x000fea000383ffff */
.L_x_72:
[----:B------:R-:W-:Y:S07]  /*105c0*/  MOV R0, UR17 ;  /* 0x0000001100007c02 */ /* 0x000fee0008000f00 */
.L_x_261:
[----:B-1----:R1:W4:Y:S02]  /*105d0*/  SYNCS.PHASECHK.TRANS64.TRYWAIT P0, [R0+URZ+0x38810], R5 ;  /* 0x03881005000075a7 */ /* 0x00232400080011ff */
[----:B----4-:R-:W-:Y:S05]  /*105e0*/  @!P0 NANOSLEEP.SYNCS 0x989680 ;  /* 0x009896800000895d */ /* 0x010fea0003900000 */
[----:B------:R-:W4:Y:S02]  /*105f0*/  @!P0 SYNCS.PHASECHK.TRANS64 P0, [R0+URZ+0x38810], R5 ;  /* 0x03881005000085a7 */ /* 0x000f2400080010ff */
[----:B----4-:R-:W-:Y:S05]  /*10600*/  @!P0 BRA `(.L_x_261) ;  /* 0xfffffffc00f08947 */ /* 0x010fea000383ffff */
[----:B------:R-:W-:Y:S05]  /*10610*/  BRA `(.L_x_262) ;  /* 0xffffff2800807947 */ /* 0x000fea000383ffff */
.L_x_78:
[----:B------:R-:W-:Y:S07]  /*10620*/  MOV R0, UR24 ;  /* 0x0000001800007c02 */ /* 0x000fee0008000f00 */
.L_x_263:
[----:B-1----:R1:W4:Y:S02]  /*10630*/  SYNCS.PHASECHK.TRANS64.TRYWAIT P0, [R0+URZ+0x38838], R4 ;  /* 0x03883804000075a7 */ /* 0x00232400080011ff */
[----:B----4-:R-:W-:Y:S05]  /*10640*/  @!P0 NANOSLEEP.SYNCS 0x989680 ;  /* 0x009896800000895d */ /* 0x010fea0003900000 */
[----:B------:R-:W4:Y:S02]  /*10650*/  @!P0 SYNCS.PHASECHK.TRANS64 P0, [R0+URZ+0x38838], R4 ;  /* 0x03883804000085a7 */ /* 0x000f2400080010ff */
[----:B----4-:R-:W-:Y:S05]  /*10660*/  @!P0 BRA `(.L_x_263) ;  /* 0xfffffffc00f08947 */ /* 0x010fea000383ffff */
[----:B------:R-:W-:Y:S05]  /*10670*/  BRA `(.L_x_264) ;  /* 0xffffff2c00007947 */ /* 0x000fea000383ffff */
.L_x_81:
[----:B------:R-:W-:Y:S07]  /*10680*/  MOV R4, UR24 ;  /* 0x0000001800047c02 */ /* 0x000fee0008000f00 */
.L_x_265:
[----:B--2---:R2:W4:Y:S02]  /*10690*/  SYNCS.PHASECHK.TRANS64.TRYWAIT P0, [R4+URZ+0x38828], R6 ;  /* 0x03882806040075a7 */ /* 0x00452400080011ff */
[----:B----4-:R-:W-:Y:S05]  /*106a0*/  @!P0 NANOSLEEP.SYNCS 0x989680 ;  /* 0x009896800000895d */ /* 0x010fea0003900000 */
[----:B------:R-:W4:Y:S02]  /*106b0*/  @!P0 SYNCS.PHASECHK.TRANS64 P0, [R4+URZ+0x38828], R6 ;  /* 0x03882806040085a7 */ /* 0x000f2400080010ff */
[----:B----4-:R-:W-:Y:S05]  /*106c0*/  @!P0 BRA `(.L_x_265) ;  /* 0xfffffffc00f08947 */ /* 0x010fea000383ffff */
[----:B------:R-:W-:Y:S05]  /*106d0*/  BRA `(.L_x_266) ;  /* 0xffffff2c00907947 */ /* 0x000fea000383ffff */
.L_x_86:
[----:B--2---:R-:W-:Y:S07]  /*106e0*/  MOV R4, UR24 ;  /* 0x0000001800047c02 */ /* 0x004fee0008000f00 */
.L_x_267:
[----:B-1----:R1:W2:Y:S02]  /*106f0*/  SYNCS.PHASECHK.TRANS64.TRYWAIT P0, [R4+URZ+0x38848], R5 ;  /* 0x03884805040075a7 */ /* 0x0022a400080011ff */
[----:B--2---:R-:W-:Y:S05]  /*10700*/  @!P0 NANOSLEEP.SYNCS 0x989680 ;  /* 0x009896800000895d */ /* 0x004fea0003900000 */
[----:B------:R-:W2:Y:S02]  /*10710*/  @!P0 SYNCS.PHASECHK.TRANS64 P0, [R4+URZ+0x38848], R5 ;  /* 0x03884805040085a7 */ /* 0x000ea400080010ff */
[----:B--2---:R-:W-:Y:S05]  /*10720*/  @!P0 BRA `(.L_x_267) ;  /* 0xfffffffc00f08947 */ /* 0x004fea000383ffff */
[----:B------:R-:W-:Y:S05]  /*10730*/  BRA `(.L_x_268) ;  /* 0xffffff2c00e87947 */ /* 0x000fea000383ffff */
.L_x_95:
[----:B------:R-:W-:-:S07]  /*10740*/  MOV R2, UR22 ;  /* 0x0000001600027c02 */ /* 0x000fce0008000f00 */
.L_x_269:
[----:B-1----:R1:W2:Y:S02]  /*10750*/  SYNCS.PHASECHK.TRANS64.TRYWAIT P0, [R2+URZ+0x38800], R6 ;  /* 0x03880006020075a7 */ /* 0x0022a400080011ff */
[----:B--2---:R-:W-:Y:S05]  /*10760*/  @!P0 NANOSLEEP.SYNCS 0x989680 ;  /* 0x009896800000895d */ /* 0x004fea0003900000 */
[----:B------:R-:W2:Y:S02]  /*10770*/  @!P0 SYNCS.PHASECHK.TRANS64 P0, [R2+URZ+0x38800], R6 ;  /* 0x03880006020085a7 */ /* 0x000ea400080010ff */
[----:B--2---:R-:W-:Y:S05]  /*10780*/  @!P0 BRA `(.L_x_269) ;  /* 0xfffffffc00f08947 */ /* 0x004fea000383ffff */
[----:B------:R-:W-:Y:S05]  /*10790*/  BRA `(.L_x_270) ;  /* 0xffffff3400a47947 */ /* 0x000fea000383ffff */
.L_x_96:
[----:B------:R-:W-:-:S07]  /*107a0*/  MOV R8, UR22 ;  /* 0x0000001600087c02 */ /* 0x000fce0008000f00 */
.L_x_271:
[----:B-1----:R1:W2:Y:S02]  /*107b0*/  SYNCS.PHASECHK.TRANS64.TRYWAIT P0, [R8+URZ+0x38858], R0 ;  /* 0x03885800080075a7 */ /* 0x0022a400080011ff */
[----:B--2---:R-:W-:Y:S05]  /*107c0*/  @!P0 NANOSLEEP.SYNCS 0x989680 ;  /* 0x009896800000895d */ /* 0x004fea0003900000 */
[----:B------:R-:W2:Y:S02]  /*107d0*/  @!P0 SYNCS.PHASECHK.TRANS64 P0, [R8+URZ+0x38858], R0 ;  /* 0x03885800080085a7 */ /* 0x000ea400080010ff */
[----:B--2---:R-:W-:Y:S05]  /*107e0*/  @!P0 BRA `(.L_x_271) ;  /* 0xfffffffc00f08947 */ /* 0x004fea000383ffff */
[----:B------:R-:W-:Y:S05]  /*107f0*/  BRA `(.L_x_272) ;  /* 0xffffff3400a07947 */ /* 0x000fea000383ffff */
.L_x_99:
[----:B------:R-:W-:-:S07]  /*10800*/  MOV R2, UR22 ;  /* 0x0000001600027c02 */ /* 0x000fce0008000f00 */
.L_x_273:
[----:B---3--:R3:W4:Y:S02]  /*10810*/  SYNCS.PHASECHK.TRANS64.TRYWAIT P0, [R2+URZ+0x38820], R6 ;  /* 0x03882006020075a7 */ /* 0x00872400080011ff */
[----:B----4-:R-:W-:Y:S05]  /*10820*/  @!P0 NANOSLEEP.SYNCS 0x989680 ;  /* 0x009896800000895d */ /* 0x010fea0003900000 */
[----:B------:R-:W4:Y:S02]  /*10830*/  @!P0 SYNCS.PHASECHK.TRANS64 P0, [R2+URZ+0x38820], R6 ;  /* 0x03882006020085a7 */ /* 0x000f2400080010ff */
[----:B----4-:R-:W-:Y:S05]  /*10840*/  @!P0 BRA `(.L_x_273) ;  /* 0xfffffffc00f08947 */ /* 0x010fea000383ffff */
[----:B------:R-:W-:Y:S05]  /*10850*/  BRA `(.L_x_274) ;  /* 0xffffff3800b07947 */ /* 0x000fea000383ffff */
.L_x_101:
[----:B---3--:R-:W-:-:S07]  /*10860*/  MOV R2, UR22 ;  /* 0x0000001600027c02 */ /* 0x008fce0008000f00 */
.L_x_275:
[----:B---3--:R3:W4:Y:S02]  /*10870*/  SYNCS.PHASECHK.TRANS64.TRYWAIT P0, [R2+URZ+0x38868], R0 ;  /* 0x03886800020075a7 */ /* 0x00872400080011ff */
[----:B----4-:R-:W-:Y:S05]  /*10880*/  @!P0 NANOSLEEP.SYNCS 0x989680 ;  /* 0x009896800000895d */ /* 0x010fea0003900000 */
[----:B------:R-:W4:Y:S02]  /*10890*/  @!P0 SYNCS.PHASECHK.TRANS64 P0, [R2+URZ+0x38868], R0 ;  /* 0x03886800020085a7 */ /* 0x000f2400080010ff */
[----:B----4-:R-:W-:Y:S05]  /*108a0*/  @!P0 BRA `(.L_x_275) ;  /* 0xfffffffc00f08947 */ /* 0x010fea000383ffff */
[----:B------:R-:W-:Y:S05]  /*108b0*/  BRA `(.L_x_276) ;  /* 0xffffff3800a87947 */ /* 0x000fea000383ffff */
.L_x_103:
[----:B------:R-:W-:-:S07]  /*108c0*/  MOV R7, UR22 ;  /* 0x0000001600077c02 */ /* 0x000fce0008000f00 */
.L_x_277:
[----:B---3--:R3:W4:Y:S02]  /*108d0*/  SYNCS.PHASECHK.TRANS64.TRYWAIT P0, [R7+URZ+0x38878], R0 ;  /* 0x03887800070075a7 */ /* 0x00872400080011ff */
[----:B----4-:R-:W-:Y:S05]  /*108e0*/  @!P0 NANOSLEEP.SYNCS 0x989680 ;  /* 0x009896800000895d */ /* 0x010fea0003900000 */
[----:B------:R-:W4:Y:S02]  /*108f0*/  @!P0 SYNCS.PHASECHK.TRANS64 P0, [R7+URZ+0x38878], R0 ;  /* 0x03887800070085a7 */ /* 0x000f2400080010ff */
[----:B----4-:R-:W-:Y:S05]  /*10900*/  @!P0 BRA `(.L_x_277) ;  /* 0xfffffffc00f08947 */ /* 0x010fea000383ffff */
[----:B------:R-:W-:Y:S05]  /*10910*/  BRA `(.L_x_278) ;  /* 0xffffff3800a87947 */ /* 0x000fea000383ffff */
.L_x_106:
[----:B------:R-:W-:-:S07]  /*10920*/  MOV R3, UR22 ;  /* 0x0000001600037c02 */ /* 0x000fce0008000f00 */
.L_x_279:
[----:B--2---:R2:W3:Y:S02]  /*10930*/  SYNCS.PHASECHK.TRANS64.TRYWAIT P0, [R3+URZ+0x38880], R6 ;  /* 0x03888006030075a7 */ /* 0x0044e400080011ff */
[----:B---3--:R-:W-:Y:S05]  /*10940*/  @!P0 NANOSLEEP.SYNCS 0x989680 ;  /* 0x009896800000895d */ /* 0x008fea0003900000 */
[----:B------:R-:W3:Y:S02]  /*10950*/  @!P0 SYNCS.PHASECHK.TRANS64 P0, [R3+URZ+0x38880], R6 ;  /* 0x03888006030085a7 */ /* 0x000ee400080010ff */
[----:B---3--:R-:W-:Y:S05]  /*10960*/  @!P0 BRA `(.L_x_279) ;  /* 0xfffffffc00f08947 */ /* 0x008fea000383ffff */
[----:B------:R-:W-:Y:S05]  /*10970*/  BRA `(.L_x_280) ;  /* 0xffffff3c00d07947 */ /* 0x000fea000383ffff */
.L_x_112:
[----:B------:R-:W-:Y:S07]  /*10980*/  MOV R0, UR4 ;  /* 0x0000000400007c02 */ /* 0x000fee0008000f00 */
.L_x_281:
[----:B-1----:R1:W2:Y:S02]  /*10990*/  SYNCS.PHASECHK.TRANS64.TRYWAIT P0, [R0+URZ+0x38800], R2 ;  /* 0x03880002000075a7 */ /* 0x0022a400080011ff */
[----:B--2---:R-:W-:Y:S05]  /*109a0*/  @!P0 NANOSLEEP.SYNCS 0x989680 ;  /* 0x009896800000895d */ /* 0x004fea0003900000 */
[----:B------:R-:W2:Y:S02]  /*109b0*/  @!P0 SYNCS.PHASECHK.TRANS64 P0, [R0+URZ+0x38800], R2 ;  /* 0x03880002000085a7 */ /* 0x000ea400080010ff */
[----:B--2---:R-:W-:Y:S05]  /*109c0*/  @!P0 BRA `(.L_x_281) ;  /* 0xfffffffc00f08947 */ /* 0x004fea000383ffff */
[----:B------:R-:W-:Y:S05]  /*109d0*/  BRA `(.L_x_282) ;  /* 0xffffff4800047947 */ /* 0x000fea000383ffff */
.L_x_114:
[----:B------:R-:W-:Y:S07]  /*109e0*/  MOV R3, UR22 ;  /* 0x0000001600037c02 */ /* 0x000fee0008000f00 */
.L_x_283:
[----:B-1----:R1:W2:Y:S02]  /*109f0*/  SYNCS.PHASECHK.TRANS64.TRYWAIT P0, [R3+URZ+0x38858], R14 ;  /* 0x0388580e030075a7 */ /* 0x0022a400080011ff */
[----:B--2---:R-:W-:Y:S05]  /*10a00*/  @!P0 NANOSLEEP.SYNCS 0x989680 ;  /* 0x009896800000895d */ /* 0x004fea0003900000 */
[----:B------:R-:W2:Y:S02]  /*10a10*/  @!P0 SYNCS.PHASECHK.TRANS64 P0, [R3+URZ+0x38858], R14 ;  /* 0x0388580e030085a7 */ /* 0x000ea400080010ff */
[----:B--2---:R-:W-:Y:S05]  /*10a20*/  @!P0 BRA `(.L_x_283) ;  /* 0xfffffffc00f08947 */ /* 0x004fea000383ffff */
[----:B------:R-:W-:Y:S05]  /*10a30*/  BRA `(.L_x_284) ;  /* 0xffffff4800087947 */ /* 0x000fea000383ffff */
.L_x_117:
[----:B------:R-:W-:Y:S07]  /*10a40*/  MOV R0, UR22 ;  /* 0x0000001600007c02 */ /* 0x000fee0008000f00 */
.L_x_285:
[----:B--2---:R2:W3:Y:S02]  /*10a50*/  SYNCS.PHASECHK.TRANS64.TRYWAIT P0, [R0+URZ+0x38890], R2 ;  /* 0x03889002000075a7 */ /* 0x0044e400080011ff */
[----:B---3--:R-:W-:Y:S05]  /*10a60*/  @!P0 NANOSLEEP.SYNCS 0x989680 ;  /* 0x009896800000895d */ /* 0x008fea0003900000 */
[----:B------:R-:W3:Y:S02]  /*10a70*/  @!P0 SYNCS.PHASECHK.TRANS64 P0, [R0+URZ+0x38890], R2 ;  /* 0x03889002000085a7 */ /* 0x000ee400080010ff */
[----:B---3--:R-:W-:Y:S05]  /*10a80*/  @!P0 BRA `(.L_x_285) ;  /* 0xfffffffc00f08947 */ /* 0x008fea000383ffff */
[----:B------:R-:W-:Y:S05]  /*10a90*/  BRA `(.L_x_286) ;  /* 0xffffff4c00207947 */ /* 0x000fea000383ffff */
.L_x_119:
[----:B------:R-:W-:Y:S07]  /*10aa0*/  MOV R0, UR22 ;  /* 0x0000001600007c02 */ /* 0x000fee0008000f00 */
.L_x_287:
[----:B--2---:R2:W3:Y:S02]  /*10ab0*/  SYNCS.PHASECHK.TRANS64.TRYWAIT P0, [R0+URZ+0x38868], R2 ;  /* 0x03886802000075a7 */ /* 0x0044e400080011ff */
[----:B---3--:R-:W-:Y:S05]  /*10ac0*/  @!P0 NANOSLEEP.SYNCS 0x989680 ;  /* 0x009896800000895d */ /* 0x008fea0003900000 */
[----:B------:R-:W3:Y:S02]  /*10ad0*/  @!P0 SYNCS.PHASECHK.TRANS64 P0, [R0+URZ+0x38868], R2 ;  /* 0x03886802000085a7 */ /* 0x000ee400080010ff */
[----:B---3--:R-:W-:Y:S05]  /*10ae0*/  @!P0 BRA `(.L_x_287) ;  /* 0xfffffffc00f08947 */ /* 0x008fea000383ffff */
[----:B------:R-:W-:Y:S05]  /*10af0*/  BRA `(.L_x_288) ;  /* 0xffffff4c001c7947 */ /* 0x000fea000383ffff */
.L_x_125:
[----:B------:R-:W-:Y:S07]  /*10b00*/  MOV R0, UR22 ;  /* 0x0000001600007c02 */ /* 0x000fee0008000f00 */
.L_x_289:
[----:B---3--:R3:W4:Y:S02]  /*10b10*/  SYNCS.PHASECHK.TRANS64.TRYWAIT P0, [R0+URZ+0x38878], R2 ;  /* 0x03887802000075a7 */ /* 0x00872400080011ff */
[----:B----4-:R-:W-:Y:S05]  /*10b20*/  @!P0 NANOSLEEP.SYNCS 0x989680 ;  /* 0x009896800000895d */ /* 0x010fea0003900000 */
[----:B------:R-:W4:Y:S02]  /*10b30*/  @!P0 SYNCS.PHASECHK.TRANS64 P0, [R0+URZ+0x38878], R2 ;  /* 0x03887802000085a7 */ /* 0x000f2400080010ff */
[----:B----4-:R-:W-:Y:S05]  /*10b40*/  @!P0 BRA `(.L_x_289) ;  /* 0xfffffffc00f08947 */ /* 0x010fea000383ffff */
[----:B------:R-:W-:Y:S05]  /*10b50*/  BRA `(.L_x_290) ;  /* 0xffffff5400807947 */ /* 0x000fea000383ffff */
.L_x_127:
[----:B------:R-:W-:Y:S07]  /*10b60*/  MOV R3, UR22 ;  /* 0x0000001600037c02 */ /* 0x000fee0008000f00 */
.L_x_291:
[----:B---3--:R3:W4:Y:S02]  /*10b70*/  SYNCS.PHASECHK.TRANS64.TRYWAIT P0, [R3+URZ+0x38820], R14 ;  /* 0x0388200e030075a7 */ /* 0x00872400080011ff */
[----:B----4-:R-:W-:Y:S05]  /*10b80*/  @!P0 NANOSLEEP.SYNCS 0x989680 ;  /* 0x009896800000895d */ /* 0x010fea0003900000 */
[----:B------:R-:W4:Y:S02]  /*10b90*/  @!P0 SYNCS.PHASECHK.TRANS64 P0, [R3+URZ+0x38820], R14 ;  /* 0x0388200e030085a7 */ /* 0x000f2400080010ff */
[----:B----4-:R-:W-:Y:S05]  /*10ba0*/  @!P0 BRA `(.L_x_291) ;  /* 0xfffffffc00f08947 */ /* 0x010fea000383ffff */
[----:B------:R-:W-:Y:S05]  /*10bb0*/  BRA `(.L_x_292) ;  /* 0xffffff5400847947 */ /* 0x000fea000383ffff */
.L_x_130:
[----:B------:R-:W-:Y:S07]  /*10bc0*/  MOV R3, UR22 ;  /* 0x0000001600037c02 */ /* 0x000fee0008000f00 */
.L_x_293:
[----:B--2---:R2:W3:Y:S02]  /*10bd0*/  SYNCS.PHASECHK.TRANS64.TRYWAIT P0, [R3+URZ+0x38880], R14 ;  /* 0x0388800e030075a7 */ /* 0x0044e400080011ff */
[----:B---3--:R-:W-:Y:S05]  /*10be0*/  @!P0 NANOSLEEP.SYNCS 0x989680 ;  /* 0x009896800000895d */ /* 0x008fea0003900000 */
[----:B------:R-:W3:Y:S02]  /*10bf0*/  @!P0 SYNCS.PHASECHK.TRANS64 P0, [R3+URZ+0x38880], R14 ;  /* 0x0388800e030085a7 */ /* 0x000ee400080010ff */
[----:B---3--:R-:W-:Y:S05]  /*10c00*/  @!P0 BRA `(.L_x_293) ;  /* 0xfffffffc00f08947 */ /* 0x008fea000383ffff */
[----:B------:R-:W-:Y:S05]  /*10c10*/  BRA `(.L_x_294) ;  /* 0xffffff58007c7947 */ /* 0x000fea000383ffff */
.L_x_135:
[----:B-1----:R-:W-:-:S07]  /*10c20*/  MOV R0, UR22 ;  /* 0x0000001600007c02 */ /* 0x002fce0008000f00 */
.L_x_295:
[----:B-1----:R1:W2:Y:S02]  /*10c30*/  SYNCS.PHASECHK.TRANS64.TRYWAIT P0, [R0+URZ+0x388b0], R2 ;  /* 0x0388b002000075a7 */ /* 0x0022a400080011ff */
[----:B--2---:R-:W-:Y:S05]  /*10c40*/  @!P0 NANOSLEEP.SYNCS 0x989680 ;  /* 0x009896800000895d */ /* 0x004fea0003900000 */
[----:B------:R-:W2:Y:S02]  /*10c50*/  @!P0 SYNCS.PHASECHK.TRANS64 P0, [R0+URZ+0x388b0], R2 ;  /* 0x0388b002000085a7 */ /* 0x000ea400080010ff */
[----:B--2---:R-:W-:Y:S05]  /*10c60*/  @!P0 BRA `(.L_x_295) ;  /* 0xfffffffc00f08947 */ /* 0x004fea000383ffff */
[----:B------:R-:W-:Y:S05]  /*10c70*/  BRA `(.L_x_296) ;  /* 0xffffff5c00a47947 */ /* 0x000fea000383ffff */
.L_x_138:
[----:B------:R-:W-:-:S07]  /*10c80*/  MOV R0, UR22 ;  /* 0x0000001600007c02 */ /* 0x000fce0008000f00 */
.L_x_297:
[----:B--2---:R2:W3:Y:S02]  /*10c90*/  SYNCS.PHASECHK.TRANS64.TRYWAIT P0, [R0+URZ+0x388b8], R2 ;  /* 0x0388b802000075a7 */ /* 0x0044e400080011ff */
[----:B---3--:R-:W-:Y:S05]  /*10ca0*/  @!P0 NANOSLEEP.SYNCS 0x989680 ;  /* 0x009896800000895d */ /* 0x008fea0003900000 */
[----:B------:R-:W3:Y:S02]  /*10cb0*/  @!P0 SYNCS.PHASECHK.TRANS64 P0, [R0+URZ+0x388b8], R2 ;  /* 0x0388b802000085a7 */ /* 0x000ee400080010ff */
[----:B---3--:R-:W-:Y:S05]  /*10cc0*/  @!P0 BRA `(.L_x_297) ;  /* 0xfffffffc00f08947 */ /* 0x008fea000383ffff */
[----:B------:R-:W-:Y:S05]  /*10cd0*/  BRA `(.L_x_298) ;  /* 0xffffff5c00ac7947 */ /* 0x000fea000383ffff */
.L_x_140:
[----:B------:R-:W-:-:S07]  /*10ce0*/  MOV R3, UR22 ;  /* 0x0000001600037c02 */ /* 0x000fce0008000f00 */
.L_x_299:
[----:B--2---:R2:W3:Y:S02]  /*10cf0*/  SYNCS.PHASECHK.TRANS64.TRYWAIT P0, [R3+URZ+0x38890], R12 ;  /* 0x0388900c030075a7 */ /* 0x0044e400080011ff */
[----:B---3--:R-:W-:Y:S05]  /*10d00*/  @!P0 NANOSLEEP.SYNCS 0x989680 ;  /* 0x009896800000895d */ /* 0x008fea0003900000 */
[----:B------:R-:W3:Y:S02]  /*10d10*/  @!P0 SYNCS.PHASECHK.TRANS64 P0, [R3+URZ+0x38890], R12 ;  /* 0x0388900c030085a7 */ /* 0x000ee400080010ff */
[----:B---3--:R-:W-:Y:S05]  /*10d20*/  @!P0 BRA `(.L_x_299) ;  /* 0xfffffffc00f08947 */ /* 0x008fea000383ffff */
[----:B------:R-:W-:Y:S05]  /*10d30*/  BRA `(.L_x_300) ;  /* 0xffffff5c00b07947 */ /* 0x000fea000383ffff */
.L_x_148:
[----:B------:R-:W-:-:S07]  /*10d40*/  MOV R2, UR14 ;  /* 0x0000000e00027c02 */ /* 0x000fce0008000f00 */
.L_x_301:
[----:B-1----:R1:W2:Y:S02]  /*10d50*/  SYNCS.PHASECHK.TRANS64.TRYWAIT P0, [R2+URZ+0x38870], R3 ;  /* 0x03887003020075a7 */ /* 0x0022a400080011ff */
[----:B--2---:R-:W-:Y:S05]  /*10d60*/  @!P0 NANOSLEEP.SYNCS 0x989680 ;  /* 0x009896800000895d */ /* 0x004fea0003900000 */
[----:B------:R-:W2:Y:S02]  /*10d70*/  @!P0 SYNCS.PHASECHK.TRANS64 P0, [R2+URZ+0x38870], R3 ;  /* 0x03887003020085a7 */ /* 0x000ea400080010ff */
[----:B--2---:R-:W-:Y:S05]  /*10d80*/  @!P0 BRA `(.L_x_301) ;  /* 0xfffffffc00f08947 */ /* 0x004fea000383ffff */
[----:B------:R-:W-:Y:S05]  /*10d90*/  BRA `(.L_x_302) ;  /* 0xffffff6c00087947 */ /* 0x000fea000383ffff */
.L_x_170:
[----:B-1----:R1:W2:Y:S02]  /*10da0*/  SYNCS.PHASECHK.TRANS64.TRYWAIT P1, [R2+URZ+0x38850], R0 ;  /* 0x03885000020075a7 */ /* 0x0022a400080211ff */
[----:B--2---:R-:W-:Y:S05]  /*10db0*/  @!P1 NANOSLEEP.SYNCS 0x989680 ;  /* 0x009896800000995d */ /* 0x004fea0003900000 */
[----:B------:R-:W2:Y:S02]  /*10dc0*/  @!P1 SYNCS.PHASECHK.TRANS64 P1, [R2+URZ+0x38850], R0 ;  /* 0x03885000020095a7 */ /* 0x000ea400080210ff */
[----:B--2---:R-:W-:Y:S05]  /*10dd0*/  @!P1 BRA `(.L_x_170) ;  /* 0xfffffffc00f09947 */ /* 0x004fea000383ffff */
[----:B------:R-:W-:Y:S05]  /*10de0*/  BRA `(.L_x_303) ;  /* 0xffffff7c00387947 */ /* 0x000fea000383ffff */
.L_x_173:
[----:B-1----:R1:W2:Y:S02]  /*10df0*/  SYNCS.PHASECHK.TRANS64.TRYWAIT P1, [R2+URZ+0x38888], R0 ;  /* 0x03888800020075a7 */ /* 0x0022a400080211ff */
[----:B--2---:R-:W-:Y:S05]  /*10e00*/  @!P1 NANOSLEEP.SYNCS 0x989680 ;  /* 0x009896800000995d */ /* 0x004fea0003900000 */
[----:B------:R-:W2:Y:S02]  /*10e10*/  @!P1 SYNCS.PHASECHK.TRANS64 P1, [R2+URZ+0x38888], R0 ;  /* 0x03888800020095a7 */ /* 0x000ea400080210ff */
[----:B--2---:R-:W-:Y:S05]  /*10e20*/  @!P1 BRA `(.L_x_173) ;  /* 0xfffffffc00f09947 */ /* 0x004fea000383ffff */
[----:B------:R-:W-:Y:S05]  /*10e30*/  BRA `(.L_x_304) ;  /* 0xffffff7c00447947 */ /* 0x000fea000383ffff */
.L_x_175:
[----:B-1----:R1:W2:Y:S02]  /*10e40*/  SYNCS.PHASECHK.TRANS64.TRYWAIT P0, [R2+URZ+0x38830], R3 ;  /* 0x03883003020075a7 */ /* 0x0022a400080011ff */
[----:B--2---:R-:W-:Y:S05]  /*10e50*/  @!P0 NANOSLEEP.SYNCS 0x989680 ;  /* 0x009896800000895d */ /* 0x004fea0003900000 */
[----:B------:R-:W2:Y:S02]  /*10e60*/  @!P0 SYNCS.PHASECHK.TRANS64 P0, [R2+URZ+0x38830], R3 ;  /* 0x03883003020085a7 */ /* 0x000ea400080010ff */
[----:B--2---:R-:W-:Y:S05]  /*10e70*/  @!P0 BRA `(.L_x_175) ;  /* 0xfffffffc00f08947 */ /* 0x004fea000383ffff */
[----:B------:R-:W-:Y:S05]  /*10e80*/  BRA `(.L_x_305) ;  /* 0xffffff7c005c7947 */ /* 0x000fea000383ffff */
.L_x_189:
[----:B------:R1:W1:Y:S02]  /*10e90*/  SYNCS.PHASECHK.TRANS64.TRYWAIT P1, [R2+URZ+0x38840], R0 ;  /* 0x03884000020075a7 */ /* 0x00026400080211ff */
[----:B-1----:R-:W-:Y:S05]  /*10ea0*/  @!P1 NANOSLEEP.SYNCS 0x989680 ;  /* 0x009896800000995d */ /* 0x002fea0003900000 */
[----:B------:R-:W1:Y:S02]  /*10eb0*/  @!P1 SYNCS.PHASECHK.TRANS64 P1, [R2+URZ+0x38840], R0 ;  /* 0x03884000020095a7 */ /* 0x000e6400080210ff */
[----:B-1----:R-:W-:Y:S05]  /*10ec0*/  @!P1 BRA `(.L_x_189) ;  /* 0xfffffffc00f09947 */ /* 0x002fea000383ffff */
[----:B------:R-:W-:Y:S05]  /*10ed0*/  BRA `(.L_x_306) ;  /* 0xffffffa0001c7947 */ /* 0x000fea000383ffff */
.L_x_192:
[----:B------:R1:W1:Y:S02]  /*10ee0*/  SYNCS.PHASECHK.TRANS64.TRYWAIT P1, [R2+URZ+0x38860], R0 ;  /* 0x03886000020075a7 */ /* 0x00026400080211ff */
[----:B-1----:R-:W-:Y:S05]  /*10ef0*/  @!P1 NANOSLEEP.SYNCS 0x989680 ;  /* 0x009896800000995d */ /* 0x002fea0003900000 */
[----:B------:R-:W1:Y:S02]  /*10f00*/  @!P1 SYNCS.PHASECHK.TRANS64 P1, [R2+URZ+0x38860], R0 ;  /* 0x03886000020095a7 */ /* 0x000e6400080210ff */
[----:B-1----:R-:W-:Y:S05]  /*10f10*/  @!P1 BRA `(.L_x_192) ;  /* 0xfffffffc00f09947 */ /* 0x002fea000383ffff */
[----:B------:R-:W-:Y:S05]  /*10f20*/  BRA `(.L_x_307) ;  /* 0xffffffa000287947 */ /* 0x000fea000383ffff */
.L_x_195:
[----:B------:R1:W1:Y:S02]  /*10f30*/  SYNCS.PHASECHK.TRANS64.TRYWAIT P1, [R2+URZ+0x38898], R0 ;  /* 0x03889800020075a7 */ /* 0x00026400080211ff */
[----:B-1----:R-:W-:Y:S05]  /*10f40*/  @!P1 NANOSLEEP.SYNCS 0x989680 ;  /* 0x009896800000995d */ /* 0x002fea0003900000 */
[----:B------:R-:W1:Y:S02]  /*10f50*/  @!P1 SYNCS.PHASECHK.TRANS64 P1, [R2+URZ+0x38898], R0 ;  /* 0x03889800020095a7 */ /* 0x000e6400080210ff */
[----:B-1----:R-:W-:Y:S05]  /*10f60*/  @!P1 BRA `(.L_x_195) ;  /* 0xfffffffc00f09947 */ /* 0x002fea000383ffff */
[----:B------:R-:W-:Y:S05]  /*10f70*/  BRA `(.L_x_308) ;  /* 0xffffffa000507947 */ /* 0x000fea000383ffff */
.L_x_205:
[----:B-1----:R-:W-:-:S04]  /*10f80*/  MOV R3, UR36 ;  /* 0x0000002400037c02 */ /* 0x002fc80008000f00 */
[----:B------:R1:W2:Y:S03]  /*10f90*/  SYNCS.PHASECHK.TRANS64.TRYWAIT P1, [R3+URZ+0x388a0], R0 ;  /* 0x0388a000030075a7 */ /* 0x0002a600080211ff */
[----:B--2---:R-:W-:Y:S05]  /*10fa0*/  @!P1 NANOSLEEP.SYNCS 0x989680 ;  /* 0x009896800000995d */ /* 0x004fea0003900000 */
[----:B------:R-:W2:Y:S02]  /*10fb0*/  @!P1 SYNCS.PHASECHK.TRANS64 P1, [R3+URZ+0x388a0], R0 ;  /* 0x0388a000030095a7 */ /* 0x000ea400080210ff */
[----:B--2---:R-:W-:Y:S05]  /*10fc0*/  @!P1 BRA `(.L_x_205) ;  /* 0xfffffffc00ec9947 */ /* 0x004fea000383ffff */
[----:B------:R-:W-:Y:S05]  /*10fd0*/  BRA `(.L_x_309) ;  /* 0xffffffc000507947 */ /* 0x000fea000383ffff */
.L_x_228:
[----:B------:R-:W-:-:S07]  /*10fe0*/  MOV R0, UR36 ;  /* 0x0000002400007c02 */ /* 0x000fce0008000f00 */
.L_x_310:
[----:B------:R1:W1:Y:S02]  /*10ff0*/  SYNCS.PHASECHK.TRANS64.TRYWAIT P1, [R0+URZ+0x388a8], R3 ;  /* 0x0388a803000075a7 */ /* 0x00026400080211ff */
[----:B-1----:R-:W-:Y:S05]  /*11000*/  @!P1 NANOSLEEP.SYNCS 0x989680 ;  /* 0x009896800000995d */ /* 0x002fea0003900000 */
[----:B------:R-:W1:Y:S02]  /*11010*/  @!P1 SYNCS.PHASECHK.TRANS64 P1, [R0+URZ+0x388a8], R3 ;  /* 0x0388a803000095a7 */ /* 0x000e6400080210ff */
[----:B-1----:R-:W-:Y:S05]  /*11020*/  @!P1 BRA `(.L_x_310) ;  /* 0xfffffffc00f09947 */ /* 0x002fea000383ffff */
[----:B------:R-:W-:Y:S05]  /*11030*/  BRA `(.L_x_311) ;  /* 0xffffffd400b07947 */ /* 0x000fea000383ffff */
        .weak           $__internal_0_$__cuda_sm10x_tcgen05_guardrail_trap_col_being_dealloced_not_returned_by_alloc
        .type           $__internal_0_$__cuda_sm10x_tcgen05_guardrail_trap_col_being_dealloced_not_returned_by_alloc,@function
        .size           $__internal_0_$__cuda_sm10x_tcgen05_guardrail_trap_col_being_dealloced_not_returned_by_alloc,($__internal_1_$__cuda_sm10x_tcgen05_guardrail_trap_phase_invalid_during_alloc - $__internal_0_$__cuda_sm10x_tcgen05_guardrail_trap_col_being_dealloced_not_returned_by_alloc)
$__internal_0_$__cuda_sm10x_tcgen05_guardrail_trap_col_being_dealloced_not_returned_by_alloc:
[----:B------:R-:W-:Y:S05]  /*11040*/  BPT.TRAP 0x1 ;  /* 0x000000040000795c */ /* 0x000fea0000300000 */
[----:B------:R-:W-:-:S04]  /*11050*/  MOV R3, 0x0 ;  /* 0x0000000000037802 */ /* 0x000fc80000000f00 */
[----:B------:R-:W-:Y:S05]  /*11060*/  RET.REL.NODEC R2 `(_ZN7cutlass13device_kernelINS_4fmha6kernel36Sm100FmhaBwdKernelTmaWarpSpecializedIN4cute5tupleIJiiiiNS5_IJNS5_IJiiEEEiEEEEEENS_10bfloat16_tEfNS5_IJNS4_1CILi128EEESB_SB_SB_EEENS1_10collective12ResidualMaskEEEEEvNT_6ParamsE) ;  /* 0xfffffeec02e47950 */ /* 0x000fea0003c3ffff */
        .weak           $__internal_1_$__cuda_sm10x_tcgen05_guardrail_trap_phase_invalid_during_alloc
        .type           $__internal_1_$__cuda_sm10x_tcgen05_guardrail_trap_phase_invalid_during_alloc,@function
        .size           $__internal_1_$__cuda_sm10x_tcgen05_guardrail_trap_phase_invalid_during_alloc,($__internal_2_$__cuda_sm10x_tcgen05_guardrail_trap_unallocated_columns_being_dealloced - $__internal_1_$__cuda_sm10x_tcgen05_guardrail_trap_phase_invalid_during_alloc)
$__internal_1_$__cuda_sm10x_tcgen05_guardrail_trap_phase_invalid_during_alloc:
[----:B------:R-:W-:Y:S05]  /*11070*/  BPT.TRAP 0x1 ;  /* 0x000000040000795c */ /* 0x000fea0000300000 */
[----:B------:R-:W-:-:S04]  /*11080*/  HFMA2 R3, -RZ, RZ, 0, 0 ;  /* 0x00000000ff037431 */ /* 0x000fc800000001ff */
[----:B------:R-:W-:Y:S05]  /*11090*/  RET.REL.NODEC R2 `(_ZN7cutlass13device_kernelINS_4fmha6kernel36Sm100FmhaBwdKernelTmaWarpSpecializedIN4cute5tupleIJiiiiNS5_IJNS5_IJiiEEEiEEEEEENS_10bfloat16_tEfNS5_IJNS4_1CILi128EEESB_SB_SB_EEENS1_10collective12ResidualMaskEEEEEvNT_6ParamsE) ;  /* 0xfffffeec02d87950 */ /* 0x000fea0003c3ffff */
        .weak           $__internal_2_$__cuda_sm10x_tcgen05_guardrail_trap_unallocated_columns_being_dealloced
        .type           $__internal_2_$__cuda_sm10x_tcgen05_guardrail_trap_unallocated_columns_being_dealloced,@function
        .size           $__internal_2_$__cuda_sm10x_tcgen05_guardrail_trap_unallocated_columns_being_dealloced,($__internal_3_$__cuda_sm20_div_u16 - $__internal_2_$__cuda_sm10x_tcgen05_guardrail_trap_unallocated_columns_being_dealloced)
$__internal_2_$__cuda_sm10x_tcgen05_guardrail_trap_unallocated_columns_being_dealloced:
[----:B------:R-:W-:Y:S05]  /*110a0*/  BPT.TRAP 0x1 ;  /* 0x000000040000795c */ /* 0x000fea0000300000 */
[----:B------:R-:W-:-:S04]  /*110b0*/  MOV R3, 0x0 ;  /* 0x0000000000037802 */ /* 0x000fc80000000f00 */
[----:B------:R-:W-:Y:S05]  /*110c0*/  RET.REL.NODEC R2 `(_ZN7cutlass13device_kernelINS_4fmha6kernel36Sm100FmhaBwdKernelTmaWarpSpecializedIN4cute5tupleIJiiiiNS5_IJNS5_IJiiEEEiEEEEEENS_10bfloat16_tEfNS5_IJNS4_1CILi128EEESB_SB_SB_EEENS1_10collective12ResidualMaskEEEEEvNT_6ParamsE) ;  /* 0xfffffeec02cc7950 */ /* 0x000fea0003c3ffff */
        .weak           $__internal_3_$__cuda_sm20_div_u16
        .type           $__internal_3_$__cuda_sm20_div_u16,@function
        .size           $__internal_3_$__cuda_sm20_div_u16,(.L_x_321 - $__internal_3_$__cuda_sm20_div_u16)
$__internal_3_$__cuda_sm20_div_u16:
[----:B------:R-:W1:Y:S01]  /*110d0*/  I2F.U16 R5, R6 ;  /* 0x0000000600057306 */ /* 0x000e620000101000 */
[----:B------:R-:W-:Y:S01]  /*110e0*/  IMAD.MOV.U32 R3, RZ, RZ, 0x4b800000 ;  /* 0x4b800000ff037424 */ /* 0x000fe200078e00ff */
[----:B------:R-:W-:-:S04]  /*110f0*/  LOP3.LUT R0, R0, 0xffff, RZ, 0xc0, !PT ;  /* 0x0000ffff00007812 */ /* 0x000fc800078ec0ff */
[----:B------:R-:W-:Y:S02]  /*11100*/  I2FP.F32.U32.RZ R0, R0 ;  /* 0x0000000000007245 */ /* 0x000fe4000020d000 */
[C---:B-1----:R-:W-:Y:S02]  /*11110*/  FSETP.GEU.AND P0, PT, |R5|.reuse, 1.175494350822287508e-38, PT ;  /* 0x008000000500780b */ /* 0x042fe40003f0e200 */
[----:B------:R-:W-:Y:S02]  /*11120*/  FSETP.GT.AND P1, PT, |R5|, 8.50705917302346158658e+37, PT ;  /* 0x7e8000000500780b */ /* 0x000fe40003f24200 */
[----:B------:R-:W-:Y:S02]  /*11130*/  FSEL R3, R3, 1, !P0 ;  /* 0x3f80000003037808 */ /* 0x000fe40004000000 */
[----:B------:R-:W-:Y:S02]  /*11140*/  ISETP.NE.U32.AND P0, PT, R6, RZ, PT ;  /* 0x000000ff0600720c */ /* 0x000fe40003f05070 */
[----:B------:R-:W-:-:S05]  /*11150*/  FSEL R3, R3, 0.25, !P1 ;  /* 0x3e80000003037808 */ /* 0x000fca0004800000 */
[----:B------:R-:W-:-:S06]  /*11160*/  FMUL R5, R5, R3 ;  /* 0x0000000305057220 */ /* 0x000fcc0000400000 */
[----:B------:R-:W1:Y:S02]  /*11170*/  MUFU.RCP R5, R5 ;  /* 0x0000000500057308 */ /* 0x000e640000001000 */
[----:B-1----:R-:W-:-:S04]  /*11180*/  FMUL R5, R3, R5 ;  /* 0x0000000503057220 */ /* 0x002fc80000400000 */
[----:B------:R-:W-:-:S04]  /*11190*/  VIADD R5, R5, 0x2 ;  /* 0x0000000205057836 */ /* 0x000fc80000000000 */
[----:B------:R-:W-:Y:S01]  /*111a0*/  FMUL.RZ R0, R0, R5 ;  /* 0x0000000500007220 */ /* 0x000fe2000040c000 */
[----:B------:R-:W-:-:S05]  /*111b0*/  IMAD.MOV.U32 R5, RZ, RZ, 0x0 ;  /* 0x00000000ff057424 */ /* 0x000fca00078e00ff */
[----:B------:R-:W1:Y:S02]  /*111c0*/  F2I.U32.TRUNC.NTZ R0, R0 ;  /* 0x0000000000007305 */ /* 0x000e64000020f000 */
[----:B-1----:R-:W-:Y:S01]  /*111d0*/  LOP3.LUT R16, R0, 0xffff, RZ, 0xc0, !PT ;  /* 0x0000ffff00107812 */ /* 0x002fe200078ec0ff */
[----:B------:R-:W-:Y:S01]  /*111e0*/  @!P0 IMAD.MOV.U32 R16, RZ, RZ, -0x1 ;  /* 0xffffffffff108424 */ /* 0x000fe200078e00ff */
[----:B------:R-:W-:Y:S06]  /*111f0*/  RET.REL.NODEC R4 `(_ZN7cutlass13device_kernelINS_4fmha6kernel36Sm100FmhaBwdKernelTmaWarpSpecializedIN4cute5tupleIJiiiiNS5_IJNS5_IJiiEEEiEEEEEENS_10bfloat16_tEfNS5_IJNS4_1CILi128EEESB_SB_SB_EEENS1_10collective12ResidualMaskEEEEEvNT_6ParamsE) ;  /* 0xfffffeec04807950 */ /* 0x000fec0003c3ffff */
.L_x_312:
[----:B------:R-:W-:-:S00]  /*11200*/  BRA `(.L_x_312) ;  /* 0xfffffffc00fc7947 */ /* 0x000fc0000383ffff */
[----:B------:R-:W-:-:S00]  /*11210*/  NOP ;  /* 0x0000000000007918 */ /* 0x000fc00000000000 */
        /* <DEDUP_REMOVED lines=14> */
.L_x_321:


//--------------------- .nv.global.init           --------------------------
	.section	.nv.global.init,"aw",@progbits
.nv.global.init:
	.type		$str$25,@object
	.size		$str$25,($str$26 - $str$25)
$str$25:
        /*0000*/ 	.byte	0x28, 0x61, 0x64, 0x64, 0x72, 0x65, 0x73, 0x73, 0x20, 0x26, 0x20, 0x6d, 0x61, 0x73, 0x6b, 0x29
        /*0010*/ 	.byte	0x20, 0x3d, 0x3d, 0x20, 0x30, 0x00
	.type		$str$26,@object
	.size		$str$26,($str$24 - $str$26)
$str$26:
        /*0016*/ 	.byte	0x2f, 0x74, 0x6d, 0x70, 0x2f, 0x63, 0x75, 0x74, 0x6c, 0x61, 0x73, 0x73, 0x5f, 0x73, 0x77, 0x65
        /*0026*/ 	.byte	0x65, 0x70, 0x5f, 0x73, 0x72, 0x63, 0x2f, 0x69, 0x6e, 0x63, 0x6c, 0x75, 0x64, 0x65, 0x2f, 0x63
        /*0036*/ 	.byte	0x75, 0x74, 0x65, 0x2f, 0x70, 0x6f, 0x69, 0x6e, 0x74, 0x65, 0x72, 0x5f, 0x66, 0x6c, 0x61, 0x67
        /*0046*/ 	.byte	0x67, 0x65, 0x64, 0x2e, 0x68, 0x70, 0x70, 0x00
	.type		$str$24,@object
	.size		$str$24,($str$23 - $str$24)
$str$24:
        /*004e*/ 	.byte	0x2f, 0x74, 0x6d, 0x70, 0x2f, 0x63, 0x75, 0x74, 0x6c, 0x61, 0x73, 0x73, 0x5f, 0x73, 0x77, 0x65
        /*005e*/ 	.byte	0x65, 0x70, 0x5f, 0x73, 0x72, 0x63, 0x2f, 0x69, 0x6e, 0x63, 0x6c, 0x75, 0x64, 0x65, 0x2f, 0x63
        /*006e*/ 	.byte	0x75, 0x74, 0x65, 0x2f, 0x61, 0x74, 0x6f, 0x6d, 0x2f, 0x63, 0x6f, 0x70, 0x79, 0x5f, 0x74, 0x72
        /*007e*/ 	.byte	0x61, 0x69, 0x74, 0x73, 0x5f, 0x73, 0x6d, 0x31, 0x30, 0x30, 0x2e, 0x68, 0x70, 0x70, 0x00
	.type		$str$23,@object
	.size		$str$23,(__unnamed_3 - $str$23)
$str$23:
        /*008d*/ 	.byte	0x28, 0x28, 0x75, 0x69, 0x6e, 0x74, 0x33, 0x32, 0x5f, 0x74, 0x28, 0x74, 0x68, 0x72, 0x65, 0x61
        /*009d*/ 	.byte	0x64, 0x49, 0x64, 0x78, 0x2e, 0x78, 0x29, 0x20, 0x2f, 0x20, 0x33, 0x32, 0x29, 0x20, 0x25, 0x20
        /*00ad*/ 	.byte	0x34, 0x29, 0x20, 0x3d, 0x3d, 0x20, 0x28, 0x28, 0x28, 0x74, 0x6d, 0x65, 0x6d, 0x5f, 0x61, 0x64
        /*00bd*/ 	.byte	0x64, 0x72, 0x20, 0x3e, 0x3e, 0x20, 0x31, 0x36, 0x29, 0x20, 0x2f, 0x20, 0x33, 0x32, 0x29, 0x20
        /*00cd*/ 	.byte	0x25, 0x20, 0x34, 0x29, 0x00
	.type		__unnamed_3,@object
	.size		__unnamed_3,(__unnamed_1 - __unnamed_3)
__unnamed_3:
        /* <DEDUP_REMOVED lines=25> */
        /*0262*/ 	.byte	0x3c, 0x31, 0x30, 0x32, 0x34, 0x3e, 0x3e, 0x3e, 0x3e, 0x20, 0x26, 0x5d, 0x00
	.type		__unnamed_1,@object
	.size		__unnamed_1,(__unnamed_2 - __unnamed_1)
__unnamed_1:
        /* <DEDUP_REMOVED lines=31> */
        /*045f*/ 	.byte	0x31, 0x3e, 0x3e, 0x3e, 0x5d, 0x00
	.type		__unnamed_2,@object
	.size		__unnamed_2,(__unnamed_4 - __unnamed_2)
__unnamed_2:
        /* <DEDUP_REMOVED lines=33> */
        /*0675*/ 	.byte	0x3e, 0x3e, 0x3e, 0x5d, 0x00
	.type		__unnamed_4,@object
	.size		__unnamed_4,(.L_4 - __unnamed_4)
__unnamed_4:
        /* <DEDUP_REMOVED lines=37> */
        /*08ca*/ 	.byte	0x3a, 0x43, 0x3c, 0x30, 0x3e, 0x3e, 0x3e, 0x3e, 0x5d, 0x00
.L_4:


//--------------------- .nv.shared._ZN7cutlass13device_kernelINS_4fmha6kernel36Sm100FmhaBwdKernelTmaWarpSpecializedIN4cute5tupleIJiiiiNS5_IJNS5_IJiiEEEiEEEEEENS_10bfloat16_tEfNS5_IJNS4_1CILi128EEESB_SB_SB_EEENS1_10collective12ResidualMaskEEEEEvNT_6ParamsE --------------------------
	.section	.nv.shared._ZN7cutlass13device_kernelINS_4fmha6kernel36Sm100FmhaBwdKernelTmaWarpSpecializedIN4cute5tupleIJiiiiNS5_IJNS5_IJiiEEEiEEEEEENS_10bfloat16_tEfNS5_IJNS4_1CILi128EEESB_SB_SB_EEENS1_10collective12ResidualMaskEEEEEvNT_6ParamsE,"aw",@nobits
	.sectionflags	@""
	.align	16
	.zero		1024


//--------------------- .nv.shared.reserved.0     --------------------------
	.section	.nv.shared.reserved.0,"aw",@nobits
	.weak		__nv_reservedSMEM_offset_0_alias
	.size		__nv_reservedSMEM_offset_0_alias, 0, 64
	.other		__nv_reservedSMEM_offset_0_alias,@"STO_CUDA_RESERVED_SHARED STV_DEFAULT"
__nv_reservedSMEM_offset_0_alias:
	.zero		0
.nv.shared.reserved.0:
	.zero		64
	.weak		__nv_reservedSMEM_tcgen05_partition
	.type		__nv_reservedSMEM_tcgen05_partition,@object
	.size		__nv_reservedSMEM_tcgen05_partition,(.L_0 - __nv_reservedSMEM_tcgen05_partition)
__nv_reservedSMEM_tcgen05_partition:
	.zero		32
.L_0:


//--------------------- .nv.global                --------------------------
	.section	.nv.global,"aw",@nobits
.nv.global:
	.type		_ZN39_INTERNAL_fb7afd93_4_k_cu_4bbffd93_39914cute1_E,@object
	.size		_ZN39_INTERNAL_fb7afd93_4_k_cu_4bbffd93_39914cute1_E,(_ZN39_INTERNAL_fb7afd93_4_k_cu_4bbffd93_39914cuda3std3__45__cpo6cbeginE - _ZN39_INTERNAL_fb7afd93_4_k_cu_4bbffd93_39914cute1_E)
_ZN39_INTERNAL_fb7afd93_4_k_cu_4bbffd93_39914cute1_E:
	.zero		1
	.type		_ZN39_INTERNAL_fb7afd93_4_k_cu_4bbffd93_39914cuda3std3__45__cpo6cbeginE,@object
	.size		_ZN39_INTERNAL_fb7afd93_4_k_cu_4bbffd93_39914cuda3std3__45__cpo6cbeginE,(_ZN39_INTERNAL_fb7afd93_4_k_cu_4bbffd93_39914cuda3std3__48in_placeE - _ZN39_INTERNAL_fb7afd93_4_k_cu_4bbffd93_39914cuda3std3__45__cpo6cbeginE)
_ZN39_INTERNAL_fb7afd93_4_k_cu_4bbffd93_39914cuda3std3__45__cpo6cbeginE:
	.zero		1
	.type		_ZN39_INTERNAL_fb7afd93_4_k_cu_4bbffd93_39914cuda3std3__48in_placeE,@object
	.size		_ZN39_INTERNAL_fb7afd93_4_k_cu_4bbffd93_39914cuda3std3__48in_placeE,(_ZN39_INTERNAL_fb7afd93_4_k_cu_4bbffd93_39914cuda3std6ranges3__45__cpo9iter_moveE - _ZN39_INTERNAL_fb7afd93_4_k_cu_4bbffd93_39914cuda3std3__48in_placeE)
_ZN39_INTERNAL_fb7afd93_4_k_cu_4bbffd93_39914cuda3std3__48in_placeE:
	.zero		1
	.type		_ZN39_INTERNAL_fb7afd93_4_k_cu_4bbffd93_39914cuda3std6ranges3__45__cpo9iter_moveE,@object
	.size		_ZN39_INTERNAL_fb7afd93_4_k_cu_4bbffd93_39914cuda3std6ranges3__45__cpo9iter_moveE,(_ZN39_INTERNAL_fb7afd93_4_k_cu_4bbffd93_39914cuda3std3__45__cpo5beginE - _ZN39_INTERNAL_fb7afd93_4_k_cu_4bbffd93_39914cuda3std6ranges3__45__cpo9iter_moveE)
_ZN39_INTERNAL_fb7afd93_4_k_cu_4bbffd93_39914cuda3std6ranges3__45__cpo9iter_moveE:
	.zero		1
	.type		_ZN39_INTERNAL_fb7afd93_4_k_cu_4bbffd93_39914cuda3std3__45__cpo5beginE,@object
	.size		_ZN39_INTERNAL_fb7afd93_4_k_cu_4bbffd93_39914cuda3std3__45__cpo5beginE,(_ZN39_INTERNAL_fb7afd93_4_k_cu_4bbffd93_39914cuda3std3__441_GLOBAL__N__fb7afd93_4_k_cu_4bbffd93_39916ignoreE - _ZN39_INTERNAL_fb7afd93_4_k_cu_4bbffd93_39914cuda3std3__45__cpo5beginE)
_ZN39_INTERNAL_fb7afd93_4_k_cu_4bbffd93_39914cuda3std3__45__cpo5beginE:
	.zero		1
	.type		_ZN39_INTERNAL_fb7afd93_4_k_cu_4bbffd93_39914cuda3std3__441_GLOBAL__N__fb7afd93_4_k_cu_4bbffd93_39916ignoreE,@object
	.size		_ZN39_INTERNAL_fb7afd93_4_k_cu_4bbffd93_39914cuda3std3__441_GLOBAL__N__fb7afd93_4_k_cu_4bbffd93_39916ignoreE,(_ZN39_INTERNAL_fb7afd93_4_k_cu_4bbffd93_39914cute7productE - _ZN39_INTERNAL_fb7afd93_4_k_cu_4bbffd93_39914cuda3std3__441_GLOBAL__N__fb7afd93_4_k_cu_4bbffd93_39916ignoreE)
_ZN39_INTERNAL_fb7afd93_4_k_cu_4bbffd93_39914cuda3std3__441_GLOBAL__N__fb7afd93_4_k_cu_4bbffd93_39916ignoreE:
	.zero		1
	.type		_ZN39_INTERNAL_fb7afd93_4_k_cu_4bbffd93_39914cute7productE,@object
	.size		_ZN39_INTERNAL_fb7afd93_4_k_cu_4bbffd93_39914cute7productE,(_ZN39_INTERNAL_fb7afd93_4_k_cu_4bbffd93_39914cuda3std3__45__cpo3endE - _ZN39_INTERNAL_fb7afd93_4_k_cu_4bbffd93_39914cute7productE)
_ZN39_INTERNAL_fb7afd93_4_k_cu_4bbffd93_39914cute7productE:
	.zero		1
	.type		_ZN39_INTERNAL_fb7afd93_4_k_cu_4bbffd93_39914cuda3std3__45__cpo3endE,@object
	.size		_ZN39_INTERNAL_fb7afd93_4_k_cu_4bbffd93_39914cuda3std3__45__cpo3endE,(_ZN39_INTERNAL_fb7afd93_4_k_cu_4bbffd93_39914cuda3std3__419piecewise_constructE - _ZN39_INTERNAL_fb7afd93_4_k_cu_4bbffd93_39914cuda3std3__45__cpo3endE)
_ZN39_INTERNAL_fb7afd93_4_k_cu_4bbffd93_39914cuda3std3__45__cpo3endE:
	.zero		1
	.type		_ZN39_INTERNAL_fb7afd93_4_k_cu_4bbffd93_39914cuda3std3__419piecewise_constructE,@object
	.size		_ZN39_INTERNAL_fb7afd93_4_k_cu_4bbffd93_39914cuda3std3__419piecewise_constructE,(_ZN39_INTERNAL_fb7afd93_4_k_cu_4bbffd93_39914cuda3std3__45__cpo4cendE - _ZN39_INTERNAL_fb7afd93_4_k_cu_4bbffd93_39914cuda3std3__419piecewise_constructE)
_ZN39_INTERNAL_fb7afd93_4_k_cu_4bbffd93_39914cuda3std3__419piecewise_constructE:
	.zero		1
	.type		_ZN39_INTERNAL_fb7afd93_4_k_cu_4bbffd93_39914cuda3std3__45__cpo4cendE,@object
	.size		_ZN39_INTERNAL_fb7afd93_4_k_cu_4bbffd93_39914cuda3std3__45__cpo4cendE,(_ZN39_INTERNAL_fb7afd93_4_k_cu_4bbffd93_39914cuda3std6ranges3__45__cpo4swapE - _ZN39_INTERNAL_fb7afd93_4_k_cu_4bbffd93_39914cuda3std3__45__cpo4cendE)
_ZN39_INTERNAL_fb7afd93_4_k_cu_4bbffd93_39914cuda3std3__45__cpo4cendE:
	.zero		1
	.type		_ZN39_INTERNAL_fb7afd93_4_k_cu_4bbffd93_39914cuda3std6ranges3__45__cpo4swapE,@object
	.size		_ZN39_INTERNAL_fb7afd93_4_k_cu_4bbffd93_39914cuda3std6ranges3__45__cpo4swapE,(.L_12 - _ZN39_INTERNAL_fb7afd93_4_k_cu_4bbffd93_39914cuda3std6ranges3__45__cpo4swapE)
_ZN39_INTERNAL_fb7afd93_4_k_cu_4bbffd93_39914cuda3std6ranges3__45__cpo4swapE:
	.zero		1
.L_12:


//--------------------- .nv.constant0._ZN7cutlass13device_kernelINS_4fmha6kernel36Sm100FmhaBwdKernelTmaWarpSpecializedIN4cute5tupleIJiiiiNS5_IJNS5_IJiiEEEiEEEEEENS_10bfloat16_tEfNS5_IJNS4_1CILi128EEESB_SB_SB_EEENS1_10collective12ResidualMaskEEEEEvNT_6ParamsE --------------------------
	.section	.nv.constant0._ZN7cutlass13device_kernelINS_4fmha6kernel36Sm100FmhaBwdKernelTmaWarpSpecializedIN4cute5tupleIJiiiiNS5_IJNS5_IJiiEEEiEEEEEENS_10bfloat16_tEfNS5_IJNS4_1CILi128EEESB_SB_SB_EEENS1_10collective12ResidualMaskEEEEEvNT_6ParamsE,"a",@progbits
	.sectionflags	@""
	.align	4
.nv.constant0._ZN7cutlass13device_kernelINS_4fmha6kernel36Sm100FmhaBwdKernelTmaWarpSpecializedIN4cute5tupleIJiiiiNS5_IJNS5_IJiiEEEiEEEEEENS_10bfloat16_tEfNS5_IJNS4_1CILi128EEESB_SB_SB_EEENS1_10collective12ResidualMaskEEEEEvNT_6ParamsE:
	.zero		2560


//--------------------- SYMBOLS --------------------------

	.type		.nv.reservedSmem.offset0,@object
	.size		.nv.reservedSmem.offset0,0x4
	.type		.nv.reservedSmem.cap,@object
	.size		.nv.reservedSmem.cap,0x4
	.type		__assertfail,@function
